	.headerflags	@"EF_CUDA_TEXMODE_UNIFIED EF_CUDA_64BIT_ADDRESS EF_CUDA_SM75 EF_CUDA_VIRTUAL_SM(EF_CUDA_SM75)"
	.elftype	@"ET_EXEC"


//--------------------- .nv.info                  --------------------------
	.section	.nv.info,"",@"SHT_CUDA_INFO"
	.align	4


	//----- nvinfo : EIATTR_MAX_STACK_SIZE
	.align		4
        /*0000*/ 	.byte	0x04, 0x23
        /*0002*/ 	.short	(.L_1 - .L_0)
	.align		4
.L_0:
        /*0004*/ 	.word	index@(kernel_cuda_filter_divide_shadow)
        /*0008*/ 	.word	0x00000000


	//----- nvinfo : EIATTR_MIN_STACK_SIZE
	.align		4
.L_1:
        /*000c*/ 	.byte	0x04, 0x12
        /*000e*/ 	.short	(.L_3 - .L_2)
	.align		4
.L_2:
        /*0010*/ 	.word	index@(kernel_cuda_filter_divide_shadow)
        /*0014*/ 	.word	0x00000000


	//----- nvinfo : EIATTR_FRAME_SIZE
	.align		4
.L_3:
        /*0018*/ 	.byte	0x04, 0x11
        /*001a*/ 	.short	(.L_5 - .L_4)
	.align		4
.L_4:
        /*001c*/ 	.word	index@(kernel_cuda_filter_divide_shadow)
        /*0020*/ 	.word	0x00000000


	//----- nvinfo : EIATTR_MAX_STACK_SIZE
	.align		4
.L_5:
        /*0024*/ 	.byte	0x04, 0x23
        /*0026*/ 	.short	(.L_7 - .L_6)
	.align		4
.L_6:
        /*0028*/ 	.word	index@(kernel_cuda_filter_get_feature)
        /*002c*/ 	.word	0x00000000


	//----- nvinfo : EIATTR_MIN_STACK_SIZE
	.align		4
.L_7:
        /*0030*/ 	.byte	0x04, 0x12
        /*0032*/ 	.short	(.L_9 - .L_8)
	.align		4
.L_8:
        /*0034*/ 	.word	index@(kernel_cuda_filter_get_feature)
        /*0038*/ 	.word	0x00000000


	//----- nvinfo : EIATTR_FRAME_SIZE
	.align		4
.L_9:
        /*003c*/ 	.byte	0x04, 0x11
        /*003e*/ 	.short	(.L_11 - .L_10)
	.align		4
.L_10:
        /*0040*/ 	.word	index@(kernel_cuda_filter_get_feature)
        /*0044*/ 	.word	0x00000000


	//----- nvinfo : EIATTR_MAX_STACK_SIZE
	.align		4
.L_11:
        /*0048*/ 	.byte	0x04, 0x23
        /*004a*/ 	.short	(.L_13 - .L_12)
	.align		4
.L_12:
        /*004c*/ 	.word	index@(kernel_cuda_filter_detect_outliers)
        /*0050*/ 	.word	0x00000000


	//----- nvinfo : EIATTR_MIN_STACK_SIZE
	.align		4
.L_13:
        /*0054*/ 	.byte	0x04, 0x12
        /*0056*/ 	.short	(.L_15 - .L_14)
	.align		4
.L_14:
        /*0058*/ 	.word	index@(kernel_cuda_filter_detect_outliers)
        /*005c*/ 	.word	0x00000068


	//----- nvinfo : EIATTR_FRAME_SIZE
	.align		4
.L_15:
        /*0060*/ 	.byte	0x04, 0x11
        /*0062*/ 	.short	(.L_17 - .L_16)
	.align		4
.L_16:
        /*0064*/ 	.word	index@(kernel_cuda_filter_detect_outliers)
        /*0068*/ 	.word	0x00000068


	//----- nvinfo : EIATTR_MAX_STACK_SIZE
	.align		4
.L_17:
        /*006c*/ 	.byte	0x04, 0x23
        /*006e*/ 	.short	(.L_19 - .L_18)
	.align		4
.L_18:
        /*0070*/ 	.word	index@(kernel_cuda_filter_combine_halves)
        /*0074*/ 	.word	0x00000000


	//----- nvinfo : EIATTR_MIN_STACK_SIZE
	.align		4
.L_19:
        /*0078*/ 	.byte	0x04, 0x12
        /*007a*/ 	.short	(.L_21 - .L_20)
	.align		4
.L_20:
        /*007c*/ 	.word	index@(kernel_cuda_filter_combine_halves)
        /*0080*/ 	.word	0x00000068


	//----- nvinfo : EIATTR_FRAME_SIZE
	.align		4
.L_21:
        /*0084*/ 	.byte	0x04, 0x11
        /*0086*/ 	.short	(.L_23 - .L_22)
	.align		4
.L_22:
        /*0088*/ 	.word	index@(kernel_cuda_filter_combine_halves)
        /*008c*/ 	.word	0x00000068


	//----- nvinfo : EIATTR_MAX_STACK_SIZE
	.align		4
.L_23:
        /*0090*/ 	.byte	0x04, 0x23
        /*0092*/ 	.short	(.L_25 - .L_24)
	.align		4
.L_24:
        /*0094*/ 	.word	index@(kernel_cuda_filter_construct_transform)
        /*0098*/ 	.word	0x00000000


	//----- nvinfo : EIATTR_MIN_STACK_SIZE
	.align		4
.L_25:
        /*009c*/ 	.byte	0x04, 0x12
        /*009e*/ 	.short	(.L_27 - .L_26)
	.align		4
.L_26:
        /*00a0*/ 	.word	index@(kernel_cuda_filter_construct_transform)
        /*00a4*/ 	.word	0x00000290


	//----- nvinfo : EIATTR_FRAME_SIZE
	.align		4
.L_27:
        /*00a8*/ 	.byte	0x04, 0x11
        /*00aa*/ 	.short	(.L_29 - .L_28)
	.align		4
.L_28:
        /*00ac*/ 	.word	index@(kernel_cuda_filter_construct_transform)
        /*00b0*/ 	.word	0x00000290


	//----- nvinfo : EIATTR_MAX_STACK_SIZE
	.align		4
.L_29:
        /*00b4*/ 	.byte	0x04, 0x23
        /*00b6*/ 	.short	(.L_31 - .L_30)
	.align		4
.L_30:
        /*00b8*/ 	.word	index@(kernel_cuda_filter_nlm_calc_difference)
        /*00bc*/ 	.word	0x00000000


	//----- nvinfo : EIATTR_MIN_STACK_SIZE
	.align		4
.L_31:
        /*00c0*/ 	.byte	0x04, 0x12
        /*00c2*/ 	.short	(.L_33 - .L_32)
	.align		4
.L_32:
        /*00c4*/ 	.word	index@(kernel_cuda_filter_nlm_calc_difference)
        /*00c8*/ 	.word	0x00000000


	//----- nvinfo : EIATTR_FRAME_SIZE
	.align		4
.L_33:
        /*00cc*/ 	.byte	0x04, 0x11
        /*00ce*/ 	.short	(.L_35 - .L_34)
	.align		4
.L_34:
        /*00d0*/ 	.word	index@(kernel_cuda_filter_nlm_calc_difference)
        /*00d4*/ 	.word	0x00000000


	//----- nvinfo : EIATTR_MAX_STACK_SIZE
	.align		4
.L_35:
        /*00d8*/ 	.byte	0x04, 0x23
        /*00da*/ 	.short	(.L_37 - .L_36)
	.align		4
.L_36:
        /*00dc*/ 	.word	index@(kernel_cuda_filter_nlm_blur)
        /*00e0*/ 	.word	0x00000000


	//----- nvinfo : EIATTR_MIN_STACK_SIZE
	.align		4
.L_37:
        /*00e4*/ 	.byte	0x04, 0x12
        /*00e6*/ 	.short	(.L_39 - .L_38)
	.align		4
.L_38:
        /*00e8*/ 	.word	index@(kernel_cuda_filter_nlm_blur)
        /*00ec*/ 	.word	0x00000000


	//----- nvinfo : EIATTR_FRAME_SIZE
	.align		4
.L_39:
        /*00f0*/ 	.byte	0x04, 0x11
        /*00f2*/ 	.short	(.L_41 - .L_40)
	.align		4
.L_40:
        /*00f4*/ 	.word	index@(kernel_cuda_filter_nlm_blur)
        /*00f8*/ 	.word	0x00000000


	//----- nvinfo : EIATTR_MAX_STACK_SIZE
	.align		4
.L_41:
        /*00fc*/ 	.byte	0x04, 0x23
        /*00fe*/ 	.short	(.L_43 - .L_42)
	.align		4
.L_42:
        /*0100*/ 	.word	index@(kernel_cuda_filter_nlm_calc_weight)
        /*0104*/ 	.word	0x00000000


	//----- nvinfo : EIATTR_MIN_STACK_SIZE
	.align		4
.L_43:
        /*0108*/ 	.byte	0x04, 0x12
        /*010a*/ 	.short	(.L_45 - .L_44)
	.align		4
.L_44:
        /*010c*/ 	.word	index@(kernel_cuda_filter_nlm_calc_weight)
        /*0110*/ 	.word	0x00000000


	//----- nvinfo : EIATTR_FRAME_SIZE
	.align		4
.L_45:
        /*0114*/ 	.byte	0x04, 0x11
        /*0116*/ 	.short	(.L_47 - .L_46)
	.align		4
.L_46:
        /*0118*/ 	.word	index@(kernel_cuda_filter_nlm_calc_weight)
        /*011c*/ 	.word	0x00000000


	//----- nvinfo : EIATTR_MAX_STACK_SIZE
	.align		4
.L_47:
        /*0120*/ 	.byte	0x04, 0x23
        /*0122*/ 	.short	(.L_49 - .L_48)
	.align		4
.L_48:
        /*0124*/ 	.word	index@(kernel_cuda_filter_nlm_update_output)
        /*0128*/ 	.word	0x00000000


	//----- nvinfo : EIATTR_MIN_STACK_SIZE
	.align		4
.L_49:
        /*012c*/ 	.byte	0x04, 0x12
        /*012e*/ 	.short	(.L_51 - .L_50)
	.align		4
.L_50:
        /*0130*/ 	.word	index@(kernel_cuda_filter_nlm_update_output)
        /*0134*/ 	.word	0x00000000


	//----- nvinfo : EIATTR_FRAME_SIZE
	.align		4
.L_51:
        /*0138*/ 	.byte	0x04, 0x11
        /*013a*/ 	.short	(.L_53 - .L_52)
	.align		4
.L_52:
        /*013c*/ 	.word	index@(kernel_cuda_filter_nlm_update_output)
        /*0140*/ 	.word	0x00000000


	//----- nvinfo : EIATTR_MAX_STACK_SIZE
	.align		4
.L_53:
        /*0144*/ 	.byte	0x04, 0x23
        /*0146*/ 	.short	(.L_55 - .L_54)
	.align		4
.L_54:
        /*0148*/ 	.word	index@(kernel_cuda_filter_nlm_normalize)
        /*014c*/ 	.word	0x00000000


	//----- nvinfo : EIATTR_MIN_STACK_SIZE
	.align		4
.L_55:
        /*0150*/ 	.byte	0x04, 0x12
        /*0152*/ 	.short	(.L_57 - .L_56)
	.align		4
.L_56:
        /*0154*/ 	.word	index@(kernel_cuda_filter_nlm_normalize)
        /*0158*/ 	.word	0x00000000


	//----- nvinfo : EIATTR_FRAME_SIZE
	.align		4
.L_57:
        /*015c*/ 	.byte	0x04, 0x11
        /*015e*/ 	.short	(.L_59 - .L_58)
	.align		4
.L_58:
        /*0160*/ 	.word	index@(kernel_cuda_filter_nlm_normalize)
        /*0164*/ 	.word	0x00000000


	//----- nvinfo : EIATTR_MAX_STACK_SIZE
	.align		4
.L_59:
        /*0168*/ 	.byte	0x04, 0x23
        /*016a*/ 	.short	(.L_61 - .L_60)
	.align		4
.L_60:
        /*016c*/ 	.word	index@(kernel_cuda_filter_nlm_construct_gramian)
        /*0170*/ 	.word	0x00000000


	//----- nvinfo : EIATTR_MIN_STACK_SIZE
	.align		4
.L_61:
        /*0174*/ 	.byte	0x04, 0x12
        /*0176*/ 	.short	(.L_63 - .L_62)
	.align		4
.L_62:
        /*0178*/ 	.word	index@(kernel_cuda_filter_nlm_construct_gramian)
        /*017c*/ 	.word	0x00000000


	//----- nvinfo : EIATTR_FRAME_SIZE
	.align		4
.L_63:
        /*0180*/ 	.byte	0x04, 0x11
        /*0182*/ 	.short	(.L_65 - .L_64)
	.align		4
.L_64:
        /*0184*/ 	.word	index@(kernel_cuda_filter_nlm_construct_gramian)
        /*0188*/ 	.word	0x00000000


	//----- nvinfo : EIATTR_MAX_STACK_SIZE
	.align		4
.L_65:
        /*018c*/ 	.byte	0x04, 0x23
        /*018e*/ 	.short	(.L_67 - .L_66)
	.align		4
.L_66:
        /*0190*/ 	.word	index@(kernel_cuda_filter_finalize)
        /*0194*/ 	.word	0x00000000


	//----- nvinfo : EIATTR_MIN_STACK_SIZE
	.align		4
.L_67:
        /*0198*/ 	.byte	0x04, 0x12
        /*019a*/ 	.short	(.L_69 - .L_68)
	.align		4
.L_68:
        /*019c*/ 	.word	index@(kernel_cuda_filter_finalize)
        /*01a0*/ 	.word	0x00000000


	//----- nvinfo : EIATTR_FRAME_SIZE
	.align		4
.L_69:
        /*01a4*/ 	.byte	0x04, 0x11
        /*01a6*/ 	.short	(.L_71 - .L_70)
	.align		4
.L_70:
        /*01a8*/ 	.word	index@(kernel_cuda_filter_finalize)
        /*01ac*/ 	.word	0x00000000
.L_71:


//--------------------- .nv.info.kernel_cuda_filter_finalize --------------------------
	.section	.nv.info.kernel_cuda_filter_finalize,"",@"SHT_CUDA_INFO"
	.align	4


	//----- nvinfo : EIATTR_PARAM_CBANK
	.align		4
        /*0000*/ 	.byte	0x04, 0x0a
        /*0002*/ 	.short	(.L_73 - .L_72)
	.align		4
.L_72:
        /*0004*/ 	.word	index@(.nv.constant0.kernel_cuda_filter_finalize)
        /*0008*/ 	.short	0x0160
        /*000a*/ 	.short	0x0044


	//----- nvinfo : EIATTR_CBANK_PARAM_SIZE
	.align		4
.L_73:
        /*000c*/ 	.byte	0x03, 0x19
        /*000e*/ 	.short	0x0044


	//----- nvinfo : EIATTR_KPARAM_INFO
	.align		4
        /*0010*/ 	.byte	0x04, 0x17
        /*0012*/ 	.short	(.L_75 - .L_74)
.L_74:
        /*0014*/ 	.word	0x00000000
        /*0018*/ 	.short	0x0006
        /*001a*/ 	.short	0x0040
        /*001c*/ 	.byte	0x00, 0xf0, 0x11, 0x00


	//----- nvinfo : EIATTR_KPARAM_INFO
	.align		4
.L_75:
        /*0020*/ 	.byte	0x04, 0x17
        /*0022*/ 	.short	(.L_77 - .L_76)
.L_76:
        /*0024*/ 	.word	0x00000000
        /*0028*/ 	.short	0x0005
        /*002a*/ 	.short	0x0030
        /*002c*/ 	.byte	0x00, 0xf0, 0x41, 0x00


	//----- nvinfo : EIATTR_KPARAM_INFO
	.align		4
.L_77:
        /*0030*/ 	.byte	0x04, 0x17
        /*0032*/ 	.short	(.L_79 - .L_78)
.L_78:
        /*0034*/ 	.word	0x00000000
        /*0038*/ 	.short	0x0004
        /*003a*/ 	.short	0x0020
        /*003c*/ 	.byte	0x00, 0xf0, 0x41, 0x00


	//----- nvinfo : EIATTR_KPARAM_INFO
	.align		4
.L_79:
        /*0040*/ 	.byte	0x04, 0x17
        /*0042*/ 	.short	(.L_81 - .L_80)
.L_80:
        /*0044*/ 	.word	0x00000000
        /*0048*/ 	.short	0x0003
        /*004a*/ 	.short	0x0018
        /*004c*/ 	.byte	0x00, 0xf0, 0x21, 0x00


	//----- nvinfo : EIATTR_KPARAM_INFO
	.align		4
.L_81:
        /*0050*/ 	.byte	0x04, 0x17
        /*0052*/ 	.short	(.L_83 - .L_82)
.L_82:
        /*0054*/ 	.word	0x00000000
        /*0058*/ 	.short	0x0002
        /*005a*/ 	.short	0x0010
        /*005c*/ 	.byte	0x00, 0xf0, 0x21, 0x00


	//----- nvinfo : EIATTR_KPARAM_INFO
	.align		4
.L_83:
        /*0060*/ 	.byte	0x04, 0x17
        /*0062*/ 	.short	(.L_85 - .L_84)
.L_84:
        /*0064*/ 	.word	0x00000000
        /*0068*/ 	.short	0x0001
        /*006a*/ 	.short	0x0008
        /*006c*/ 	.byte	0x00, 0xf0, 0x21, 0x00


	//----- nvinfo : EIATTR_KPARAM_INFO
	.align		4
.L_85:
        /*0070*/ 	.byte	0x04, 0x17
        /*0072*/ 	.short	(.L_87 - .L_86)
.L_86:
        /*0074*/ 	.word	0x00000000
        /*0078*/ 	.short	0x0000
        /*007a*/ 	.short	0x0000
        /*007c*/ 	.byte	0x00, 0xf0, 0x21, 0x00


	//----- nvinfo : EIATTR_MAXREG_COUNT
	.align		4
.L_87:
        /*0080*/ 	.byte	0x03, 0x1b
        /*0082*/ 	.short	0x0040


	//----- nvinfo : EIATTR_EXIT_INSTR_OFFSETS
	.align		4
        /*0084*/ 	.byte	0x04, 0x1c
        /*0086*/ 	.short	(.L_89 - .L_88)


	//   ....[0]....
.L_88:
        /*0088*/ 	.word	0x00000090


	//   ....[1]....
        /*008c*/ 	.word	0x000000f0


	//   ....[2]....
        /*0090*/ 	.word	0x000035e0


	//----- nvinfo : EIATTR_MAX_THREADS
	.align		4
.L_89:
        /*0094*/ 	.byte	0x04, 0x05
        /*0096*/ 	.short	(.L_91 - .L_90)
.L_90:
        /*0098*/ 	.word	0x00000100
        /*009c*/ 	.word	0x00000001
        /*00a0*/ 	.word	0x00000001


	//----- nvinfo : EIATTR_CRS_STACK_SIZE
	.align		4
.L_91:
        /*00a4*/ 	.byte	0x04, 0x1e
        /*00a6*/ 	.short	(.L_93 - .L_92)
.L_92:
        /*00a8*/ 	.word	0x00000000
.L_93:


//--------------------- .nv.info.kernel_cuda_filter_nlm_construct_gramian --------------------------
	.section	.nv.info.kernel_cuda_filter_nlm_construct_gramian,"",@"SHT_CUDA_INFO"
	.align	4


	//----- nvinfo : EIATTR_PARAM_CBANK
	.align		4
        /*0000*/ 	.byte	0x04, 0x0a
        /*0002*/ 	.short	(.L_95 - .L_94)
	.align		4
.L_94:
        /*0004*/ 	.word	index@(.nv.constant0.kernel_cuda_filter_nlm_construct_gramian)
        /*0008*/ 	.short	0x0160
        /*000a*/ 	.short	0x0058


	//----- nvinfo : EIATTR_CBANK_PARAM_SIZE
	.align		4
.L_95:
        /*000c*/ 	.byte	0x03, 0x19
        /*000e*/ 	.short	0x0058


	//----- nvinfo : EIATTR_KPARAM_INFO
	.align		4
        /*0010*/ 	.byte	0x04, 0x17
        /*0012*/ 	.short	(.L_97 - .L_96)
.L_96:
        /*0014*/ 	.word	0x00000000
        /*0018*/ 	.short	0x000c
        /*001a*/ 	.short	0x0054
        /*001c*/ 	.byte	0x00, 0xf0, 0x11, 0x00


	//----- nvinfo : EIATTR_KPARAM_INFO
	.align		4
.L_97:
        /*0020*/ 	.byte	0x04, 0x17
        /*0022*/ 	.short	(.L_99 - .L_98)
.L_98:
        /*0024*/ 	.word	0x00000000
        /*0028*/ 	.short	0x000b
        /*002a*/ 	.short	0x0050
        /*002c*/ 	.byte	0x00, 0xf0, 0x11, 0x00


	//----- nvinfo : EIATTR_KPARAM_INFO
	.align		4
.L_99:
        /*0030*/ 	.byte	0x04, 0x17
        /*0032*/ 	.short	(.L_101 - .L_100)
.L_100:
        /*0034*/ 	.word	0x00000000
        /*0038*/ 	.short	0x000a
        /*003a*/ 	.short	0x004c
        /*003c*/ 	.byte	0x00, 0xf0, 0x11, 0x00


	//----- nvinfo : EIATTR_KPARAM_INFO
	.align		4
.L_101:
        /*0040*/ 	.byte	0x04, 0x17
        /*0042*/ 	.short	(.L_103 - .L_102)
.L_102:
        /*0044*/ 	.word	0x00000000
        /*0048*/ 	.short	0x0009
        /*004a*/ 	.short	0x0048
        /*004c*/ 	.byte	0x00, 0xf0, 0x11, 0x00


	//----- nvinfo : EIATTR_KPARAM_INFO
	.align		4
.L_103:
        /*0050*/ 	.byte	0x04, 0x17
        /*0052*/ 	.short	(.L_105 - .L_104)
.L_104:
        /*0054*/ 	.word	0x00000000
        /*0058*/ 	.short	0x0008
        /*005a*/ 	.short	0x0044
        /*005c*/ 	.byte	0x00, 0xf0, 0x11, 0x00


	//----- nvinfo : EIATTR_KPARAM_INFO
	.align		4
.L_105:
        /*0060*/ 	.byte	0x04, 0x17
        /*0062*/ 	.short	(.L_107 - .L_106)
.L_106:
        /*0064*/ 	.word	0x00000000
        /*0068*/ 	.short	0x0007
        /*006a*/ 	.short	0x0040
        /*006c*/ 	.byte	0x00, 0xf0, 0x11, 0x00


	//----- nvinfo : EIATTR_KPARAM_INFO
	.align		4
.L_107:
        /*0070*/ 	.byte	0x04, 0x17
        /*0072*/ 	.short	(.L_109 - .L_108)
.L_108:
        /*0074*/ 	.word	0x00000000
        /*0078*/ 	.short	0x0006
        /*007a*/ 	.short	0x0030
        /*007c*/ 	.byte	0x00, 0xf0, 0x41, 0x00


	//----- nvinfo : EIATTR_KPARAM_INFO
	.align		4
.L_109:
        /*0080*/ 	.byte	0x04, 0x17
        /*0082*/ 	.short	(.L_111 - .L_110)
.L_110:
        /*0084*/ 	.word	0x00000000
        /*0088*/ 	.short	0x0005
        /*008a*/ 	.short	0x0028
        /*008c*/ 	.byte	0x00, 0xf0, 0x21, 0x00


	//----- nvinfo : EIATTR_KPARAM_INFO
	.align		4
.L_111:
        /*0090*/ 	.byte	0x04, 0x17
        /*0092*/ 	.short	(.L_113 - .L_112)
.L_112:
        /*0094*/ 	.word	0x00000000
        /*0098*/ 	.short	0x0004
        /*009a*/ 	.short	0x0020
        /*009c*/ 	.byte	0x00, 0xf0, 0x21, 0x00


	//----- nvinfo : EIATTR_KPARAM_INFO
	.align		4
.L_113:
        /*00a0*/ 	.byte	0x04, 0x17
        /*00a2*/ 	.short	(.L_115 - .L_114)
.L_114:
        /*00a4*/ 	.word	0x00000000
        /*00a8*/ 	.short	0x0003
        /*00aa*/ 	.short	0x0018
        /*00ac*/ 	.byte	0x00, 0xf0, 0x21, 0x00


	//----- nvinfo : EIATTR_KPARAM_INFO
	.align		4
.L_115:
        /*00b0*/ 	.byte	0x04, 0x17
        /*00b2*/ 	.short	(.L_117 - .L_116)
.L_116:
        /*00b4*/ 	.word	0x00000000
        /*00b8*/ 	.short	0x0002
        /*00ba*/ 	.short	0x0010
        /*00bc*/ 	.byte	0x00, 0xf0, 0x21, 0x00


	//----- nvinfo : EIATTR_KPARAM_INFO
	.align		4
.L_117:
        /*00c0*/ 	.byte	0x04, 0x17
        /*00c2*/ 	.short	(.L_119 - .L_118)
.L_118:
        /*00c4*/ 	.word	0x00000000
        /*00c8*/ 	.short	0x0001
        /*00ca*/ 	.short	0x0008
        /*00cc*/ 	.byte	0x00, 0xf0, 0x21, 0x00


	//----- nvinfo : EIATTR_KPARAM_INFO
	.align		4
.L_119:
        /*00d0*/ 	.byte	0x04, 0x17
        /*00d2*/ 	.short	(.L_121 - .L_120)
.L_120:
        /*00d4*/ 	.word	0x00000000
        /*00d8*/ 	.short	0x0000
        /*00da*/ 	.short	0x0000
        /*00dc*/ 	.byte	0x00, 0xf0, 0x21, 0x00


	//----- nvinfo : EIATTR_MAXREG_COUNT
	.align		4
.L_121:
        /*00e0*/ 	.byte	0x03, 0x1b
        /*00e2*/ 	.short	0x0040


	//----- nvinfo : EIATTR_EXIT_INSTR_OFFSETS
	.align		4
        /*00e4*/ 	.byte	0x04, 0x1c
        /*00e6*/ 	.short	(.L_123 - .L_122)


	//   ....[0]....
.L_122:
        /*00e8*/ 	.word	0x000006e0


	//   ....[1]....
        /*00ec*/ 	.word	0x00001090


	//   ....[2]....
        /*00f0*/ 	.word	0x00001140


	//   ....[3]....
        /*00f4*/ 	.word	0x0000c7c0


	//   ....[4]....
        /*00f8*/ 	.word	0x0000cb30


	//   ....[5]....
        /*00fc*/ 	.word	0x0000cfd0


	//----- nvinfo : EIATTR_MAX_THREADS
	.align		4
.L_123:
        /*0100*/ 	.byte	0x04, 0x05
        /*0102*/ 	.short	(.L_125 - .L_124)
.L_124:
        /*0104*/ 	.word	0x00000100
        /*0108*/ 	.word	0x00000001
        /*010c*/ 	.word	0x00000001


	//----- nvinfo : EIATTR_CRS_STACK_SIZE
	.align		4
.L_125:
        /*0110*/ 	.byte	0x04, 0x1e
        /*0112*/ 	.short	(.L_127 - .L_126)
.L_126:
        /*0114*/ 	.word	0x00000000
.L_127:


//--------------------- .nv.info.kernel_cuda_filter_nlm_normalize --------------------------
	.section	.nv.info.kernel_cuda_filter_nlm_normalize,"",@"SHT_CUDA_INFO"
	.align	4


	//----- nvinfo : EIATTR_PARAM_CBANK
	.align		4
        /*0000*/ 	.byte	0x04, 0x0a
        /*0002*/ 	.short	(.L_129 - .L_128)
	.align		4
.L_128:
        /*0004*/ 	.word	index@(.nv.constant0.kernel_cuda_filter_nlm_normalize)
        /*0008*/ 	.short	0x0160
        /*000a*/ 	.short	0x001c


	//----- nvinfo : EIATTR_CBANK_PARAM_SIZE
	.align		4
.L_129:
        /*000c*/ 	.byte	0x03, 0x19
        /*000e*/ 	.short	0x001c


	//----- nvinfo : EIATTR_KPARAM_INFO
	.align		4
        /*0010*/ 	.byte	0x04, 0x17
        /*0012*/ 	.short	(.L_131 - .L_130)
.L_130:
        /*0014*/ 	.word	0x00000000
        /*0018*/ 	.short	0x0004
        /*001a*/ 	.short	0x0018
        /*001c*/ 	.byte	0x00, 0xf0, 0x11, 0x00


	//----- nvinfo : EIATTR_KPARAM_INFO
	.align		4
.L_131:
        /*0020*/ 	.byte	0x04, 0x17
        /*0022*/ 	.short	(.L_133 - .L_132)
.L_132:
        /*0024*/ 	.word	0x00000000
        /*0028*/ 	.short	0x0003
        /*002a*/ 	.short	0x0014
        /*002c*/ 	.byte	0x00, 0xf0, 0x11, 0x00


	//----- nvinfo : EIATTR_KPARAM_INFO
	.align		4
.L_133:
        /*0030*/ 	.byte	0x04, 0x17
        /*0032*/ 	.short	(.L_135 - .L_134)
.L_134:
        /*0034*/ 	.word	0x00000000
        /*0038*/ 	.short	0x0002
        /*003a*/ 	.short	0x0010
        /*003c*/ 	.byte	0x00, 0xf0, 0x11, 0x00


	//----- nvinfo : EIATTR_KPARAM_INFO
	.align		4
.L_135:
        /*0040*/ 	.byte	0x04, 0x17
        /*0042*/ 	.short	(.L_137 - .L_136)
.L_136:
        /*0044*/ 	.word	0x00000000
        /*0048*/ 	.short	0x0001
        /*004a*/ 	.short	0x0008
        /*004c*/ 	.byte	0x00, 0xf0, 0x21, 0x00


	//----- nvinfo : EIATTR_KPARAM_INFO
	.align		4
.L_137:
        /*0050*/ 	.byte	0x04, 0x17
        /*0052*/ 	.short	(.L_139 - .L_138)
.L_138:
        /*0054*/ 	.word	0x00000000
        /*0058*/ 	.short	0x0000
        /*005a*/ 	.short	0x0000
        /*005c*/ 	.byte	0x00, 0xf0, 0x21, 0x00


	//----- nvinfo : EIATTR_MAXREG_COUNT
	.align		4
.L_139:
        /*0060*/ 	.byte	0x03, 0x1b
        /*0062*/ 	.short	0x0040


	//----- nvinfo : EIATTR_EXIT_INSTR_OFFSETS
	.align		4
        /*0064*/ 	.byte	0x04, 0x1c
        /*0066*/ 	.short	(.L_141 - .L_140)


	//   ....[0]....
.L_140:
        /*0068*/ 	.word	0x00000090


	//   ....[1]....
        /*006c*/ 	.word	0x00000130


	//----- nvinfo : EIATTR_MAX_THREADS
	.align		4
.L_141:
        /*0070*/ 	.byte	0x04, 0x05
        /*0072*/ 	.short	(.L_143 - .L_142)
.L_142:
        /*0074*/ 	.word	0x00000100
        /*0078*/ 	.word	0x00000001
        /*007c*/ 	.word	0x00000001
.L_143:


//--------------------- .nv.info.kernel_cuda_filter_nlm_update_output --------------------------
	.section	.nv.info.kernel_cuda_filter_nlm_update_output,"",@"SHT_CUDA_INFO"
	.align	4


	//----- nvinfo : EIATTR_PARAM_CBANK
	.align		4
        /*0000*/ 	.byte	0x04, 0x0a
        /*0002*/ 	.short	(.L_145 - .L_144)
	.align		4
.L_144:
        /*0004*/ 	.word	index@(.nv.constant0.kernel_cuda_filter_nlm_update_output)
        /*0008*/ 	.short	0x0160
        /*000a*/ 	.short	0x0038


	//----- nvinfo : EIATTR_CBANK_PARAM_SIZE
	.align		4
.L_145:
        /*000c*/ 	.byte	0x03, 0x19
        /*000e*/ 	.short	0x0038


	//----- nvinfo : EIATTR_KPARAM_INFO
	.align		4
        /*0010*/ 	.byte	0x04, 0x17
        /*0012*/ 	.short	(.L_147 - .L_146)
.L_146:
        /*0014*/ 	.word	0x00000000
        /*0018*/ 	.short	0x0009
        /*001a*/ 	.short	0x0034
        /*001c*/ 	.byte	0x00, 0xf0, 0x11, 0x00


	//----- nvinfo : EIATTR_KPARAM_INFO
	.align		4
.L_147:
        /*0020*/ 	.byte	0x04, 0x17
        /*0022*/ 	.short	(.L_149 - .L_148)
.L_148:
        /*0024*/ 	.word	0x00000000
        /*0028*/ 	.short	0x0008
        /*002a*/ 	.short	0x0030
        /*002c*/ 	.byte	0x00, 0xf0, 0x11, 0x00


	//----- nvinfo : EIATTR_KPARAM_INFO
	.align		4
.L_149:
        /*0030*/ 	.byte	0x04, 0x17
        /*0032*/ 	.short	(.L_151 - .L_150)
.L_150:
        /*0034*/ 	.word	0x00000000
        /*0038*/ 	.short	0x0007
        /*003a*/ 	.short	0x002c
        /*003c*/ 	.byte	0x00, 0xf0, 0x11, 0x00


	//----- nvinfo : EIATTR_KPARAM_INFO
	.align		4
.L_151:
        /*0040*/ 	.byte	0x04, 0x17
        /*0042*/ 	.short	(.L_153 - .L_152)
.L_152:
        /*0044*/ 	.word	0x00000000
        /*0048*/ 	.short	0x0006
        /*004a*/ 	.short	0x0028
        /*004c*/ 	.byte	0x00, 0xf0, 0x11, 0x00


	//----- nvinfo : EIATTR_KPARAM_INFO
	.align		4
.L_153:
        /*0050*/ 	.byte	0x04, 0x17
        /*0052*/ 	.short	(.L_155 - .L_154)
.L_154:
        /*0054*/ 	.word	0x00000000
        /*0058*/ 	.short	0x0005
        /*005a*/ 	.short	0x0024
        /*005c*/ 	.byte	0x00, 0xf0, 0x11, 0x00


	//----- nvinfo : EIATTR_KPARAM_INFO
	.align		4
.L_155:
        /*0060*/ 	.byte	0x04, 0x17
        /*0062*/ 	.short	(.L_157 - .L_156)
.L_156:
        /*0064*/ 	.word	0x00000000
        /*0068*/ 	.short	0x0004
        /*006a*/ 	.short	0x0020
        /*006c*/ 	.byte	0x00, 0xf0, 0x11, 0x00


	//----- nvinfo : EIATTR_KPARAM_INFO
	.align		4
.L_157:
        /*0070*/ 	.byte	0x04, 0x17
        /*0072*/ 	.short	(.L_159 - .L_158)
.L_158:
        /*0074*/ 	.word	0x00000000
        /*0078*/ 	.short	0x0003
        /*007a*/ 	.short	0x0018
        /*007c*/ 	.byte	0x00, 0xf0, 0x21, 0x00


	//----- nvinfo : EIATTR_KPARAM_INFO
	.align		4
.L_159:
        /*0080*/ 	.byte	0x04, 0x17
        /*0082*/ 	.short	(.L_161 - .L_160)
.L_160:
        /*0084*/ 	.word	0x00000000
        /*0088*/ 	.short	0x0002
        /*008a*/ 	.short	0x0010
        /*008c*/ 	.byte	0x00, 0xf0, 0x21, 0x00


	//----- nvinfo : EIATTR_KPARAM_INFO
	.align		4
.L_161:
        /*0090*/ 	.byte	0x04, 0x17
        /*0092*/ 	.short	(.L_163 - .L_162)
.L_162:
        /*0094*/ 	.word	0x00000000
        /*0098*/ 	.short	0x0001
        /*009a*/ 	.short	0x0008
        /*009c*/ 	.byte	0x00, 0xf0, 0x21, 0x00


	//----- nvinfo : EIATTR_KPARAM_INFO
	.align		4
.L_163:
        /*00a0*/ 	.byte	0x04, 0x17
        /*00a2*/ 	.short	(.L_165 - .L_164)
.L_164:
        /*00a4*/ 	.word	0x00000000
        /*00a8*/ 	.short	0x0000
        /*00aa*/ 	.short	0x0000
        /*00ac*/ 	.byte	0x00, 0xf0, 0x21, 0x00


	//----- nvinfo : EIATTR_MAXREG_COUNT
	.align		4
.L_165:
        /*00b0*/ 	.byte	0x03, 0x1b
        /*00b2*/ 	.short	0x0040


	//----- nvinfo : EIATTR_EXIT_INSTR_OFFSETS
	.align		4
        /*00b4*/ 	.byte	0x04, 0x1c
        /*00b6*/ 	.short	(.L_167 - .L_166)


	//   ....[0]....
.L_166:
        /*00b8*/ 	.word	0x000006b0


	//   ....[1]....
        /*00bc*/ 	.word	0x000010f0


	//   ....[2]....
        /*00c0*/ 	.word	0x00001140


	//----- nvinfo : EIATTR_MAX_THREADS
	.align		4
.L_167:
        /*00c4*/ 	.byte	0x04, 0x05
        /*00c6*/ 	.short	(.L_169 - .L_168)
.L_168:
        /*00c8*/ 	.word	0x00000100
        /*00cc*/ 	.word	0x00000001
        /*00d0*/ 	.word	0x00000001


	//----- nvinfo : EIATTR_CRS_STACK_SIZE
	.align		4
.L_169:
        /*00d4*/ 	.byte	0x04, 0x1e
        /*00d6*/ 	.short	(.L_171 - .L_170)
.L_170:
        /*00d8*/ 	.word	0x00000000
.L_171:


//--------------------- .nv.info.kernel_cuda_filter_nlm_calc_weight --------------------------
	.section	.nv.info.kernel_cuda_filter_nlm_calc_weight,"",@"SHT_CUDA_INFO"
	.align	4


	//----- nvinfo : EIATTR_PARAM_CBANK
	.align		4
        /*0000*/ 	.byte	0x04, 0x0a
        /*0002*/ 	.short	(.L_173 - .L_172)
	.align		4
.L_172:
        /*0004*/ 	.word	index@(.nv.constant0.kernel_cuda_filter_nlm_calc_weight)
        /*0008*/ 	.short	0x0160
        /*000a*/ 	.short	0x0028


	//----- nvinfo : EIATTR_CBANK_PARAM_SIZE
	.align		4
.L_173:
        /*000c*/ 	.byte	0x03, 0x19
        /*000e*/ 	.short	0x0028


	//----- nvinfo : EIATTR_KPARAM_INFO
	.align		4
        /*0010*/ 	.byte	0x04, 0x17
        /*0012*/ 	.short	(.L_175 - .L_174)
.L_174:
        /*0014*/ 	.word	0x00000000
        /*0018*/ 	.short	0x0007
        /*001a*/ 	.short	0x0024
        /*001c*/ 	.byte	0x00, 0xf0, 0x11, 0x00


	//----- nvinfo : EIATTR_KPARAM_INFO
	.align		4
.L_175:
        /*0020*/ 	.byte	0x04, 0x17
        /*0022*/ 	.short	(.L_177 - .L_176)
.L_176:
        /*0024*/ 	.word	0x00000000
        /*0028*/ 	.short	0x0006
        /*002a*/ 	.short	0x0020
        /*002c*/ 	.byte	0x00, 0xf0, 0x11, 0x00


	//----- nvinfo : EIATTR_KPARAM_INFO
	.align		4
.L_177:
        /*0030*/ 	.byte	0x04, 0x17
        /*0032*/ 	.short	(.L_179 - .L_178)
.L_178:
        /*0034*/ 	.word	0x00000000
        /*0038*/ 	.short	0x0005
        /*003a*/ 	.short	0x001c
        /*003c*/ 	.byte	0x00, 0xf0, 0x11, 0x00


	//----- nvinfo : EIATTR_KPARAM_INFO
	.align		4
.L_179:
        /*0040*/ 	.byte	0x04, 0x17
        /*0042*/ 	.short	(.L_181 - .L_180)
.L_180:
        /*0044*/ 	.word	0x00000000
        /*0048*/ 	.short	0x0004
        /*004a*/ 	.short	0x0018
        /*004c*/ 	.byte	0x00, 0xf0, 0x11, 0x00


	//----- nvinfo : EIATTR_KPARAM_INFO
	.align		4
.L_181:
        /*0050*/ 	.byte	0x04, 0x17
        /*0052*/ 	.short	(.L_183 - .L_182)
.L_182:
        /*0054*/ 	.word	0x00000000
        /*0058*/ 	.short	0x0003
        /*005a*/ 	.short	0x0014
        /*005c*/ 	.byte	0x00, 0xf0, 0x11, 0x00


	//----- nvinfo : EIATTR_KPARAM_INFO
	.align		4
.L_183:
        /*0060*/ 	.byte	0x04, 0x17
        /*0062*/ 	.short	(.L_185 - .L_184)
.L_184:
        /*0064*/ 	.word	0x00000000
        /*0068*/ 	.short	0x0002
        /*006a*/ 	.short	0x0010
        /*006c*/ 	.byte	0x00, 0xf0, 0x11, 0x00


	//----- nvinfo : EIATTR_KPARAM_INFO
	.align		4
.L_185:
        /*0070*/ 	.byte	0x04, 0x17
        /*0072*/ 	.short	(.L_187 - .L_186)
.L_186:
        /*0074*/ 	.word	0x00000000
        /*0078*/ 	.short	0x0001
        /*007a*/ 	.short	0x0008
        /*007c*/ 	.byte	0x00, 0xf0, 0x21, 0x00


	//----- nvinfo : EIATTR_KPARAM_INFO
	.align		4
.L_187:
        /*0080*/ 	.byte	0x04, 0x17
        /*0082*/ 	.short	(.L_189 - .L_188)
.L_188:
        /*0084*/ 	.word	0x00000000
        /*0088*/ 	.short	0x0000
        /*008a*/ 	.short	0x0000
        /*008c*/ 	.byte	0x00, 0xf0, 0x21, 0x00


	//----- nvinfo : EIATTR_MAXREG_COUNT
	.align		4
.L_189:
        /*0090*/ 	.byte	0x03, 0x1b
        /*0092*/ 	.short	0x0040


	//----- nvinfo : EIATTR_EXIT_INSTR_OFFSETS
	.align		4
        /*0094*/ 	.byte	0x04, 0x1c
        /*0096*/ 	.short	(.L_191 - .L_190)


	//   ....[0]....
.L_190:
        /*0098*/ 	.word	0x000006d0


	//   ....[1]....
        /*009c*/ 	.word	0x00001180


	//----- nvinfo : EIATTR_MAX_THREADS
	.align		4
.L_191:
        /*00a0*/ 	.byte	0x04, 0x05
        /*00a2*/ 	.short	(.L_193 - .L_192)
.L_192:
        /*00a4*/ 	.word	0x00000100
        /*00a8*/ 	.word	0x00000001
        /*00ac*/ 	.word	0x00000001


	//----- nvinfo : EIATTR_CRS_STACK_SIZE
	.align		4
.L_193:
        /*00b0*/ 	.byte	0x04, 0x1e
        /*00b2*/ 	.short	(.L_195 - .L_194)
.L_194:
        /*00b4*/ 	.word	0x00000000
.L_195:


//--------------------- .nv.info.kernel_cuda_filter_nlm_blur --------------------------
	.section	.nv.info.kernel_cuda_filter_nlm_blur,"",@"SHT_CUDA_INFO"
	.align	4


	//----- nvinfo : EIATTR_PARAM_CBANK
	.align		4
        /*0000*/ 	.byte	0x04, 0x0a
        /*0002*/ 	.short	(.L_197 - .L_196)
	.align		4
.L_196:
        /*0004*/ 	.word	index@(.nv.constant0.kernel_cuda_filter_nlm_blur)
        /*0008*/ 	.short	0x0160
        /*000a*/ 	.short	0x0028


	//----- nvinfo : EIATTR_CBANK_PARAM_SIZE
	.align		4
.L_197:
        /*000c*/ 	.byte	0x03, 0x19
        /*000e*/ 	.short	0x0028


	//----- nvinfo : EIATTR_KPARAM_INFO
	.align		4
        /*0010*/ 	.byte	0x04, 0x17
        /*0012*/ 	.short	(.L_199 - .L_198)
.L_198:
        /*0014*/ 	.word	0x00000000
        /*0018*/ 	.short	0x0007
        /*001a*/ 	.short	0x0024
        /*001c*/ 	.byte	0x00, 0xf0, 0x11, 0x00


	//----- nvinfo : EIATTR_KPARAM_INFO
	.align		4
.L_199:
        /*0020*/ 	.byte	0x04, 0x17
        /*0022*/ 	.short	(.L_201 - .L_200)
.L_200:
        /*0024*/ 	.word	0x00000000
        /*0028*/ 	.short	0x0006
        /*002a*/ 	.short	0x0020
        /*002c*/ 	.byte	0x00, 0xf0, 0x11, 0x00


	//----- nvinfo : EIATTR_KPARAM_INFO
	.align		4
.L_201:
        /*0030*/ 	.byte	0x04, 0x17
        /*0032*/ 	.short	(.L_203 - .L_202)
.L_202:
        /*0034*/ 	.word	0x00000000
        /*0038*/ 	.short	0x0005
        /*003a*/ 	.short	0x001c
        /*003c*/ 	.byte	0x00, 0xf0, 0x11, 0x00


	//----- nvinfo : EIATTR_KPARAM_INFO
	.align		4
.L_203:
        /*0040*/ 	.byte	0x04, 0x17
        /*0042*/ 	.short	(.L_205 - .L_204)
.L_204:
        /*0044*/ 	.word	0x00000000
        /*0048*/ 	.short	0x0004
        /*004a*/ 	.short	0x0018
        /*004c*/ 	.byte	0x00, 0xf0, 0x11, 0x00


	//----- nvinfo : EIATTR_KPARAM_INFO
	.align		4
.L_205:
        /*0050*/ 	.byte	0x04, 0x17
        /*0052*/ 	.short	(.L_207 - .L_206)
.L_206:
        /*0054*/ 	.word	0x00000000
        /*0058*/ 	.short	0x0003
        /*005a*/ 	.short	0x0014
        /*005c*/ 	.byte	0x00, 0xf0, 0x11, 0x00


	//----- nvinfo : EIATTR_KPARAM_INFO
	.align		4
.L_207:
        /*0060*/ 	.byte	0x04, 0x17
        /*0062*/ 	.short	(.L_209 - .L_208)
.L_208:
        /*0064*/ 	.word	0x00000000
        /*0068*/ 	.short	0x0002
        /*006a*/ 	.short	0x0010
        /*006c*/ 	.byte	0x00, 0xf0, 0x11, 0x00


	//----- nvinfo : EIATTR_KPARAM_INFO
	.align		4
.L_209:
        /*0070*/ 	.byte	0x04, 0x17
        /*0072*/ 	.short	(.L_211 - .L_210)
.L_210:
        /*0074*/ 	.word	0x00000000
        /*0078*/ 	.short	0x0001
        /*007a*/ 	.short	0x0008
        /*007c*/ 	.byte	0x00, 0xf0, 0x21, 0x00


	//----- nvinfo : EIATTR_KPARAM_INFO
	.align		4
.L_211:
        /*0080*/ 	.byte	0x04, 0x17
        /*0082*/ 	.short	(.L_213 - .L_212)
.L_212:
        /*0084*/ 	.word	0x00000000
        /*0088*/ 	.short	0x0000
        /*008a*/ 	.short	0x0000
        /*008c*/ 	.byte	0x00, 0xf0, 0x21, 0x00


	//----- nvinfo : EIATTR_MAXREG_COUNT
	.align		4
.L_213:
        /*0090*/ 	.byte	0x03, 0x1b
        /*0092*/ 	.short	0x0040


	//----- nvinfo : EIATTR_EXIT_INSTR_OFFSETS
	.align		4
        /*0094*/ 	.byte	0x04, 0x1c
        /*0096*/ 	.short	(.L_215 - .L_214)


	//   ....[0]....
.L_214:
        /*0098*/ 	.word	0x000006d0


	//   ....[1]....
        /*009c*/ 	.word	0x000014a0


	//----- nvinfo : EIATTR_MAX_THREADS
	.align		4
.L_215:
        /*00a0*/ 	.byte	0x04, 0x05
        /*00a2*/ 	.short	(.L_217 - .L_216)
.L_216:
        /*00a4*/ 	.word	0x00000100
        /*00a8*/ 	.word	0x00000001
        /*00ac*/ 	.word	0x00000001


	//----- nvinfo : EIATTR_CRS_STACK_SIZE
	.align		4
.L_217:
        /*00b0*/ 	.byte	0x04, 0x1e
        /*00b2*/ 	.short	(.L_219 - .L_218)
.L_218:
        /*00b4*/ 	.word	0x00000000
.L_219:


//--------------------- .nv.info.kernel_cuda_filter_nlm_calc_difference --------------------------
	.section	.nv.info.kernel_cuda_filter_nlm_calc_difference,"",@"SHT_CUDA_INFO"
	.align	4


	//----- nvinfo : EIATTR_PARAM_CBANK
	.align		4
        /*0000*/ 	.byte	0x04, 0x0a
        /*0002*/ 	.short	(.L_221 - .L_220)
	.align		4
.L_220:
        /*0004*/ 	.word	index@(.nv.constant0.kernel_cuda_filter_nlm_calc_difference)
        /*0008*/ 	.short	0x0160
        /*000a*/ 	.short	0x0038


	//----- nvinfo : EIATTR_CBANK_PARAM_SIZE
	.align		4
.L_221:
        /*000c*/ 	.byte	0x03, 0x19
        /*000e*/ 	.short	0x0038


	//----- nvinfo : EIATTR_KPARAM_INFO
	.align		4
        /*0010*/ 	.byte	0x04, 0x17
        /*0012*/ 	.short	(.L_223 - .L_222)
.L_222:
        /*0014*/ 	.word	0x00000000
        /*0018*/ 	.short	0x000a
        /*001a*/ 	.short	0x0034
        /*001c*/ 	.byte	0x00, 0xf0, 0x11, 0x00


	//----- nvinfo : EIATTR_KPARAM_INFO
	.align		4
.L_223:
        /*0020*/ 	.byte	0x04, 0x17
        /*0022*/ 	.short	(.L_225 - .L_224)
.L_224:
        /*0024*/ 	.word	0x00000000
        /*0028*/ 	.short	0x0009
        /*002a*/ 	.short	0x0030
        /*002c*/ 	.byte	0x00, 0xf0, 0x11, 0x00


	//----- nvinfo : EIATTR_KPARAM_INFO
	.align		4
.L_225:
        /*0030*/ 	.byte	0x04, 0x17
        /*0032*/ 	.short	(.L_227 - .L_226)
.L_226:
        /*0034*/ 	.word	0x00000000
        /*0038*/ 	.short	0x0008
        /*003a*/ 	.short	0x002c
        /*003c*/ 	.byte	0x00, 0xf0, 0x11, 0x00


	//----- nvinfo : EIATTR_KPARAM_INFO
	.align		4
.L_227:
        /*0040*/ 	.byte	0x04, 0x17
        /*0042*/ 	.short	(.L_229 - .L_228)
.L_228:
        /*0044*/ 	.word	0x00000000
        /*0048*/ 	.short	0x0007
        /*004a*/ 	.short	0x0028
        /*004c*/ 	.byte	0x00, 0xf0, 0x11, 0x00


	//----- nvinfo : EIATTR_KPARAM_INFO
	.align		4
.L_229:
        /*0050*/ 	.byte	0x04, 0x17
        /*0052*/ 	.short	(.L_231 - .L_230)
.L_230:
        /*0054*/ 	.word	0x00000000
        /*0058*/ 	.short	0x0006
        /*005a*/ 	.short	0x0024
        /*005c*/ 	.byte	0x00, 0xf0, 0x11, 0x00


	//----- nvinfo : EIATTR_KPARAM_INFO
	.align		4
.L_231:
        /*0060*/ 	.byte	0x04, 0x17
        /*0062*/ 	.short	(.L_233 - .L_232)
.L_232:
        /*0064*/ 	.word	0x00000000
        /*0068*/ 	.short	0x0005
        /*006a*/ 	.short	0x0020
        /*006c*/ 	.byte	0x00, 0xf0, 0x11, 0x00


	//----- nvinfo : EIATTR_KPARAM_INFO
	.align		4
.L_233:
        /*0070*/ 	.byte	0x04, 0x17
        /*0072*/ 	.short	(.L_235 - .L_234)
.L_234:
        /*0074*/ 	.word	0x00000000
        /*0078*/ 	.short	0x0004
        /*007a*/ 	.short	0x001c
        /*007c*/ 	.byte	0x00, 0xf0, 0x11, 0x00


	//----- nvinfo : EIATTR_KPARAM_INFO
	.align		4
.L_235:
        /*0080*/ 	.byte	0x04, 0x17
        /*0082*/ 	.short	(.L_237 - .L_236)
.L_236:
        /*0084*/ 	.word	0x00000000
        /*0088*/ 	.short	0x0003
        /*008a*/ 	.short	0x0018
        /*008c*/ 	.byte	0x00, 0xf0, 0x11, 0x00


	//----- nvinfo : EIATTR_KPARAM_INFO
	.align		4
.L_237:
        /*0090*/ 	.byte	0x04, 0x17
        /*0092*/ 	.short	(.L_239 - .L_238)
.L_238:
        /*0094*/ 	.word	0x00000000
        /*0098*/ 	.short	0x0002
        /*009a*/ 	.short	0x0010
        /*009c*/ 	.byte	0x00, 0xf0, 0x21, 0x00


	//----- nvinfo : EIATTR_KPARAM_INFO
	.align		4
.L_239:
        /*00a0*/ 	.byte	0x04, 0x17
        /*00a2*/ 	.short	(.L_241 - .L_240)
.L_240:
        /*00a4*/ 	.word	0x00000000
        /*00a8*/ 	.short	0x0001
        /*00aa*/ 	.short	0x0008
        /*00ac*/ 	.byte	0x00, 0xf0, 0x21, 0x00


	//----- nvinfo : EIATTR_KPARAM_INFO
	.align		4
.L_241:
        /*00b0*/ 	.byte	0x04, 0x17
        /*00b2*/ 	.short	(.L_243 - .L_242)
.L_242:
        /*00b4*/ 	.word	0x00000000
        /*00b8*/ 	.short	0x0000
        /*00ba*/ 	.short	0x0000
        /*00bc*/ 	.byte	0x00, 0xf0, 0x21, 0x00


	//----- nvinfo : EIATTR_MAXREG_COUNT
	.align		4
.L_243:
        /*00c0*/ 	.byte	0x03, 0x1b
        /*00c2*/ 	.short	0x0040


	//----- nvinfo : EIATTR_EXIT_INSTR_OFFSETS
	.align		4
        /*00c4*/ 	.byte	0x04, 0x1c
        /*00c6*/ 	.short	(.L_245 - .L_244)


	//   ....[0]....
.L_244:
        /*00c8*/ 	.word	0x000006c0


	//   ....[1]....
        /*00cc*/ 	.word	0x000011d0


	//----- nvinfo : EIATTR_MAX_THREADS
	.align		4
.L_245:
        /*00d0*/ 	.byte	0x04, 0x05
        /*00d2*/ 	.short	(.L_247 - .L_246)
.L_246:
        /*00d4*/ 	.word	0x00000100
        /*00d8*/ 	.word	0x00000001
        /*00dc*/ 	.word	0x00000001


	//----- nvinfo : EIATTR_CRS_STACK_SIZE
	.align		4
.L_247:
        /*00e0*/ 	.byte	0x04, 0x1e
        /*00e2*/ 	.short	(.L_249 - .L_248)
.L_248:
        /*00e4*/ 	.word	0x00000000
.L_249:


//--------------------- .nv.info.kernel_cuda_filter_construct_transform --------------------------
	.section	.nv.info.kernel_cuda_filter_construct_transform,"",@"SHT_CUDA_INFO"
	.align	4


	//----- nvinfo : EIATTR_PARAM_CBANK
	.align		4
        /*0000*/ 	.byte	0x04, 0x0a
        /*0002*/ 	.short	(.L_251 - .L_250)
	.align		4
.L_250:
        /*0004*/ 	.word	index@(.nv.constant0.kernel_cuda_filter_construct_transform)
        /*0008*/ 	.short	0x0160
        /*000a*/ 	.short	0x004c


	//----- nvinfo : EIATTR_CBANK_PARAM_SIZE
	.align		4
.L_251:
        /*000c*/ 	.byte	0x03, 0x19
        /*000e*/ 	.short	0x004c


	//----- nvinfo : EIATTR_KPARAM_INFO
	.align		4
        /*0010*/ 	.byte	0x04, 0x17
        /*0012*/ 	.short	(.L_253 - .L_252)
.L_252:
        /*0014*/ 	.word	0x00000000
        /*0018*/ 	.short	0x0007
        /*001a*/ 	.short	0x0048
        /*001c*/ 	.byte	0x00, 0xf0, 0x11, 0x00


	//----- nvinfo : EIATTR_KPARAM_INFO
	.align		4
.L_253:
        /*0020*/ 	.byte	0x04, 0x17
        /*0022*/ 	.short	(.L_255 - .L_254)
.L_254:
        /*0024*/ 	.word	0x00000000
        /*0028*/ 	.short	0x0006
        /*002a*/ 	.short	0x0044
        /*002c*/ 	.byte	0x00, 0xf0, 0x11, 0x00


	//----- nvinfo : EIATTR_KPARAM_INFO
	.align		4
.L_255:
        /*0030*/ 	.byte	0x04, 0x17
        /*0032*/ 	.short	(.L_257 - .L_256)
.L_256:
        /*0034*/ 	.word	0x00000000
        /*0038*/ 	.short	0x0005
        /*003a*/ 	.short	0x0040
        /*003c*/ 	.byte	0x00, 0xf0, 0x11, 0x00


	//----- nvinfo : EIATTR_KPARAM_INFO
	.align		4
.L_257:
        /*0040*/ 	.byte	0x04, 0x17
        /*0042*/ 	.short	(.L_259 - .L_258)
.L_258:
        /*0044*/ 	.word	0x00000000
        /*0048*/ 	.short	0x0004
        /*004a*/ 	.short	0x0030
        /*004c*/ 	.byte	0x00, 0xf0, 0x41, 0x00


	//----- nvinfo : EIATTR_KPARAM_INFO
	.align		4
.L_259:
        /*0050*/ 	.byte	0x04, 0x17
        /*0052*/ 	.short	(.L_261 - .L_260)
.L_260:
        /*0054*/ 	.word	0x00000000
        /*0058*/ 	.short	0x0003
        /*005a*/ 	.short	0x0020
        /*005c*/ 	.byte	0x00, 0xf0, 0x41, 0x00


	//----- nvinfo : EIATTR_KPARAM_INFO
	.align		4
.L_261:
        /*0060*/ 	.byte	0x04, 0x17
        /*0062*/ 	.short	(.L_263 - .L_262)
.L_262:
        /*0064*/ 	.word	0x00000000
        /*0068*/ 	.short	0x0002
        /*006a*/ 	.short	0x0010
        /*006c*/ 	.byte	0x00, 0xf0, 0x21, 0x00


	//----- nvinfo : EIATTR_KPARAM_INFO
	.align		4
.L_263:
        /*0070*/ 	.byte	0x04, 0x17
        /*0072*/ 	.short	(.L_265 - .L_264)
.L_264:
        /*0074*/ 	.word	0x00000000
        /*0078*/ 	.short	0x0001
        /*007a*/ 	.short	0x0008
        /*007c*/ 	.byte	0x00, 0xf0, 0x21, 0x00


	//----- nvinfo : EIATTR_KPARAM_INFO
	.align		4
.L_265:
        /*0080*/ 	.byte	0x04, 0x17
        /*0082*/ 	.short	(.L_267 - .L_266)
.L_266:
        /*0084*/ 	.word	0x00000000
        /*0088*/ 	.short	0x0000
        /*008a*/ 	.short	0x0000
        /*008c*/ 	.byte	0x00, 0xf0, 0x21, 0x00


	//----- nvinfo : EIATTR_MAXREG_COUNT
	.align		4
.L_267:
        /*0090*/ 	.byte	0x03, 0x1b
        /*0092*/ 	.short	0x0040


	//----- nvinfo : EIATTR_EXIT_INSTR_OFFSETS
	.align		4
        /*0094*/ 	.byte	0x04, 0x1c
        /*0096*/ 	.short	(.L_269 - .L_268)


	//   ....[0]....
.L_268:
        /*0098*/ 	.word	0x000000a0


	//   ....[1]....
        /*009c*/ 	.word	0x0000dde0


	//   ....[2]....
        /*00a0*/ 	.word	0x0000dea0


	//----- nvinfo : EIATTR_MAX_THREADS
	.align		4
.L_269:
        /*00a4*/ 	.byte	0x04, 0x05
        /*00a6*/ 	.short	(.L_271 - .L_270)
.L_270:
        /*00a8*/ 	.word	0x00000100
        /*00ac*/ 	.word	0x00000001
        /*00b0*/ 	.word	0x00000001


	//----- nvinfo : EIATTR_CRS_STACK_SIZE
	.align		4
.L_271:
        /*00b4*/ 	.byte	0x04, 0x1e
        /*00b6*/ 	.short	(.L_273 - .L_272)
.L_272:
        /*00b8*/ 	.word	0x00000000
.L_273:


//--------------------- .nv.info.kernel_cuda_filter_combine_halves --------------------------
	.section	.nv.info.kernel_cuda_filter_combine_halves,"",@"SHT_CUDA_INFO"
	.align	4


	//----- nvinfo : EIATTR_PARAM_CBANK
	.align		4
        /*0000*/ 	.byte	0x04, 0x0a
        /*0002*/ 	.short	(.L_275 - .L_274)
	.align		4
.L_274:
        /*0004*/ 	.word	index@(.nv.constant0.kernel_cuda_filter_combine_halves)
        /*0008*/ 	.short	0x0160
        /*000a*/ 	.short	0x0034


	//----- nvinfo : EIATTR_CBANK_PARAM_SIZE
	.align		4
.L_275:
        /*000c*/ 	.byte	0x03, 0x19
        /*000e*/ 	.short	0x0034


	//----- nvinfo : EIATTR_KPARAM_INFO
	.align		4
        /*0010*/ 	.byte	0x04, 0x17
        /*0012*/ 	.short	(.L_277 - .L_276)
.L_276:
        /*0014*/ 	.word	0x00000000
        /*0018*/ 	.short	0x0005
        /*001a*/ 	.short	0x0030
        /*001c*/ 	.byte	0x00, 0xf0, 0x11, 0x00


	//----- nvinfo : EIATTR_KPARAM_INFO
	.align		4
.L_277:
        /*0020*/ 	.byte	0x04, 0x17
        /*0022*/ 	.short	(.L_279 - .L_278)
.L_278:
        /*0024*/ 	.word	0x00000000
        /*0028*/ 	.short	0x0004
        /*002a*/ 	.short	0x0020
        /*002c*/ 	.byte	0x00, 0xf0, 0x41, 0x00


	//----- nvinfo : EIATTR_KPARAM_INFO
	.align		4
.L_279:
        /*0030*/ 	.byte	0x04, 0x17
        /*0032*/ 	.short	(.L_281 - .L_280)
.L_280:
        /*0034*/ 	.word	0x00000000
        /*0038*/ 	.short	0x0003
        /*003a*/ 	.short	0x0018
        /*003c*/ 	.byte	0x00, 0xf0, 0x21, 0x00


	//----- nvinfo : EIATTR_KPARAM_INFO
	.align		4
.L_281:
        /*0040*/ 	.byte	0x04, 0x17
        /*0042*/ 	.short	(.L_283 - .L_282)
.L_282:
        /*0044*/ 	.word	0x00000000
        /*0048*/ 	.short	0x0002
        /*004a*/ 	.short	0x0010
        /*004c*/ 	.byte	0x00, 0xf0, 0x21, 0x00


	//----- nvinfo : EIATTR_KPARAM_INFO
	.align		4
.L_283:
        /*0050*/ 	.byte	0x04, 0x17
        /*0052*/ 	.short	(.L_285 - .L_284)
.L_284:
        /*0054*/ 	.word	0x00000000
        /*0058*/ 	.short	0x0001
        /*005a*/ 	.short	0x0008
        /*005c*/ 	.byte	0x00, 0xf0, 0x21, 0x00


	//----- nvinfo : EIATTR_KPARAM_INFO
	.align		4
.L_285:
        /*0060*/ 	.byte	0x04, 0x17
        /*0062*/ 	.short	(.L_287 - .L_286)
.L_286:
        /*0064*/ 	.word	0x00000000
        /*0068*/ 	.short	0x0000
        /*006a*/ 	.short	0x0000
        /*006c*/ 	.byte	0x00, 0xf0, 0x21, 0x00


	//----- nvinfo : EIATTR_MAXREG_COUNT
	.align		4
.L_287:
        /*0070*/ 	.byte	0x03, 0x1b
        /*0072*/ 	.short	0x0040


	//----- nvinfo : EIATTR_EXIT_INSTR_OFFSETS
	.align		4
        /*0074*/ 	.byte	0x04, 0x1c
        /*0076*/ 	.short	(.L_289 - .L_288)


	//   ....[0]....
.L_288:
        /*0078*/ 	.word	0x00000100


	//   ....[1]....
        /*007c*/ 	.word	0x00000290


	//   ....[2]....
        /*0080*/ 	.word	0x00001830


	//   ....[3]....
        /*0084*/ 	.word	0x000018a0


	//----- nvinfo : EIATTR_MAX_THREADS
	.align		4
.L_289:
        /*0088*/ 	.byte	0x04, 0x05
        /*008a*/ 	.short	(.L_291 - .L_290)
.L_290:
        /*008c*/ 	.word	0x00000100
        /*0090*/ 	.word	0x00000001
        /*0094*/ 	.word	0x00000001


	//----- nvinfo : EIATTR_CRS_STACK_SIZE
	.align		4
.L_291:
        /*0098*/ 	.byte	0x04, 0x1e
        /*009a*/ 	.short	(.L_293 - .L_292)
.L_292:
        /*009c*/ 	.word	0x00000000
.L_293:


//--------------------- .nv.info.kernel_cuda_filter_detect_outliers --------------------------
	.section	.nv.info.kernel_cuda_filter_detect_outliers,"",@"SHT_CUDA_INFO"
	.align	4


	//----- nvinfo : EIATTR_PARAM_CBANK
	.align		4
        /*0000*/ 	.byte	0x04, 0x0a
        /*0002*/ 	.short	(.L_295 - .L_294)
	.align		4
.L_294:
        /*0004*/ 	.word	index@(.nv.constant0.kernel_cuda_filter_detect_outliers)
        /*0008*/ 	.short	0x0160
        /*000a*/ 	.short	0x0034


	//----- nvinfo : EIATTR_CBANK_PARAM_SIZE
	.align		4
.L_295:
        /*000c*/ 	.byte	0x03, 0x19
        /*000e*/ 	.short	0x0034


	//----- nvinfo : EIATTR_KPARAM_INFO
	.align		4
        /*0010*/ 	.byte	0x04, 0x17
        /*0012*/ 	.short	(.L_297 - .L_296)
.L_296:
        /*0014*/ 	.word	0x00000000
        /*0018*/ 	.short	0x0005
        /*001a*/ 	.short	0x0030
        /*001c*/ 	.byte	0x00, 0xf0, 0x11, 0x00


	//----- nvinfo : EIATTR_KPARAM_INFO
	.align		4
.L_297:
        /*0020*/ 	.byte	0x04, 0x17
        /*0022*/ 	.short	(.L_299 - .L_298)
.L_298:
        /*0024*/ 	.word	0x00000000
        /*0028*/ 	.short	0x0004
        /*002a*/ 	.short	0x0020
        /*002c*/ 	.byte	0x00, 0xf0, 0x41, 0x00


	//----- nvinfo : EIATTR_KPARAM_INFO
	.align		4
.L_299:
        /*0030*/ 	.byte	0x04, 0x17
        /*0032*/ 	.short	(.L_301 - .L_300)
.L_300:
        /*0034*/ 	.word	0x00000000
        /*0038*/ 	.short	0x0003
        /*003a*/ 	.short	0x0018
        /*003c*/ 	.byte	0x00, 0xf0, 0x21, 0x00


	//----- nvinfo : EIATTR_KPARAM_INFO
	.align		4
.L_301:
        /*0040*/ 	.byte	0x04, 0x17
        /*0042*/ 	.short	(.L_303 - .L_302)
.L_302:
        /*0044*/ 	.word	0x00000000
        /*0048*/ 	.short	0x0002
        /*004a*/ 	.short	0x0010
        /*004c*/ 	.byte	0x00, 0xf0, 0x21, 0x00


	//----- nvinfo : EIATTR_KPARAM_INFO
	.align		4
.L_303:
        /*0050*/ 	.byte	0x04, 0x17
        /*0052*/ 	.short	(.L_305 - .L_304)
.L_304:
        /*0054*/ 	.word	0x00000000
        /*0058*/ 	.short	0x0001
        /*005a*/ 	.short	0x0008
        /*005c*/ 	.byte	0x00, 0xf0, 0x21, 0x00


	//----- nvinfo : EIATTR_KPARAM_INFO
	.align		4
.L_305:
        /*0060*/ 	.byte	0x04, 0x17
        /*0062*/ 	.short	(.L_307 - .L_306)
.L_306:
        /*0064*/ 	.word	0x00000000
        /*0068*/ 	.short	0x0000
        /*006a*/ 	.short	0x0000
        /*006c*/ 	.byte	0x00, 0xf0, 0x21, 0x00


	//----- nvinfo : EIATTR_MAXREG_COUNT
	.align		4
.L_307:
        /*0070*/ 	.byte	0x03, 0x1b
        /*0072*/ 	.short	0x0040


	//----- nvinfo : EIATTR_EXIT_INSTR_OFFSETS
	.align		4
        /*0074*/ 	.byte	0x04, 0x1c
        /*0076*/ 	.short	(.L_309 - .L_308)


	//   ....[0]....
.L_308:
        /*0078*/ 	.word	0x00000100


	//   ....[1]....
        /*007c*/ 	.word	0x00000d20


	//----- nvinfo : EIATTR_MAX_THREADS
	.align		4
.L_309:
        /*0080*/ 	.byte	0x04, 0x05
        /*0082*/ 	.short	(.L_311 - .L_310)
.L_310:
        /*0084*/ 	.word	0x00000100
        /*0088*/ 	.word	0x00000001
        /*008c*/ 	.word	0x00000001


	//----- nvinfo : EIATTR_CRS_STACK_SIZE
	.align		4
.L_311:
        /*0090*/ 	.byte	0x04, 0x1e
        /*0092*/ 	.short	(.L_313 - .L_312)
.L_312:
        /*0094*/ 	.word	0x00000000
.L_313:


//--------------------- .nv.info.kernel_cuda_filter_get_feature --------------------------
	.section	.nv.info.kernel_cuda_filter_get_feature,"",@"SHT_CUDA_INFO"
	.align	4


	//----- nvinfo : EIATTR_PARAM_CBANK
	.align		4
        /*0000*/ 	.byte	0x04, 0x0a
        /*0002*/ 	.short	(.L_315 - .L_314)
	.align		4
.L_314:
        /*0004*/ 	.word	index@(.nv.constant0.kernel_cuda_filter_get_feature)
        /*0008*/ 	.short	0x0160
        /*000a*/ 	.short	0x0048


	//----- nvinfo : EIATTR_CBANK_PARAM_SIZE
	.align		4
.L_315:
        /*000c*/ 	.byte	0x03, 0x19
        /*000e*/ 	.short	0x0048


	//----- nvinfo : EIATTR_KPARAM_INFO
	.align		4
        /*0010*/ 	.byte	0x04, 0x17
        /*0012*/ 	.short	(.L_317 - .L_316)
.L_316:
        /*0014*/ 	.word	0x00000000
        /*0018*/ 	.short	0x0008
        /*001a*/ 	.short	0x0044
        /*001c*/ 	.byte	0x00, 0xf0, 0x11, 0x00


	//----- nvinfo : EIATTR_KPARAM_INFO
	.align		4
.L_317:
        /*0020*/ 	.byte	0x04, 0x17
        /*0022*/ 	.short	(.L_319 - .L_318)
.L_318:
        /*0024*/ 	.word	0x00000000
        /*0028*/ 	.short	0x0007
        /*002a*/ 	.short	0x0040
        /*002c*/ 	.byte	0x00, 0xf0, 0x11, 0x00


	//----- nvinfo : EIATTR_KPARAM_INFO
	.align		4
.L_319:
        /*0030*/ 	.byte	0x04, 0x17
        /*0032*/ 	.short	(.L_321 - .L_320)
.L_320:
        /*0034*/ 	.word	0x00000000
        /*0038*/ 	.short	0x0006
        /*003a*/ 	.short	0x0030
        /*003c*/ 	.byte	0x00, 0xf0, 0x41, 0x00


	//----- nvinfo : EIATTR_KPARAM_INFO
	.align		4
.L_321:
        /*0040*/ 	.byte	0x04, 0x17
        /*0042*/ 	.short	(.L_323 - .L_322)
.L_322:
        /*0044*/ 	.word	0x00000000
        /*0048*/ 	.short	0x0005
        /*004a*/ 	.short	0x0020
        /*004c*/ 	.byte	0x00, 0xf0, 0x21, 0x00


	//----- nvinfo : EIATTR_KPARAM_INFO
	.align		4
.L_323:
        /*0050*/ 	.byte	0x04, 0x17
        /*0052*/ 	.short	(.L_325 - .L_324)
.L_324:
        /*0054*/ 	.word	0x00000000
        /*0058*/ 	.short	0x0004
        /*005a*/ 	.short	0x0018
        /*005c*/ 	.byte	0x00, 0xf0, 0x21, 0x00


	//----- nvinfo : EIATTR_KPARAM_INFO
	.align		4
.L_325:
        /*0060*/ 	.byte	0x04, 0x17
        /*0062*/ 	.short	(.L_327 - .L_326)
.L_326:
        /*0064*/ 	.word	0x00000000
        /*0068*/ 	.short	0x0003
        /*006a*/ 	.short	0x0014
        /*006c*/ 	.byte	0x00, 0xf0, 0x11, 0x00


	//----- nvinfo : EIATTR_KPARAM_INFO
	.align		4
.L_327:
        /*0070*/ 	.byte	0x04, 0x17
        /*0072*/ 	.short	(.L_329 - .L_328)
.L_328:
        /*0074*/ 	.word	0x00000000
        /*0078*/ 	.short	0x0002
        /*007a*/ 	.short	0x0010
        /*007c*/ 	.byte	0x00, 0xf0, 0x11, 0x00


	//----- nvinfo : EIATTR_KPARAM_INFO
	.align		4
.L_329:
        /*0080*/ 	.byte	0x04, 0x17
        /*0082*/ 	.short	(.L_331 - .L_330)
.L_330:
        /*0084*/ 	.word	0x00000000
        /*0088*/ 	.short	0x0001
        /*008a*/ 	.short	0x0008
        /*008c*/ 	.byte	0x00, 0xf0, 0x21, 0x00


	//----- nvinfo : EIATTR_KPARAM_INFO
	.align		4
.L_331:
        /*0090*/ 	.byte	0x04, 0x17
        /*0092*/ 	.short	(.L_333 - .L_332)
.L_332:
        /*0094*/ 	.word	0x00000000
        /*0098*/ 	.short	0x0000
        /*009a*/ 	.short	0x0000
        /*009c*/ 	.byte	0x00, 0xf0, 0x11, 0x00


	//----- nvinfo : EIATTR_MAXREG_COUNT
	.align		4
.L_333:
        /*00a0*/ 	.byte	0x03, 0x1b
        /*00a2*/ 	.short	0x0040


	//----- nvinfo : EIATTR_EXIT_INSTR_OFFSETS
	.align		4
        /*00a4*/ 	.byte	0x04, 0x1c
        /*00a6*/ 	.short	(.L_335 - .L_334)


	//   ....[0]....
.L_334:
        /*00a8*/ 	.word	0x000000e0


	//   ....[1]....
        /*00ac*/ 	.word	0x000004a0


	//   ....[2]....
        /*00b0*/ 	.word	0x000005a0


	//----- nvinfo : EIATTR_MAX_THREADS
	.align		4
.L_335:
        /*00b4*/ 	.byte	0x04, 0x05
        /*00b6*/ 	.short	(.L_337 - .L_336)
.L_336:
        /*00b8*/ 	.word	0x00000100
        /*00bc*/ 	.word	0x00000001
        /*00c0*/ 	.word	0x00000001
.L_337:


//--------------------- .nv.info.kernel_cuda_filter_divide_shadow --------------------------
	.section	.nv.info.kernel_cuda_filter_divide_shadow,"",@"SHT_CUDA_INFO"
	.align	4


	//----- nvinfo : EIATTR_PARAM_CBANK
	.align		4
        /*0000*/ 	.byte	0x04, 0x0a
        /*0002*/ 	.short	(.L_339 - .L_338)
	.align		4
.L_338:
        /*0004*/ 	.word	index@(.nv.constant0.kernel_cuda_filter_divide_shadow)
        /*0008*/ 	.short	0x0160
        /*000a*/ 	.short	0x0058


	//----- nvinfo : EIATTR_CBANK_PARAM_SIZE
	.align		4
.L_339:
        /*000c*/ 	.byte	0x03, 0x19
        /*000e*/ 	.short	0x0058


	//----- nvinfo : EIATTR_KPARAM_INFO
	.align		4
        /*0010*/ 	.byte	0x04, 0x17
        /*0012*/ 	.short	(.L_341 - .L_340)
.L_340:
        /*0014*/ 	.word	0x00000000
        /*0018*/ 	.short	0x0009
        /*001a*/ 	.short	0x0054
        /*001c*/ 	.byte	0x00, 0xf0, 0x11, 0x00


	//----- nvinfo : EIATTR_KPARAM_INFO
	.align		4
.L_341:
        /*0020*/ 	.byte	0x04, 0x17
        /*0022*/ 	.short	(.L_343 - .L_342)
.L_342:
        /*0024*/ 	.word	0x00000000
        /*0028*/ 	.short	0x0008
        /*002a*/ 	.short	0x0050
        /*002c*/ 	.byte	0x00, 0xf0, 0x11, 0x00


	//----- nvinfo : EIATTR_KPARAM_INFO
	.align		4
.L_343:
        /*0030*/ 	.byte	0x04, 0x17
        /*0032*/ 	.short	(.L_345 - .L_344)
.L_344:
        /*0034*/ 	.word	0x00000000
        /*0038*/ 	.short	0x0007
        /*003a*/ 	.short	0x0040
        /*003c*/ 	.byte	0x00, 0xf0, 0x41, 0x00


	//----- nvinfo : EIATTR_KPARAM_INFO
	.align		4
.L_345:
        /*0040*/ 	.byte	0x04, 0x17
        /*0042*/ 	.short	(.L_347 - .L_346)
.L_346:
        /*0044*/ 	.word	0x00000000
        /*0048*/ 	.short	0x0006
        /*004a*/ 	.short	0x0030
        /*004c*/ 	.byte	0x00, 0xf0, 0x21, 0x00


	//----- nvinfo : EIATTR_KPARAM_INFO
	.align		4
.L_347:
        /*0050*/ 	.byte	0x04, 0x17
        /*0052*/ 	.short	(.L_349 - .L_348)
.L_348:
        /*0054*/ 	.word	0x00000000
        /*0058*/ 	.short	0x0005
        /*005a*/ 	.short	0x0028
        /*005c*/ 	.byte	0x00, 0xf0, 0x21, 0x00


	//----- nvinfo : EIATTR_KPARAM_INFO
	.align		4
.L_349:
        /*0060*/ 	.byte	0x04, 0x17
        /*0062*/ 	.short	(.L_351 - .L_350)
.L_350:
        /*0064*/ 	.word	0x00000000
        /*0068*/ 	.short	0x0004
        /*006a*/ 	.short	0x0020
        /*006c*/ 	.byte	0x00, 0xf0, 0x21, 0x00


	//----- nvinfo : EIATTR_KPARAM_INFO
	.align		4
.L_351:
        /*0070*/ 	.byte	0x04, 0x17
        /*0072*/ 	.short	(.L_353 - .L_352)
.L_352:
        /*0074*/ 	.word	0x00000000
        /*0078*/ 	.short	0x0003
        /*007a*/ 	.short	0x0018
        /*007c*/ 	.byte	0x00, 0xf0, 0x21, 0x00


	//----- nvinfo : EIATTR_KPARAM_INFO
	.align		4
.L_353:
        /*0080*/ 	.byte	0x04, 0x17
        /*0082*/ 	.short	(.L_355 - .L_354)
.L_354:
        /*0084*/ 	.word	0x00000000
        /*0088*/ 	.short	0x0002
        /*008a*/ 	.short	0x0010
        /*008c*/ 	.byte	0x00, 0xf0, 0x21, 0x00


	//----- nvinfo : EIATTR_KPARAM_INFO
	.align		4
.L_355:
        /*0090*/ 	.byte	0x04, 0x17
        /*0092*/ 	.short	(.L_357 - .L_356)
.L_356:
        /*0094*/ 	.word	0x00000000
        /*0098*/ 	.short	0x0001
        /*009a*/ 	.short	0x0008
        /*009c*/ 	.byte	0x00, 0xf0, 0x21, 0x00


	//----- nvinfo : EIATTR_KPARAM_INFO
	.align		4
.L_357:
        /*00a0*/ 	.byte	0x04, 0x17
        /*00a2*/ 	.short	(.L_359 - .L_358)
.L_358:
        /*00a4*/ 	.word	0x00000000
        /*00a8*/ 	.short	0x0000
        /*00aa*/ 	.short	0x0000
        /*00ac*/ 	.byte	0x00, 0xf0, 0x11, 0x00


	//----- nvinfo : EIATTR_MAXREG_COUNT
	.align		4
.L_359:
        /*00b0*/ 	.byte	0x03, 0x1b
        /*00b2*/ 	.short	0x0040


	//----- nvinfo : EIATTR_EXIT_INSTR_OFFSETS
	.align		4
        /*00b4*/ 	.byte	0x04, 0x1c
        /*00b6*/ 	.short	(.L_361 - .L_360)


	//   ....[0]....
.L_360:
        /*00b8*/ 	.word	0x000000e0


	//   ....[1]....
        /*00bc*/ 	.word	0x000007e0


	//----- nvinfo : EIATTR_MAX_THREADS
	.align		4
.L_361:
        /*00c0*/ 	.byte	0x04, 0x05
        /*00c2*/ 	.short	(.L_363 - .L_362)
.L_362:
        /*00c4*/ 	.word	0x00000100
        /*00c8*/ 	.word	0x00000001
        /*00cc*/ 	.word	0x00000001
.L_363:


//--------------------- .nv.constant0.kernel_cuda_filter_finalize --------------------------
	.section	.nv.constant0.kernel_cuda_filter_finalize,"a",@progbits
	.align	4
.nv.constant0.kernel_cuda_filter_finalize:
	.zero		420


//--------------------- .nv.constant0.kernel_cuda_filter_nlm_construct_gramian --------------------------
	.section	.nv.constant0.kernel_cuda_filter_nlm_construct_gramian,"a",@progbits
	.align	4
.nv.constant0.kernel_cuda_filter_nlm_construct_gramian:
	.zero		440


//--------------------- .nv.constant0.kernel_cuda_filter_nlm_normalize --------------------------
	.section	.nv.constant0.kernel_cuda_filter_nlm_normalize,"a",@progbits
	.align	4
.nv.constant0.kernel_cuda_filter_nlm_normalize:
	.zero		380


//--------------------- .nv.constant0.kernel_cuda_filter_nlm_update_output --------------------------
	.section	.nv.constant0.kernel_cuda_filter_nlm_update_output,"a",@progbits
	.align	4
.nv.constant0.kernel_cuda_filter_nlm_update_output:
	.zero		408


//--------------------- .nv.constant0.kernel_cuda_filter_nlm_calc_weight --------------------------
	.section	.nv.constant0.kernel_cuda_filter_nlm_calc_weight,"a",@progbits
	.align	4
.nv.constant0.kernel_cuda_filter_nlm_calc_weight:
	.zero		392


//--------------------- .nv.constant0.kernel_cuda_filter_nlm_blur --------------------------
	.section	.nv.constant0.kernel_cuda_filter_nlm_blur,"a",@progbits
	.align	4
.nv.constant0.kernel_cuda_filter_nlm_blur:
	.zero		392


//--------------------- .nv.constant0.kernel_cuda_filter_nlm_calc_difference --------------------------
	.section	.nv.constant0.kernel_cuda_filter_nlm_calc_difference,"a",@progbits
	.align	4
.nv.constant0.kernel_cuda_filter_nlm_calc_difference:
	.zero		408


//--------------------- .nv.constant0.kernel_cuda_filter_construct_transform --------------------------
	.section	.nv.constant0.kernel_cuda_filter_construct_transform,"a",@progbits
	.align	4
.nv.constant0.kernel_cuda_filter_construct_transform:
	.zero		428


//--------------------- .nv.constant0.kernel_cuda_filter_combine_halves --------------------------
	.section	.nv.constant0.kernel_cuda_filter_combine_halves,"a",@progbits
	.align	4
.nv.constant0.kernel_cuda_filter_combine_halves:
	.zero		404


//--------------------- .nv.constant0.kernel_cuda_filter_detect_outliers --------------------------
	.section	.nv.constant0.kernel_cuda_filter_detect_outliers,"a",@progbits
	.align	4
.nv.constant0.kernel_cuda_filter_detect_outliers:
	.zero		404


//--------------------- .nv.constant0.kernel_cuda_filter_get_feature --------------------------
	.section	.nv.constant0.kernel_cuda_filter_get_feature,"a",@progbits
	.align	4
.nv.constant0.kernel_cuda_filter_get_feature:
	.zero		424


//--------------------- .nv.constant0.kernel_cuda_filter_divide_shadow --------------------------
	.section	.nv.constant0.kernel_cuda_filter_divide_shadow,"a",@progbits
	.align	4
.nv.constant0.kernel_cuda_filter_divide_shadow:
	.zero		440


//--------------------- .text.kernel_cuda_filter_finalize --------------------------
	.section	.text.kernel_cuda_filter_finalize,"ax",@progbits
	.sectioninfo	@"SHI_REGISTERS=64"
	.align	128
        .global         kernel_cuda_filter_finalize
        .type           kernel_cuda_filter_finalize,@function
        .size           kernel_cuda_filter_finalize,(.L_x_458 - kernel_cuda_filter_finalize)
        .other          kernel_cuda_filter_finalize,@"STO_CUDA_ENTRY STV_DEFAULT"
kernel_cuda_filter_finalize:
.text.kernel_cuda_filter_finalize:
[----:B------:R-:W-:-:S08]  /*0000*/  MOV R1, c[0x0][0x28] ;  /* 0x00000a0000017a02 */ /* 0x000fd00000000f00 */
[----:B------:R-:W0:Y:S01]  /*0010*/  S2R R0, SR_CTAID.Y ;  /* 0x0000000000007919 */ /* 0x000e220000002600 */
[----:B------:R-:W0:Y:S01]  /*0020*/  S2R R2, SR_TID.Y ;  /* 0x0000000000027919 */ /* 0x000e220000002200 */
[----:B------:R-:W1:Y:S01]  /*0030*/  S2R R18, SR_CTAID.X ;  /* 0x0000000000127919 */ /* 0x000e620000002500 */
[----:B------:R-:W1:Y:S01]  /*0040*/  S2R R3, SR_TID.X ;  /* 0x0000000000037919 */ /* 0x000e620000002100 */
[----:B0-----:R-:W-:-:S02]  /*0050*/  IMAD R0, R0, c[0x0][0x4], R2 ;  /* 0x0000010000007a24 */ /* 0x001fc400078e0202 */
[----:B-1----:R-:W-:-:S03]  /*0060*/  IMAD R18, R18, c[0x0][0x0], R3 ;  /* 0x0000000012127a24 */ /* 0x002fc600078e0203 */
[----:B------:R-:W-:-:S04]  /*0070*/  ISETP.GE.AND P0, PT, R0, c[0x0][0x18c], PT ;  /* 0x0000630000007a0c */ /* 0x000fc80003f06270 */
[----:B------:R-:W-:-:S12]  /*0080*/  ISETP.GE.OR P0, PT, R18, c[0x0][0x188], P0 ;  /* 0x0000620012007a0c */ /* 0x000fd80000706670 */
[----:B------:R-:W-:Y:S05]  /*0090*/  @P0 EXIT ;  /* 0x000000000000094d */ /* 0x000fea0003800000 */
[----:B------:R-:W-:Y:S02]  /*00a0*/  IMAD.MOV.U32 R4, RZ, RZ, 0x4 ;  /* 0x00000004ff047424 */ /* 0x000fe400078e00ff */
[----:B------:R-:W-:-:S04]  /*00b0*/  IMAD R19, R0, c[0x0][0x188], R18 ;  /* 0x0000620000137a24 */ /* 0x000fc800078e0212 */
[----:B------:R-:W-:-:S10]  /*00c0*/  IMAD.WIDE R6, R19, R4, c[0x0][0x170] ;  /* 0x00005c0013067625 */ /* 0x000fd400078e0204 */
[----:B------:R-:W2:Y:S02]  /*00d0*/  LDG.E.SYS R20, [R6] ;  /* 0x0000000006147381 */ /* 0x000ea400001ee900 */
[----:B--2---:R-:W-:-:S12]  /*00e0*/  FSETP.GEU.FTZ.AND P0, PT, R20, 0.0010000000474974513054, PT ;  /* 0x3a83126f1400780b */ /* 0x004fd80003f1e000 */
[----:B------:R-:W-:Y:S05]  /*00f0*/  @!P0 EXIT ;  /* 0x000000000000894d */ /* 0x000fea0003800000 */
[----:B------:R-:W-:Y:S01]  /*0100*/  IMAD.WIDE R8, R19, R4, c[0x0][0x168] ;  /* 0x00005a0013087625 */ /* 0x000fe200078e0204 */
[----:B------:R-:W-:-:S09]  /*0110*/  MOV R2, 0xc ;  /* 0x0000000c00027802 */ /* 0x000fd20000000f00 */
[----:B------:R-:W2:Y:S01]  /*0120*/  LDG.E.SYS R21, [R8] ;  /* 0x0000000008157381 */ /* 0x000ea200001ee900 */
[----:B------:R-:W-:-:S10]  /*0130*/  IMAD.WIDE R2, R19, R2, c[0x0][0x178] ;  /* 0x00005e0013027625 */ /* 0x000fd400078e0202 */
[----:B------:R0:W5:Y:S04]  /*0140*/  LDG.E.SYS R22, [R2] ;  /* 0x0000000002167381 */ /* 0x00016800001ee900 */
[----:B------:R0:W5:Y:S04]  /*0150*/  LDG.E.SYS R23, [R2+0x4] ;  /* 0x0000040002177381 */ /* 0x00016800001ee900 */
[----:B------:R0:W5:Y:S01]  /*0160*/  LDG.E.SYS R24, [R2+0x8] ;  /* 0x0000080002187381 */ /* 0x00016200001ee900 */
[----:B------:R-:W-:Y:S01]  /*0170*/  IMAD.MOV.U32 R25, RZ, RZ, c[0x0][0x188] ;  /* 0x00006200ff197624 */ /* 0x000fe200078e00ff */
[----:B------:R-:W-:Y:S03]  /*0180*/  BSSY B0, `(.L_x_0) ;  /* 0x0000050000007945 */ /* 0x000fe60003800000 */
[----:B------:R-:W-:Y:S01]  /*0190*/  IMAD R25, R25, c[0x0][0x18c], RZ ;  /* 0x0000630019197a24 */ /* 0x000fe200078e02ff */
[----:B--2---:R-:W-:-:S12]  /*01a0*/  ISETP.GE.AND P1, PT, R21, RZ, PT ;  /* 0x000000ff1500720c */ /* 0x004fd80003f26270 */
[----:B------:R-:W-:Y:S05]  /*01b0*/  @!P1 BRA `(.L_x_1) ;  /* 0x000004c000009947 */ /* 0x000fea0003800000 */
[----:B0-----:R-:W-:Y:S01]  /*01c0*/  IADD3 R5, R21, 0x1, RZ ;  /* 0x0000000115057810 */ /* 0x001fe20007ffe0ff */
[----:B------:R-:W-:Y:S01]  /*01d0*/  BSSY B1, `(.L_x_2) ;  /* 0x0000022000017945 */ /* 0x000fe20003800000 */
[----:B------:R-:W-:Y:S02]  /*01e0*/  MOV R12, RZ ;  /* 0x000000ff000c7202 */ /* 0x000fe40000000f00 */
[----:B------:R-:W-:-:S04]  /*01f0*/  IMNMX R13, R5, 0x1, !PT ;  /* 0x00000001050d7817 */ /* 0x000fc80007800200 */
[----:B------:R-:W-:-:S04]  /*0200*/  LOP3.LUT R8, R13, 0x3, RZ, 0xc0, !PT ;  /* 0x000000030d087812 */ /* 0x000fc800078ec0ff */
[----:B------:R-:W-:-:S12]  /*0210*/  ISETP.NE.AND P0, PT, R8, RZ, PT ;  /* 0x000000ff0800720c */ /* 0x000fd80003f05270 */
[----:B------:R-:W-:Y:S05]  /*0220*/  @!P0 BRA `(.L_x_3) ;  /* 0x000001c000008947 */ /* 0x000fea0003800000 */
[----:B------:R-:W-:Y:S01]  /*0230*/  ISETP.NE.AND P0, PT, R8, 0x1, PT ;  /* 0x000000010800780c */ /* 0x000fe20003f05270 */
[----:B------:R-:W-:Y:S01]  /*0240*/  BSSY B2, `(.L_x_4) ;  /* 0x0000011000027945 */ /* 0x000fe20003800000 */
[----:B------:R-:W-:-:S10]  /*0250*/  IMAD.MOV.U32 R12, RZ, RZ, RZ ;  /* 0x000000ffff0c7224 */ /* 0x000fd400078e00ff */
[----:B------:R-:W-:Y:S05]  /*0260*/  @!P0 BRA `(.L_x_5) ;  /* 0x000000e000008947 */ /* 0x000fea0003800000 */
[----:B------:R-:W-:Y:S02]  /*0270*/  ISETP.NE.AND P0, PT, R8, 0x2, PT ;  /* 0x000000020800780c */ /* 0x000fe40003f05270 */
[----:B------:R-:W-:-:S10]  /*0280*/  MOV R8, RZ ;  /* 0x000000ff00087202 */ /* 0x000fd40000000f00 */
[----:B------:R-:W-:Y:S02]  /*0290*/  @P0 IMAD.MOV.U32 R8, RZ, RZ, 0x1 ;  /* 0x00000001ff080424 */ /* 0x000fe400078e00ff */
[----:B------:R-:W-:-:S03]  /*02a0*/  @P0 FFMA.FTZ R11, R20, 3.0000001061125658453e-07, R20 ;  /* 0x34a10fb0140b0823 */ /* 0x000fc60000010014 */
[C---:B------:R-:W-:Y:S02]  /*02b0*/  IADD3 R9, -R8.reuse, RZ, RZ ;  /* 0x000000ff08097210 */ /* 0x040fe40007ffe1ff */
[----:B------:R-:W-:-:S03]  /*02c0*/  IADD3 R12, R8, 0x1, RZ ;  /* 0x00000001080c7810 */ /* 0x000fc60007ffe0ff */
[----:B------:R0:W-:Y:S01]  /*02d0*/  @P0 STG.E.SYS [R6], R11 ;  /* 0x0000000b06000386 */ /* 0x0001e2000010e900 */
[----:B------:R-:W-:-:S04]  /*02e0*/  LOP3.LUT R9, R12, R9, RZ, 0xc0, !PT ;  /* 0x000000090c097212 */ /* 0x000fc800078ec0ff */
[----:B------:R-:W-:-:S05]  /*02f0*/  LEA.HI R8, R9, R8, RZ, 0x1f ;  /* 0x0000000809087211 */ /* 0x000fca00078ff8ff */
[----:B------:R-:W-:-:S04]  /*0300*/  IMAD R9, R25, R8, R19 ;  /* 0x0000000819097224 */ /* 0x000fc800078e0213 */
[----:B------:R-:W-:-:S10]  /*0310*/  IMAD.WIDE R8, R9, R4, c[0x0][0x170] ;  /* 0x00005c0009087625 */ /* 0x000fd400078e0204 */
[----:B------:R-:W2:Y:S02]  /*0320*/  LDG.E.SYS R10, [R8] ;  /* 0x00000000080a7381 */ /* 0x000ea400001ee900 */
[----:B--2---:R-:W-:-:S08]  /*0330*/  FFMA.FTZ R10, R20, 3.0000001061125658453e-07, R10 ;  /* 0x34a10fb0140a7823 */ /* 0x004fd0000001000a */
[----:B------:R0:W-:Y:S02]  /*0340*/  STG.E.SYS [R8], R10 ;  /* 0x0000000a08007386 */ /* 0x0001e4000010e900 */
.L_x_5:
[----:B0-----:R-:W-:Y:S05]  /*0350*/  BSYNC B2 ;  /* 0x0000000000027941 */ /* 0x001fea0003800000 */
.L_x_4:
[----:B------:R-:W-:-:S05]  /*0360*/  IMAD R6, R12, R12, R12 ;  /* 0x0000000c0c067224 */ /* 0x000fca00078e020c */
[----:B------:R-:W-:-:S04]  /*0370*/  LEA.HI R6, R6, R6, RZ, 0x1 ;  /* 0x0000000606067211 */ /* 0x000fc800078f08ff */
[----:B------:R-:W-:-:S05]  /*0380*/  LEA.HI.SX32 R6, R6, R12, 0x1f ;  /* 0x0000000c06067211 */ /* 0x000fca00078ffaff */
[----:B------:R-:W-:-:S04]  /*0390*/  IMAD R6, R25, R6, R19 ;  /* 0x0000000619067224 */ /* 0x000fc800078e0213 */
[----:B------:R-:W-:-:S10]  /*03a0*/  IMAD.WIDE R6, R6, R4, c[0x0][0x170] ;  /* 0x00005c0006067625 */ /* 0x000fd400078e0204 */
[----:B------:R-:W2:Y:S01]  /*03b0*/  LDG.E.SYS R9, [R6] ;  /* 0x0000000006097381 */ /* 0x000ea200001ee900 */
[----:B------:R-:W-:Y:S01]  /*03c0*/  IADD3 R12, R12, 0x1, RZ ;  /* 0x000000010c0c7810 */ /* 0x000fe20007ffe0ff */
[----:B--2---:R-:W-:-:S08]  /*03d0*/  FFMA.FTZ R9, R20, 3.0000001061125658453e-07, R9 ;  /* 0x34a10fb014097823 */ /* 0x004fd00000010009 */
[----:B------:R0:W-:Y:S02]  /*03e0*/  STG.E.SYS [R6], R9 ;  /* 0x0000000906007386 */ /* 0x0001e4000010e900 */
.L_x_3:
[----:B0-----:R-:W-:Y:S05]  /*03f0*/  BSYNC B1 ;  /* 0x0000000000017941 */ /* 0x001fea0003800000 */
.L_x_2:
[----:B------:R-:W-:-:S12]  /*0400*/  ISETP.GE.U32.AND P0, PT, R13, 0x4, PT ;  /* 0x000000040d00780c */ /* 0x000fd80003f06070 */
[----:B------:R-:W-:Y:S05]  /*0410*/  @!P0 BRA `(.L_x_1) ;  /* 0x0000026000008947 */ /* 0x000fea0003800000 */
.L_x_6:
[----:B--2---:R-:W-:-:S05]  /*0420*/  IMAD R6, R12, R12, R12 ;  /* 0x0000000c0c067224 */ /* 0x004fca00078e020c */
[----:B------:R-:W-:-:S04]  /*0430*/  LEA.HI R6, R6, R6, RZ, 0x1 ;  /* 0x0000000606067211 */ /* 0x000fc800078f08ff */
[----:B------:R-:W-:-:S05]  /*0440*/  LEA.HI.SX32 R6, R6, R12, 0x1f ;  /* 0x0000000c06067211 */ /* 0x000fca00078ffaff */
[----:B------:R-:W-:-:S04]  /*0450*/  IMAD R6, R25, R6, R19 ;  /* 0x0000000619067224 */ /* 0x000fc800078e0213 */
[----:B------:R-:W-:-:S10]  /*0460*/  IMAD.WIDE R6, R6, R4, c[0x0][0x170] ;  /* 0x00005c0006067625 */ /* 0x000fd400078e0204 */
[----:B0-----:R-:W2:Y:S01]  /*0470*/  LDG.E.SYS R10, [R6] ;  /* 0x00000000060a7381 */ /* 0x001ea200001ee900 */
[C---:B-1----:R-:W-:Y:S02]  /*0480*/  IADD3 R8, R12.reuse, 0x1, RZ ;  /* 0x000000010c087810 */ /* 0x042fe40007ffe0ff */
[----:B------:R-:W-:-:S05]  /*0490*/  IADD3 R11, R12, 0x2, RZ ;  /* 0x000000020c0b7810 */ /* 0x000fca0007ffe0ff */
[----:B------:R-:W-:-:S05]  /*04a0*/  IMAD R9, R8, R11, RZ ;  /* 0x0000000b08097224 */ /* 0x000fca00078e02ff */
[----:B------:R-:W-:-:S04]  /*04b0*/  LEA.HI R9, R9, R9, RZ, 0x1 ;  /* 0x0000000909097211 */ /* 0x000fc800078f08ff */
[----:B------:R-:W-:-:S05]  /*04c0*/  LEA.HI.SX32 R8, R9, R8, 0x1f ;  /* 0x0000000809087211 */ /* 0x000fca00078ffaff */
[----:B------:R-:W-:-:S04]  /*04d0*/  IMAD R9, R25, R8, R19 ;  /* 0x0000000819097224 */ /* 0x000fc800078e0213 */
[----:B------:R-:W-:Y:S02]  /*04e0*/  IMAD.WIDE R8, R9, R4, c[0x0][0x170] ;  /* 0x00005c0009087625 */ /* 0x000fe400078e0204 */
[----:B--2---:R-:W-:-:S08]  /*04f0*/  FFMA.FTZ R13, R20, 3.0000001061125658453e-07, R10 ;  /* 0x34a10fb0140d7823 */ /* 0x004fd0000001000a */
[----:B------:R0:W-:Y:S04]  /*0500*/  STG.E.SYS [R6], R13 ;  /* 0x0000000d06007386 */ /* 0x0001e8000010e900 */
[----:B------:R-:W2:Y:S01]  /*0510*/  LDG.E.SYS R14, [R8] ;  /* 0x00000000080e7381 */ /* 0x000ea200001ee900 */
        /* <DEDUP_REMOVED lines=10> */
[----:B0-----:R-:W-:-:S05]  /*05c0*/  IMAD R6, R16, R12, RZ ;  /* 0x0000000c10067224 */ /* 0x001fca00078e02ff */
[----:B------:R-:W-:-:S04]  /*05d0*/  LEA.HI R6, R6, R6, RZ, 0x1 ;  /* 0x0000000606067211 */ /* 0x000fc800078f08ff */
[----:B------:R-:W-:-:S05]  /*05e0*/  LEA.HI.SX32 R6, R6, R16, 0x1f ;  /* 0x0000001006067211 */ /* 0x000fca00078ffaff */
[----:B------:R-:W-:-:S04]  /*05f0*/  IMAD R6, R25, R6, R19 ;  /* 0x0000000619067224 */ /* 0x000fc800078e0213 */
[----:B------:R-:W-:Y:S02]  /*0600*/  IMAD.WIDE R6, R6, R4, c[0x0][0x170] ;  /* 0x00005c0006067625 */ /* 0x000fe400078e0204 */
[----:B--2---:R-:W-:-:S08]  /*0610*/  FFMA.FTZ R15, R20, 3.0000001061125658453e-07, R15 ;  /* 0x34a10fb0140f7823 */ /* 0x004fd0000001000f */
[----:B------:R0:W-:Y:S04]  /*0620*/  STG.E.SYS [R10], R15 ;  /* 0x0000000f0a007386 */ /* 0x0001e8000010e900 */
[----:B------:R-:W2:Y:S01]  /*0630*/  LDG.E.SYS R13, [R6] ;  /* 0x00000000060d7381 */ /* 0x000ea200001ee900 */
[----:B------:R-:W-:Y:S01]  /*0640*/  ISETP.GE.AND P0, PT, R12, R5, PT ;  /* 0x000000050c00720c */ /* 0x000fe20003f06270 */
[----:B--2---:R-:W-:-:S08]  /*0650*/  FFMA.FTZ R13, R20, 3.0000001061125658453e-07, R13 ;  /* 0x34a10fb0140d7823 */ /* 0x004fd0000001000d */
[----:B------:R2:W-:Y:S03]  /*0660*/  STG.E.SYS [R6], R13 ;  /* 0x0000000d06007386 */ /* 0x0005e6000010e900 */
[----:B------:R-:W-:Y:S05]  /*0670*/  @!P0 BRA `(.L_x_6) ;  /* 0xfffffda000008947 */ /* 0x000fea000383ffff */
.L_x_1:
[----:B012---:R-:W-:Y:S05]  /*0680*/  BSYNC B0 ;  /* 0x0000000000007941 */ /* 0x007fea0003800000 */
.L_x_0:
[----:B------:R-:W-:Y:S01]  /*0690*/  BSSY B2, `(.L_x_7) ;  /* 0x000014d000027945 */ /* 0x000fe20003800000 */
[----:B------:R-:W-:Y:S05]  /*06a0*/  @!P1 BRA `(.L_x_8) ;  /* 0x000014b000009947 */ /* 0x000fea0003800000 */
[----:B------:R-:W-:-:S08]  /*06b0*/  IMAD.MOV.U32 R26, RZ, RZ, RZ ;  /* 0x000000ffff1a7224 */ /* 0x000fd000078e00ff */
.L_x_27:
[----:B------:R-:W-:Y:S01]  /*06c0*/  ISETP.GE.AND P0, PT, R26, RZ, PT ;  /* 0x000000ff1a00720c */ /* 0x000fe20003f06270 */
[----:B------:R-:W-:Y:S11]  /*06d0*/  BSSY B1, `(.L_x_9) ;  /* 0x0000144000017945 */ /* 0x000ff60003800000 */
[----:B------:R-:W-:Y:S05]  /*06e0*/  @!P0 BRA `(.L_x_10) ;  /* 0x0000142000008947 */ /* 0x000fea0003800000 */
[----:B------:R-:W-:Y:S01]  /*06f0*/  IMAD R4, R26, R26, R26 ;  /* 0x0000001a1a047224 */ /* 0x000fe200078e021a */
[----:B------:R-:W-:-:S04]  /*0700*/  MOV R27, RZ ;  /* 0x000000ff001b7202 */ /* 0x000fc80000000f00 */
[----:B------:R-:W-:-:S04]  /*0710*/  LEA.HI R4, R4, R4, RZ, 0x1 ;  /* 0x0000000404047211 */ /* 0x000fc800078f08ff */
[----:B------:R-:W-:-:S08]  /*0720*/  SHF.R.S32.HI R28, RZ, 0x1, R4 ;  /* 0x00000001ff1c7819 */ /* 0x000fd00000011404 */
.L_x_26:
[----:B------:R-:W-:Y:S01]  /*0730*/  IMAD.IADD R4, R28, 0x1, R27 ;  /* 0x000000011c047824 */ /* 0x000fe200078e021b */
[----:B------:R-:W-:-:S03]  /*0740*/  MOV R29, 0x4 ;  /* 0x00000004001d7802 */ /* 0x000fc60000000f00 */
[----:B------:R-:W-:-:S04]  /*0750*/  IMAD R4, R25, R4, R19 ;  /* 0x0000000419047224 */ /* 0x000fc800078e0213 */
[----:B------:R-:W-:-:S10]  /*0760*/  IMAD.WIDE R4, R4, R29, c[0x0][0x170] ;  /* 0x00005c0004047625 */ /* 0x000fd400078e021d */
[----:B------:R0:W5:Y:S01]  /*0770*/  LDG.E.SYS R14, [R4] ;  /* 0x00000000040e7381 */ /* 0x00016200001ee900 */
[----:B------:R-:W-:Y:S01]  /*0780*/  ISETP.GE.AND P0, PT, R27, 0x1, PT ;  /* 0x000000011b00780c */ /* 0x000fe20003f06270 */
[----:B------:R-:W-:Y:S11]  /*0790*/  BSSY B0, `(.L_x_11) ;  /* 0x0000128000007945 */ /* 0x000ff60003800000 */
[----:B------:R-:W-:Y:S05]  /*07a0*/  @!P0 BRA `(.L_x_12) ;  /* 0x0000125000008947 */ /* 0x000fea0003800000 */
[C---:B0-----:R-:W-:Y:S01]  /*07b0*/  LOP3.LUT R7, R27.reuse, 0x3, RZ, 0xc0, !PT ;  /* 0x000000031b077812 */ /* 0x041fe200078ec0ff */
[----:B------:R-:W-:Y:S01]  /*07c0*/  IMAD R6, R27, R27, R27 ;  /* 0x0000001b1b067224 */ /* 0x000fe200078e021b */
[----:B------:R-:W-:Y:S01]  /*07d0*/  BSSY B3, `(.L_x_13) ;  /* 0x000002b000037945 */ /* 0x000fe20003800000 */
[----:B------:R-:W-:Y:S01]  /*07e0*/  IMAD.MOV.U32 R35, RZ, RZ, RZ ;  /* 0x000000ffff237224 */ /* 0x000fe200078e00ff */
[----:B------:R-:W-:-:S02]  /*07f0*/  ISETP.NE.AND P0, PT, R7, RZ, PT ;  /* 0x000000ff0700720c */ /* 0x000fc40003f05270 */
[----:B------:R-:W-:Y:S02]  /*0800*/  LEA.HI R6, R6, R6, RZ, 0x1 ;  /* 0x0000000606067211 */ /* 0x000fe400078f08ff */
[----:B------:R-:W-:Y:S02]  /*0810*/  MOV R33, RZ ;  /* 0x000000ff00217202 */ /* 0x000fe40000000f00 */
[----:B------:R-:W-:-:S06]  /*0820*/  SHF.R.S32.HI R16, RZ, 0x1, R6 ;  /* 0x00000001ff107819 */ /* 0x000fcc0000011406 */
        /* <DEDUP_REMOVED lines=8> */
[C-C-:B------:R-:W-:Y:S02]  /*08b0*/  @P0 IMAD R8, R25.reuse, R16, R19.reuse ;  /* 0x0000001019080224 */ /* 0x140fe400078e0213 */
[----:B------:R-:W-:Y:S01]  /*08c0*/  @P0 IMAD R6, R25, R28, R19 ;  /* 0x0000001c19060224 */ /* 0x000fe200078e0213 */
[----:B------:R-:W-:Y:S01]  /*08d0*/  IADD3 R10, R28, R33, RZ ;  /* 0x000000211c0a7210 */ /* 0x000fe20007ffe0ff */
[----:B------:R-:W-:Y:S02]  /*08e0*/  IMAD.IADD R12, R16, 0x1, R33 ;  /* 0x00000001100c7824 */ /* 0x000fe400078e0221 */
[-C--:B------:R-:W-:Y:S02]  /*08f0*/  @P0 IMAD.WIDE R8, R8, R29.reuse, c[0x0][0x170] ;  /* 0x00005c0008080625 */ /* 0x080fe400078e021d */
[----:B------:R-:W-:-:S02]  /*0900*/  @P0 IMAD.WIDE R6, R6, R29, c[0x0][0x170] ;  /* 0x00005c0006060625 */ /* 0x000fc400078e021d */
[C-C-:B------:R-:W-:Y:S02]  /*0910*/  IMAD R10, R25.reuse, R10, R19.reuse ;  /* 0x0000000a190a7224 */ /* 0x140fe400078e0213 */
[----:B------:R-:W-:Y:S02]  /*0920*/  IMAD R12, R25, R12, R19 ;  /* 0x0000000c190c7224 */ /* 0x000fe400078e0213 */
[-C--:B------:R-:W-:Y:S02]  /*0930*/  IMAD.WIDE R10, R10, R29.reuse, c[0x0][0x170] ;  /* 0x00005c000a0a7625 */ /* 0x080fe400078e021d */
[----:B------:R-:W-:Y:S01]  /*0940*/  IMAD.WIDE R12, R12, R29, c[0x0][0x170] ;  /* 0x00005c000c0c7625 */ /* 0x000fe200078e021d */
[----:B------:R-:W2:Y:S04]  /*0950*/  @P0 LDG.E.SYS R8, [R8] ;  /* 0x0000000008080381 */ /* 0x000ea800001ee900 */
[----:B------:R-:W2:Y:S04]  /*0960*/  @P0 LDG.E.SYS R7, [R6] ;  /* 0x0000000006070381 */ /* 0x000ea800001ee900 */
[----:B------:R-:W3:Y:S04]  /*0970*/  LDG.E.SYS R11, [R10] ;  /* 0x000000000a0b7381 */ /* 0x000ee800001ee900 */
[----:B------:R-:W3:Y:S01]  /*0980*/  LDG.E.SYS R12, [R12] ;  /* 0x000000000c0c7381 */ /* 0x000ee200001ee900 */
[----:B------:R-:W-:Y:S01]  /*0990*/  IADD3 R33, R33, 0x1, RZ ;  /* 0x0000000121217810 */ /* 0x000fe20007ffe0ff */
[----:B--2--5:R-:W-:-:S04]  /*09a0*/  @P0 FFMA.FTZ R14, R8, -R7, R14 ;  /* 0x80000007080e0223 */ /* 0x024fc8000001000e */
[----:B---3--:R-:W-:-:S08]  /*09b0*/  FFMA.FTZ R14, R12, -R11, R14 ;  /* 0x8000000b0c0e7223 */ /* 0x008fd0000001000e */
.L_x_16:
[----:B------:R-:W-:Y:S05]  /*09c0*/  BSYNC B4 ;  /* 0x0000000000047941 */ /* 0x000fea0003800000 */
.L_x_15:
[----:B------:R-:W-:Y:S01]  /*09d0*/  IADD3 R6, R28, R33, RZ ;  /* 0x000000211c067210 */ /* 0x000fe20007ffe0ff */
[----:B------:R-:W-:-:S04]  /*09e0*/  IMAD.IADD R8, R16, 0x1, R33 ;  /* 0x0000000110087824 */ /* 0x000fc800078e0221 */
[C-C-:B------:R-:W-:Y:S02]  /*09f0*/  IMAD R6, R25.reuse, R6, R19.reuse ;  /* 0x0000000619067224 */ /* 0x140fe400078e0213 */
[----:B------:R-:W-:Y:S02]  /*0a00*/  IMAD R8, R25, R8, R19 ;  /* 0x0000000819087224 */ /* 0x000fe400078e0213 */
[-C--:B------:R-:W-:Y:S02]  /*0a10*/  IMAD.WIDE R6, R6, R29.reuse, c[0x0][0x170] ;  /* 0x00005c0006067625 */ /* 0x080fe400078e021d */
[----:B------:R-:W-:-:S08]  /*0a20*/  IMAD.WIDE R8, R8, R29, c[0x0][0x170] ;  /* 0x00005c0008087625 */ /* 0x000fd000078e021d */
[----:B------:R-:W2:Y:S04]  /*0a30*/  LDG.E.SYS R7, [R6] ;  /* 0x0000000006077381 */ /* 0x000ea800001ee900 */
[----:B------:R-:W2:Y:S01]  /*0a40*/  LDG.E.SYS R8, [R8] ;  /* 0x0000000008087381 */ /* 0x000ea200001ee900 */
[----:B------:R-:W-:Y:S01]  /*0a50*/  IADD3 R33, R33, 0x1, RZ ;  /* 0x0000000121217810 */ /* 0x000fe20007ffe0ff */
[----:B--2--5:R-:W-:-:S05]  /*0a60*/  FFMA.FTZ R14, R8, -R7, R14 ;  /* 0x80000007080e7223 */ /* 0x024fca000001000e */
[----:B------:R-:W-:-:S08]  /*0a70*/  MOV R35, R14 ;  /* 0x0000000e00237202 */ /* 0x000fd00000000f00 */
.L_x_14:
[----:B------:R-:W-:Y:S05]  /*0a80*/  BSYNC B3 ;  /* 0x0000000000037941 */ /* 0x000fea0003800000 */
.L_x_13:
[----:B------:R-:W-:Y:S01]  /*0a90*/  ISETP.GE.U32.AND P0, PT, R27, 0x4, PT ;  /* 0x000000041b00780c */ /* 0x000fe20003f06070 */
[----:B------:R-:W-:Y:S11]  /*0aa0*/  BSSY B3, `(.L_x_17) ;  /* 0x00000f4000037945 */ /* 0x000ff60003800000 */
[----:B------:R-:W-:Y:S05]  /*0ab0*/  @!P0 BRA `(.L_x_18) ;  /* 0x00000f2000008947 */ /* 0x000fea0003800000 */
[--C-:B------:R-:W-:Y:S01]  /*0ac0*/  IMAD.IADD R6, R27, 0x1, -R33.reuse ;  /* 0x000000011b067824 */ /* 0x100fe200078e0a21 */
[----:B------:R-:W-:Y:S01]  /*0ad0*/  IADD3 R10, R16, R33, RZ ;  /* 0x00000021100a7210 */ /* 0x000fe20007ffe0ff */
[----:B------:R-:W-:Y:S01]  /*0ae0*/  IMAD.IADD R34, R28, 0x1, R33 ;  /* 0x000000011c227824 */ /* 0x000fe200078e0221 */
[----:B------:R-:W-:Y:S01]  /*0af0*/  BSSY B4, `(.L_x_19) ;  /* 0x0000086000047945 */ /* 0x000fe20003800000 */
[----:B------:R-:W-:Y:S01]  /*0b00*/  PLOP3.LUT P0, PT, PT, PT, PT, 0x80, 0x0 ;  /* 0x000000000000781c */ /* 0x000fe20003f0f070 */
[C---:B------:R-:W-:Y:S01]  /*0b10*/  IMAD.SHL.U32 R31, R25.reuse, 0x4, RZ ;  /* 0x00000004191f7824 */ /* 0x040fe200078e00ff */
[----:B------:R-:W-:Y:S01]  /*0b20*/  ISETP.GT.AND P2, PT, R6, 0xc, PT ;  /* 0x0000000c0600780c */ /* 0x000fe20003f44270 */
[C---:B------:R-:W-:Y:S01]  /*0b30*/  IMAD R10, R25.reuse, R10, RZ ;  /* 0x0000000a190a7224 */ /* 0x040fe200078e02ff */
[----:B-----5:R-:W-:Y:S01]  /*0b40*/  MOV R35, R14 ;  /* 0x0000000e00237202 */ /* 0x020fe20000000f00 */
[----:B------:R-:W-:-:S09]  /*0b50*/  IMAD R34, R25, R34, RZ ;  /* 0x0000002219227224 */ /* 0x000fd200078e02ff */
[----:B------:R-:W-:Y:S05]  /*0b60*/  @!P2 BRA `(.L_x_20) ;  /* 0x000007e00000a947 */ /* 0x000fea0003800000 */
[----:B------:R-:W-:Y:S02]  /*0b70*/  PLOP3.LUT P0, PT, PT, PT, PT, 0x8, 0x0 ;  /* 0x000000000000781c */ /* 0x000fe40003f0e170 */
[----:B------:R-:W-:-:S10]  /*0b80*/  IADD3 R32, R27, -0xc, RZ ;  /* 0xfffffff41b207810 */ /* 0x000fd40007ffe0ff */
.L_x_21:
[C---:B------:R-:W-:Y:S01]  /*0b90*/  IADD3 R8, R19.reuse, R34, RZ ;  /* 0x0000002213087210 */ /* 0x040fe20007ffe0ff */
[----:B------:R-:W-:-:S04]  /*0ba0*/  IMAD.IADD R6, R19, 0x1, R10 ;  /* 0x0000000113067824 */ /* 0x000fc800078e020a */
[-C--:B------:R-:W-:Y:S02]  /*0bb0*/  IMAD.WIDE R8, R8, R29.reuse, c[0x0][0x170] ;  /* 0x00005c0008087625 */ /* 0x080fe400078e021d */
[----:B------:R-:W-:-:S08]  /*0bc0*/  IMAD.WIDE R6, R6, R29, c[0x0][0x170] ;  /* 0x00005c0006067625 */ /* 0x000fd000078e021d */
[----:B------:R0:W2:Y:S04]  /*0bd0*/  LDG.E.SYS R16, [R8] ;  /* 0x0000000008107381 */ /* 0x0000a800001ee900 */
[----:B------:R1:W2:Y:S01]  /*0be0*/  LDG.E.SYS R13, [R6] ;  /* 0x00000000060d7381 */ /* 0x0002a200001ee900 */
[C---:B------:R-:W-:Y:S01]  /*0bf0*/  IADD3 R34, R31.reuse, R34, RZ ;  /* 0x000000221f227210 */ /* 0x040fe20007ffe0ff */
[----:B------:R-:W-:Y:S01]  /*0c00*/  IMAD.IADD R30, R31, 0x1, R10 ;  /* 0x000000011f1e7824 */ /* 0x000fe200078e020a */
[----:B------:R-:W-:Y:S02]  /*0c10*/  SHF.R.S32.HI R17, RZ, 0x1f, R31 ;  /* 0x0000001fff117819 */ /* 0x000fe4000001141f */
[----:B------:R-:W-:Y:S01]  /*0c20*/  IADD3 R10, R19, R34, RZ ;  /* 0x00000022130a7210 */ /* 0x000fe20007ffe0ff */
[C---:B------:R-:W-:Y:S01]  /*0c30*/  IMAD.IADD R34, R31.reuse, 0x1, R34 ;  /* 0x000000011f227824 */ /* 0x040fe200078e0222 */
[----:B------:R-:W-:Y:S01]  /*0c40*/  IADD3 R36, P2, R31, R8, RZ ;  /* 0x000000081f247210 */ /* 0x000fe20007f5e0ff */
[--C-:B------:R-:W-:Y:S01]  /*0c50*/  IMAD.IADD R14, R19, 0x1, R30.reuse ;  /* 0x00000001130e7824 */ /* 0x100fe200078e021e */
[C---:B------:R-:W-:Y:S01]  /*0c60*/  IADD3 R40, P3, R31.reuse, R6, RZ ;  /* 0x000000061f287210 */ /* 0x040fe20007f7e0ff */
[----:B------:R-:W-:Y:S01]  /*0c70*/  IMAD.IADD R30, R31, 0x1, R30 ;  /* 0x000000011f1e7824 */ /* 0x000fe200078e021e */
[----:B------:R-:W-:Y:S01]  /*0c80*/  IADD3 R44, R19, R34, RZ ;  /* 0x00000022132c7210 */ /* 0x000fe20007ffe0ff */
[----:B------:R-:W-:Y:S01]  /*0c90*/  IMAD.WIDE R14, R14, R29, c[0x0][0x170] ;  /* 0x00005c000e0e7625 */ /* 0x000fe200078e021d */
[----:B------:R-:W-:Y:S01]  /*0ca0*/  IADD3.X R37, R9, R17, RZ, P2, !PT ;  /* 0x0000001109257210 */ /* 0x000fe200017fe4ff */
[----:B------:R-:W-:Y:S01]  /*0cb0*/  IMAD.WIDE R10, R10, R29, c[0x0][0x170] ;  /* 0x00005c000a0a7625 */ /* 0x000fe200078e021d */
[----:B------:R-:W-:Y:S01]  /*0cc0*/  IADD3.X R41, R7, R17, RZ, P3, !PT ;  /* 0x0000001107297210 */ /* 0x000fe20001ffe4ff */
[----:B0-----:R-:W-:-:S02]  /*0cd0*/  IMAD.IADD R8, R19, 0x1, R30 ;  /* 0x0000000113087824 */ /* 0x001fc400078e021e */
[-C--:B------:R-:W-:Y:S01]  /*0ce0*/  IMAD.WIDE R44, R44, R29.reuse, c[0x0][0x170] ;  /* 0x00005c002c2c7625 */ /* 0x080fe200078e021d */
[C---:B------:R-:W-:Y:S01]  /*0cf0*/  IADD3 R46, P3, R31.reuse, R14, RZ ;  /* 0x0000000e1f2e7210 */ /* 0x040fe20007f7e0ff */
[----:B------:R-:W-:Y:S01]  /*0d00*/  IMAD.WIDE R8, R8, R29, c[0x0][0x170] ;  /* 0x00005c0008087625 */ /* 0x000fe200078e021d */
[C---:B------:R-:W-:Y:S01]  /*0d10*/  IADD3 R38, P2, R31.reuse, R10, RZ ;  /* 0x0000000a1f267210 */ /* 0x040fe20007f5e0ff */
[----:B------:R0:W3:Y:S01]  /*0d20*/  LDG.E.SYS R51, [R14] ;  /* 0x000000000e337381 */ /* 0x0000e200001ee900 */
[----:B-1----:R-:W-:Y:S02]  /*0d30*/  IADD3 R6, P4, R31, R40, RZ ;  /* 0x000000281f067210 */ /* 0x002fe40007f9e0ff */
[----:B------:R-:W-:Y:S01]  /*0d40*/  IADD3.X R47, R15, R17, RZ, P3, !PT ;  /* 0x000000110f2f7210 */ /* 0x000fe20001ffe4ff */
[----:B------:R1:W3:Y:S01]  /*0d50*/  LDG.E.SYS R52, [R10] ;  /* 0x000000000a347381 */ /* 0x0002e200001ee900 */
[----:B------:R-:W-:Y:S01]  /*0d60*/  IADD3.X R7, R17, R41, RZ, P4, !PT ;  /* 0x0000002911077210 */ /* 0x000fe200027fe4ff */
[----:B------:R-:W-:Y:S01]  /*0d70*/  IMAD.X R39, R11, 0x1, R17, P2 ;  /* 0x000000010b277824 */ /* 0x000fe200010e0611 */
[C---:B------:R-:W-:Y:S01]  /*0d80*/  IADD3 R60, P2, R31.reuse, R36, RZ ;  /* 0x000000241f3c7210 */ /* 0x040fe20007f5e0ff */
[----:B------:R4:W5:Y:S01]  /*0d90*/  LDG.E.SYS R58, [R36] ;  /* 0x00000000243a7381 */ /* 0x00096200001ee900 */
[----:B0-----:R-:W-:-:S03]  /*0da0*/  IADD3 R14, P4, R31, R8, RZ ;  /* 0x000000081f0e7210 */ /* 0x001fc60007f9e0ff */
[----:B------:R0:W5:Y:S01]  /*0db0*/  LDG.E.SYS R57, [R40] ;  /* 0x0000000028397381 */ /* 0x00016200001ee900 */
[----:B-1----:R-:W-:Y:S01]  /*0dc0*/  IADD3 R10, P3, R31, R44, RZ ;  /* 0x0000002c1f0a7210 */ /* 0x002fe20007f7e0ff */
[--C-:B------:R-:W-:Y:S01]  /*0dd0*/  IMAD.X R15, R9, 0x1, R17.reuse, P4 ;  /* 0x00000001090f7824 */ /* 0x100fe200020e0611 */
[----:B------:R-:W-:Y:S01]  /*0de0*/  IADD3.X R61, R17, R37, RZ, P2, !PT ;  /* 0x00000025113d7210 */ /* 0x000fe200017fe4ff */
[----:B------:R1:W3:Y:S02]  /*0df0*/  LDG.E.SYS R43, [R8] ;  /* 0x00000000082b7381 */ /* 0x0002e400001ee900 */
[----:B------:R-:W-:Y:S01]  /*0e00*/  IMAD.X R11, R45, 0x1, R17, P3 ;  /* 0x000000012d0b7824 */ /* 0x000fe200018e0611 */
[C---:B----4-:R-:W-:Y:S01]  /*0e10*/  IADD3 R36, P3, R31.reuse, R60, RZ ;  /* 0x0000003c1f247210 */ /* 0x050fe20007f7e0ff */
[----:B------:R4:W3:Y:S01]  /*0e20*/  LDG.E.SYS R55, [R6] ;  /* 0x0000000006377381 */ /* 0x0008e200001ee900 */
[----:B0-----:R-:W-:-:S03]  /*0e30*/  IADD3 R40, P4, R31, R6, RZ ;  /* 0x000000061f287210 */ /* 0x001fc60007f9e0ff */
[C---:B------:R-:W-:Y:S01]  /*0e40*/  IMAD.X R37, R17.reuse, 0x1, R61, P3 ;  /* 0x0000000111257824 */ /* 0x040fe200018e063d */
[----:B------:R-:W-:Y:S01]  /*0e50*/  IADD3.X R41, R17, R7, RZ, P4, !PT ;  /* 0x0000000711297210 */ /* 0x000fe200027fe4ff */
[----:B------:R0:W3:Y:S01]  /*0e60*/  LDG.E.SYS R56, [R60] ;  /* 0x000000003c387381 */ /* 0x0000e200001ee900 */
[C---:B-1----:R-:W-:Y:S02]  /*0e70*/  IADD3 R8, P2, R31.reuse, R46, RZ ;  /* 0x0000002e1f087210 */ /* 0x042fe40007f5e0ff */
[----:B----4-:R-:W-:Y:S01]  /*0e80*/  IADD3 R6, P4, R31, R38, RZ ;  /* 0x000000261f067210 */ /* 0x010fe20007f9e0ff */
[----:B------:R1:W4:Y:S01]  /*0e90*/  LDG.E.SYS R50, [R38] ;  /* 0x0000000026327381 */ /* 0x00032200001ee900 */
[----:B------:R-:W-:-:S03]  /*0ea0*/  IADD3.X R9, R17, R47, RZ, P2, !PT ;  /* 0x0000002f11097210 */ /* 0x000fc600017fe4ff */
[----:B------:R1:W3:Y:S01]  /*0eb0*/  LDG.E.SYS R53, [R40] ;  /* 0x0000000028357381 */ /* 0x0002e200001ee900 */
[----:B0-----:R-:W-:Y:S01]  /*0ec0*/  IADD3 R60, P3, R31, R8, RZ ;  /* 0x000000081f3c7210 */ /* 0x001fe20007f7e0ff */
[----:B------:R-:W-:Y:S02]  /*0ed0*/  IMAD.X R7, R17, 0x1, R39, P4 ;  /* 0x0000000111077824 */ /* 0x000fe400020e0627 */
[----:B------:R0:W3:Y:S01]  /*0ee0*/  LDG.E.SYS R54, [R36] ;  /* 0x0000000024367381 */ /* 0x0000e200001ee900 */
[----:B------:R-:W-:Y:S01]  /*0ef0*/  IADD3 R30, R31, R30, RZ ;  /* 0x0000001e1f1e7210 */ /* 0x000fe20007ffe0ff */
[----:B------:R-:W-:Y:S01]  /*0f00*/  IMAD.X R61, R17, 0x1, R9, P3 ;  /* 0x00000001113d7824 */ /* 0x000fe200018e0609 */
[----:B-1----:R-:W-:Y:S01]  /*0f10*/  IADD3 R38, P2, R31, R6, RZ ;  /* 0x000000061f267210 */ /* 0x002fe20007f5e0ff */
[----:B------:R1:W4:Y:S01]  /*0f20*/  LDG.E.SYS R49, [R46] ;  /* 0x000000002e317381 */ /* 0x00032200001ee900 */
[----:B------:R-:W-:Y:S02]  /*0f30*/  IADD3 R12, R19, R30, RZ ;  /* 0x0000001e130c7210 */ /* 0x000fe40007ffe0ff */
[----:B------:R-:W-:Y:S01]  /*0f40*/  IADD3 R34, R31, R34, RZ ;  /* 0x000000221f227210 */ /* 0x000fe20007ffe0ff */
[----:B------:R0:W3:Y:S01]  /*0f50*/  LDG.E.SYS R48, [R6] ;  /* 0x0000000006307381 */ /* 0x0000e200001ee900 */
[----:B------:R-:W-:-:S03]  /*0f60*/  IMAD.X R39, R17, 0x1, R7, P2 ;  /* 0x0000000111277824 */ /* 0x000fc600010e0607 */
[----:B------:R0:W3:Y:S04]  /*0f70*/  LDG.E.SYS R41, [R14] ;  /* 0x000000000e297381 */ /* 0x0000e800001ee900 */
[----:B-1----:R1:W3:Y:S01]  /*0f80*/  LDG.E.SYS R47, [R8] ;  /* 0x00000000082f7381 */ /* 0x0022e200001ee900 */
[----:B0-----:R-:W-:-:S03]  /*0f90*/  IADD3 R36, P3, R31, R14, RZ ;  /* 0x0000000e1f247210 */ /* 0x001fc60007f7e0ff */
[----:B------:R0:W3:Y:S02]  /*0fa0*/  LDG.E.SYS R44, [R44] ;  /* 0x000000002c2c7381 */ /* 0x0000e400001ee900 */
[----:B------:R-:W-:Y:S01]  /*0fb0*/  IMAD.X R37, R17, 0x1, R15, P3 ;  /* 0x0000000111257824 */ /* 0x000fe200018e060f */
[----:B------:R-:W-:Y:S01]  /*0fc0*/  IADD3 R6, P3, R31, R36, RZ ;  /* 0x000000241f067210 */ /* 0x000fe20007f7e0ff */
[----:B------:R0:W3:Y:S01]  /*0fd0*/  LDG.E.SYS R46, [R38] ;  /* 0x00000000262e7381 */ /* 0x0000e200001ee900 */
[----:B-1----:R-:W-:Y:S01]  /*0fe0*/  IMAD.WIDE R8, R12, R29, c[0x0][0x170] ;  /* 0x00005c000c087625 */ /* 0x002fe200078e021d */
[----:B------:R-:W-:Y:S02]  /*0ff0*/  IADD3 R12, R19, R34, RZ ;  /* 0x00000022130c7210 */ /* 0x000fe40007ffe0ff */
[----:B------:R-:W-:Y:S01]  /*1000*/  IMAD.X R7, R17, 0x1, R37, P3 ;  /* 0x0000000111077824 */ /* 0x000fe200018e0625 */
[----:B0-----:R0:W3:Y:S01]  /*1010*/  LDG.E.SYS R45, [R60] ;  /* 0x000000003c2d7381 */ /* 0x0010e200001ee900 */
[----:B------:R-:W-:-:S03]  /*1020*/  IADD3 R14, P2, R31, R10, RZ ;  /* 0x0000000a1f0e7210 */ /* 0x000fc60007f5e0ff */
[----:B------:R1:W3:Y:S01]  /*1030*/  LDG.E.SYS R42, [R10] ;  /* 0x000000000a2a7381 */ /* 0x0002e200001ee900 */
[----:B------:R-:W-:Y:S01]  /*1040*/  IADD3.X R15, R17, R11, RZ, P2, !PT ;  /* 0x0000000b110f7210 */ /* 0x000fe200017fe4ff */
[----:B0-----:R-:W-:Y:S01]  /*1050*/  IMAD.WIDE R60, R12, R29, c[0x0][0x170] ;  /* 0x00005c000c3c7625 */ /* 0x001fe200078e021d */
[C---:B------:R-:W-:Y:S01]  /*1060*/  IADD3 R12, P2, R31.reuse, R14, RZ ;  /* 0x0000000e1f0c7210 */ /* 0x040fe20007f5e0ff */
[----:B------:R0:W3:Y:S01]  /*1070*/  LDG.E.SYS R39, [R36] ;  /* 0x0000000024277381 */ /* 0x0000e200001ee900 */
[----:B-1----:R-:W-:-:S03]  /*1080*/  IADD3 R10, P4, R31, R8, RZ ;  /* 0x000000081f0a7210 */ /* 0x002fc60007f9e0ff */
[----:B------:R1:W3:Y:S02]  /*1090*/  LDG.E.SYS R38, [R6] ;  /* 0x0000000006267381 */ /* 0x0002e400001ee900 */
[----:B------:R-:W-:Y:S02]  /*10a0*/  IMAD.X R11, R9, 0x1, R17, P4 ;  /* 0x00000001090b7824 */ /* 0x000fe400020e0611 */
[----:B0-----:R0:W3:Y:S01]  /*10b0*/  LDG.E.SYS R36, [R8] ;  /* 0x0000000008247381 */ /* 0x0010e200001ee900 */
[----:B-1----:R-:W-:-:S03]  /*10c0*/  IADD3 R6, P3, R31, R60, RZ ;  /* 0x0000003c1f067210 */ /* 0x002fc60007f7e0ff */
[----:B------:R1:W3:Y:S02]  /*10d0*/  LDG.E.SYS R40, [R14] ;  /* 0x000000000e287381 */ /* 0x0002e400001ee900 */
[----:B------:R-:W-:Y:S02]  /*10e0*/  IMAD.X R7, R61, 0x1, R17, P3 ;  /* 0x000000013d077824 */ /* 0x000fe400018e0611 */
[----:B------:R0:W3:Y:S01]  /*10f0*/  LDG.E.SYS R37, [R60] ;  /* 0x000000003c257381 */ /* 0x0000e200001ee900 */
[----:B--2---:R-:W-:Y:S01]  /*1100*/  FFMA.FTZ R35, R13, -R16, R35 ;  /* 0x800000100d237223 */ /* 0x004fe20000010023 */
[----:B------:R-:W-:Y:S02]  /*1110*/  IADD3.X R13, R17, R15, RZ, P2, !PT ;  /* 0x0000000f110d7210 */ /* 0x000fe400017fe4ff */
[----:B0-----:R-:W-:Y:S02]  /*1120*/  IADD3 R8, P2, R31, R10, RZ ;  /* 0x0000000a1f087210 */ /* 0x001fe40007f5e0ff */
[----:B------:R-:W2:Y:S02]  /*1130*/  LDG.E.SYS R10, [R10] ;  /* 0x000000000a0a7381 */ /* 0x000ea400001ee900 */
[----:B------:R-:W-:-:S02]  /*1140*/  IADD3.X R9, R17, R11, RZ, P2, !PT ;  /* 0x0000000b11097210 */ /* 0x000fc400017fe4ff */
[C---:B-1----:R-:W-:Y:S01]  /*1150*/  IADD3 R14, P2, R31.reuse, R6, RZ ;  /* 0x000000061f0e7210 */ /* 0x042fe20007f5e0ff */
[----:B------:R-:W2:Y:S01]  /*1160*/  LDG.E.SYS R12, [R12] ;  /* 0x000000000c0c7381 */ /* 0x000ea200001ee900 */
[----:B------:R-:W-:-:S03]  /*1170*/  IADD3 R60, P3, R31, R8, RZ ;  /* 0x000000081f3c7210 */ /* 0x000fc60007f7e0ff */
[----:B------:R-:W-:Y:S01]  /*1180*/  IMAD.X R15, R17, 0x1, R7, P2 ;  /* 0x00000001110f7824 */ /* 0x000fe200010e0607 */
[----:B------:R-:W-:Y:S01]  /*1190*/  IADD3 R16, P2, R31, R14, RZ ;  /* 0x0000000e1f107210 */ /* 0x000fe20007f5e0ff */
[----:B------:R-:W2:Y:S01]  /*11a0*/  LDG.E.SYS R6, [R6] ;  /* 0x0000000006067381 */ /* 0x000ea200001ee900 */
[----:B------:R-:W-:-:S03]  /*11b0*/  IADD3.X R61, R17, R9, RZ, P3, !PT ;  /* 0x00000009113d7210 */ /* 0x000fc60001ffe4ff */
[----:B------:R-:W-:Y:S01]  /*11c0*/  IMAD.X R17, R17, 0x1, R15, P2 ;  /* 0x0000000111117824 */ /* 0x000fe200010e060f */
[----:B------:R-:W2:Y:S04]  /*11d0*/  LDG.E.SYS R59, [R8] ;  /* 0x00000000083b7381 */ /* 0x000ea800001ee900 */
[----:B------:R-:W2:Y:S04]  /*11e0*/  LDG.E.SYS R14, [R14] ;  /* 0x000000000e0e7381 */ /* 0x000ea800001ee900 */
[----:B------:R-:W2:Y:S04]  /*11f0*/  LDG.E.SYS R16, [R16] ;  /* 0x0000000010107381 */ /* 0x000ea800001ee900 */
[----:B------:R-:W2:Y:S01]  /*1200*/  LDG.E.SYS R61, [R60] ;  /* 0x000000003c3d7381 */ /* 0x000ea200001ee900 */
[----:B-----5:R-:W-:Y:S01]  /*1210*/  FFMA.FTZ R57, R57, -R58, R35 ;  /* 0x8000003a39397223 */ /* 0x020fe20000010023 */
[----:B------:R-:W-:-:S04]  /*1220*/  IADD3 R33, R33, 0x10, RZ ;  /* 0x0000001021217810 */ /* 0x000fc80007ffe0ff */
[----:B------:R-:W-:Y:S02]  /*1230*/  ISETP.GE.AND P2, PT, R33, R32, PT ;  /* 0x000000202100720c */ /* 0x000fe40003f46270 */
[----:B------:R-:W-:Y:S01]  /*1240*/  IADD3 R34, R31, R34, RZ ;  /* 0x000000221f227210 */ /* 0x000fe20007ffe0ff */
[----:B---3--:R-:W-:-:S04]  /*1250*/  FFMA.FTZ R55, R55, -R56, R57 ;  /* 0x8000003837377223 */ /* 0x008fc80000010039 */
[----:B------:R-:W-:-:S04]  /*1260*/  FFMA.FTZ R53, R53, -R54, R55 ;  /* 0x8000003635357223 */ /* 0x000fc80000010037 */
[----:B------:R-:W-:-:S04]  /*1270*/  FFMA.FTZ R51, R51, -R52, R53 ;  /* 0x8000003433337223 */ /* 0x000fc80000010035 */
[----:B----4-:R-:W-:-:S04]  /*1280*/  FFMA.FTZ R49, R49, -R50, R51 ;  /* 0x8000003231317223 */ /* 0x010fc80000010033 */
[----:B------:R-:W-:-:S04]  /*1290*/  FFMA.FTZ R47, R47, -R48, R49 ;  /* 0x800000302f2f7223 */ /* 0x000fc80000010031 */
[----:B------:R-:W-:-:S04]  /*12a0*/  FFMA.FTZ R45, R45, -R46, R47 ;  /* 0x8000002e2d2d7223 */ /* 0x000fc8000001002f */
[----:B------:R-:W-:-:S04]  /*12b0*/  FFMA.FTZ R43, R43, -R44, R45 ;  /* 0x8000002c2b2b7223 */ /* 0x000fc8000001002d */
[----:B------:R-:W-:-:S04]  /*12c0*/  FFMA.FTZ R41, R41, -R42, R43 ;  /* 0x8000002a29297223 */ /* 0x000fc8000001002b */
[----:B------:R-:W-:-:S04]  /*12d0*/  FFMA.FTZ R39, R39, -R40, R41 ;  /* 0x8000002827277223 */ /* 0x000fc80000010029 */
[----:B--2---:R-:W-:-:S04]  /*12e0*/  FFMA.FTZ R38, R38, -R12, R39 ;  /* 0x8000000c26267223 */ /* 0x004fc80000010027 */
[----:B------:R-:W-:-:S04]  /*12f0*/  FFMA.FTZ R36, R36, -R37, R38 ;  /* 0x8000002524247223 */ /* 0x000fc80000010026 */
[----:B------:R-:W-:-:S04]  /*1300*/  FFMA.FTZ R36, R10, -R6, R36 ;  /* 0x800000060a247223 */ /* 0x000fc80000010024 */
[----:B------:R-:W-:Y:S02]  /*1310*/  FFMA.FTZ R14, R59, -R14, R36 ;  /* 0x8000000e3b0e7223 */ /* 0x000fe40000010024 */
[----:B------:R-:W-:Y:S02]  /*1320*/  IMAD.IADD R10, R31, 0x1, R30 ;  /* 0x000000011f0a7824 */ /* 0x000fe400078e021e */
[----:B------:R-:W-:Y:S01]  /*1330*/  FFMA.FTZ R35, R61, -R16, R14 ;  /* 0x800000103d237223 */ /* 0x000fe2000001000e */
[----:B------:R-:W-:Y:S07]  /*1340*/  @!P2 BRA `(.L_x_21) ;  /* 0xfffff8400000a947 */ /* 0x000fee000383ffff */
.L_x_20:
[----:B------:R-:W-:Y:S05]  /*1350*/  BSYNC B4 ;  /* 0x0000000000047941 */ /* 0x000fea0003800000 */
.L_x_19:
[----:B------:R-:W-:Y:S01]  /*1360*/  IADD3 R6, -R33, R27, RZ ;  /* 0x0000001b21067210 */ /* 0x000fe20007ffe1ff */
[----:B------:R-:W-:Y:S03]  /*1370*/  BSSY B4, `(.L_x_22) ;  /* 0x0000042000047945 */ /* 0x000fe60003800000 */
[----:B------:R-:W-:-:S12]  /*1380*/  ISETP.GT.AND P2, PT, R6, 0x4, PT ;  /* 0x000000040600780c */ /* 0x000fd80003f44270 */
[----:B------:R-:W-:Y:S05]  /*1390*/  @!P2 BRA `(.L_x_23) ;  /* 0x000003f00000a947 */ /* 0x000fea0003800000 */
[----:B------:R-:W-:Y:S01]  /*13a0*/  IMAD.IADD R14, R19, 0x1, R34 ;  /* 0x00000001130e7824 */ /* 0x000fe200078e0222 */
[----:B------:R-:W-:Y:S01]  /*13b0*/  IADD3 R30, R31, R34, RZ ;  /* 0x000000221f1e7210 */ /* 0x000fe20007ffe0ff */
[----:B------:R-:W-:Y:S01]  /*13c0*/  IMAD.IADD R40, R19, 0x1, R10 ;  /* 0x0000000113287824 */ /* 0x000fe200078e020a */
[----:B------:R-:W-:Y:S01]  /*13d0*/  IADD3 R32, R31, R10, RZ ;  /* 0x0000000a1f207210 */ /* 0x000fe20007ffe0ff */
[-C--:B------:R-:W-:Y:S01]  /*13e0*/  IMAD.WIDE R14, R14, R29.reuse, c[0x0][0x170] ;  /* 0x00005c000e0e7625 */ /* 0x080fe200078e021d */
[----:B------:R-:W-:Y:S01]  /*13f0*/  SHF.R.S32.HI R43, RZ, 0x1f, R31 ;  /* 0x0000001fff2b7819 */ /* 0x000fe2000001141f */
[C---:B------:R-:W-:Y:S01]  /*1400*/  IMAD.IADD R36, R19.reuse, 0x1, R30 ;  /* 0x0000000113247824 */ /* 0x040fe200078e021e */
[----:B------:R-:W-:Y:S01]  /*1410*/  IADD3 R38, R19, R32, RZ ;  /* 0x0000002013267210 */ /* 0x000fe20007ffe0ff */
[-C--:B------:R-:W-:Y:S02]  /*1420*/  IMAD.WIDE R40, R40, R29.reuse, c[0x0][0x170] ;  /* 0x00005c0028287625 */ /* 0x080fe400078e021d */
[-C--:B------:R-:W-:Y:S01]  /*1430*/  IMAD.WIDE R36, R36, R29.reuse, c[0x0][0x170] ;  /* 0x00005c0024247625 */ /* 0x080fe200078e021d */
[----:B------:R-:W-:Y:S01]  /*1440*/  IADD3 R12, P0, R31, R14, RZ ;  /* 0x0000000e1f0c7210 */ /* 0x000fe20007f1e0ff */
[----:B------:R-:W-:-:S02]  /*1450*/  IMAD.WIDE R38, R38, R29, c[0x0][0x170] ;  /* 0x00005c0026267625 */ /* 0x000fc400078e021d */
[----:B------:R0:W2:Y:S01]  /*1460*/  LDG.E.SYS R34, [R14] ;  /* 0x000000000e227381 */ /* 0x0000a200001ee900 */
[----:B------:R-:W-:Y:S01]  /*1470*/  IADD3 R10, P2, R31, R40, RZ ;  /* 0x000000281f0a7210 */ /* 0x000fe20007f5e0ff */
[--C-:B------:R-:W-:Y:S01]  /*1480*/  IMAD.X R13, R15, 0x1, R43.reuse, P0 ;  /* 0x000000010f0d7824 */ /* 0x100fe200000e062b */
[----:B------:R-:W-:Y:S01]  /*1490*/  IADD3 R8, P0, R31, R36, RZ ;  /* 0x000000241f087210 */ /* 0x000fe20007f1e0ff */
[----:B------:R1:W2:Y:S01]  /*14a0*/  LDG.E.SYS R44, [R40] ;  /* 0x00000000282c7381 */ /* 0x0002a200001ee900 */
[-C--:B------:R-:W-:Y:S02]  /*14b0*/  IADD3.X R11, R41, R43.reuse, RZ, P2, !PT ;  /* 0x0000002b290b7210 */ /* 0x080fe400017fe4ff */
[----:B------:R-:W-:Y:S01]  /*14c0*/  IADD3 R6, P2, R31, R38, RZ ;  /* 0x000000261f067210 */ /* 0x000fe20007f5e0ff */
[----:B------:R-:W-:Y:S01]  /*14d0*/  IMAD.X R9, R37, 0x1, R43, P0 ;  /* 0x0000000125097824 */ /* 0x000fe200000e062b */
[----:B------:R-:W-:Y:S01]  /*14e0*/  IADD3 R16, P0, R31, R12, RZ ;  /* 0x0000000c1f107210 */ /* 0x000fe20007f1e0ff */
[----:B------:R3:W4:Y:S01]  /*14f0*/  LDG.E.SYS R42, [R36] ;  /* 0x00000000242a7381 */ /* 0x00072200001ee900 */
[----:B------:R-:W-:-:S02]  /*1500*/  IADD3.X R7, R39, R43, RZ, P2, !PT ;  /* 0x0000002b27077210 */ /* 0x000fc400017fe4ff */
[----:B0-----:R-:W-:Y:S01]  /*1510*/  IADD3 R14, P2, R31, R10, RZ ;  /* 0x0000000a1f0e7210 */ /* 0x001fe20007f5e0ff */
[----:B------:R0:W5:Y:S01]  /*1520*/  LDG.E.SYS R46, [R12] ;  /* 0x000000000c2e7381 */ /* 0x00016200001ee900 */
[----:B------:R-:W-:Y:S02]  /*1530*/  IADD3.X R17, R43, R13, RZ, P0, !PT ;  /* 0x0000000d2b117210 */ /* 0x000fe400007fe4ff */
[----:B-1----:R-:W-:Y:S01]  /*1540*/  IADD3 R40, P0, R31, R16, RZ ;  /* 0x000000101f287210 */ /* 0x002fe20007f1e0ff */
[----:B------:R-:W-:Y:S01]  /*1550*/  IMAD.X R15, R43, 0x1, R11, P2 ;  /* 0x000000012b0f7824 */ /* 0x000fe200010e060b */
[----:B---3--:R-:W-:Y:S01]  /*1560*/  IADD3 R36, P2, R31, R14, RZ ;  /* 0x0000000e1f247210 */ /* 0x008fe20007f5e0ff */
[----:B------:R1:W5:Y:S02]  /*1570*/  LDG.E.SYS R48, [R10] ;  /* 0x000000000a307381 */ /* 0x00036400001ee900 */
[C---:B------:R-:W-:Y:S01]  /*1580*/  IMAD.X R41, R43.reuse, 0x1, R17, P0 ;  /* 0x000000012b297824 */ /* 0x040fe200000e0611 */
[----:B------:R-:W-:Y:S01]  /*1590*/  IADD3.X R37, R43, R15, RZ, P2, !PT ;  /* 0x0000000f2b257210 */ /* 0x000fe200017fe4ff */
[----:B------:R-:W3:Y:S01]  /*15a0*/  LDG.E.SYS R16, [R16] ;  /* 0x0000000010107381 */ /* 0x000ee200001ee900 */
[----:B0-----:R-:W-:-:S03]  /*15b0*/  IADD3 R12, P0, R31, R8, RZ ;  /* 0x000000081f0c7210 */ /* 0x001fc60007f1e0ff */
[----:B------:R0:W3:Y:S01]  /*15c0*/  LDG.E.SYS R49, [R14] ;  /* 0x000000000e317381 */ /* 0x0000e200001ee900 */
[----:B-1----:R-:W-:Y:S01]  /*15d0*/  IADD3 R10, P2, R31, R6, RZ ;  /* 0x000000061f0a7210 */ /* 0x002fe20007f5e0ff */
[C---:B------:R-:W-:Y:S02]  /*15e0*/  IMAD.X R13, R43.reuse, 0x1, R9, P0 ;  /* 0x000000012b0d7824 */ /* 0x040fe400000e0609 */
[----:B------:R-:W3:Y:S01]  /*15f0*/  LDG.E.SYS R50, [R40] ;  /* 0x0000000028327381 */ /* 0x000ee200001ee900 */
[----:B------:R-:W-:-:S03]  /*1600*/  IADD3.X R11, R43, R7, RZ, P2, !PT ;  /* 0x000000072b0b7210 */ /* 0x000fc600017fe4ff */
[----:B------:R-:W3:Y:S01]  /*1610*/  LDG.E.SYS R37, [R36] ;  /* 0x0000000024257381 */ /* 0x000ee200001ee900 */
[----:B0-----:R-:W-:-:S03]  /*1620*/  IADD3 R14, P0, R31, R12, RZ ;  /* 0x0000000c1f0e7210 */ /* 0x001fc60007f1e0ff */
[----:B------:R0:W4:Y:S02]  /*1630*/  LDG.E.SYS R45, [R38] ;  /* 0x00000000262d7381 */ /* 0x00012400001ee900 */
[----:B------:R-:W-:Y:S02]  /*1640*/  IMAD.X R15, R43, 0x1, R13, P0 ;  /* 0x000000012b0f7824 */ /* 0x000fe400000e060d */
[----:B------:R1:W3:Y:S04]  /*1650*/  LDG.E.SYS R47, [R8] ;  /* 0x00000000082f7381 */ /* 0x0002e800001ee900 */
[----:B------:R-:W3:Y:S01]  /*1660*/  LDG.E.SYS R6, [R6] ;  /* 0x0000000006067381 */ /* 0x000ee200001ee900 */
[----:B0-----:R-:W-:-:S03]  /*1670*/  IADD3 R38, P2, R31, R10, RZ ;  /* 0x0000000a1f267210 */ /* 0x001fc60007f5e0ff */
[----:B------:R-:W3:Y:S01]  /*1680*/  LDG.E.SYS R12, [R12] ;  /* 0x000000000c0c7381 */ /* 0x000ee200001ee900 */
[----:B------:R-:W-:-:S03]  /*1690*/  IADD3.X R39, R43, R11, RZ, P2, !PT ;  /* 0x0000000b2b277210 */ /* 0x000fc600017fe4ff */
[----:B------:R0:W3:Y:S04]  /*16a0*/  LDG.E.SYS R11, [R10] ;  /* 0x000000000a0b7381 */ /* 0x0000e800001ee900 */
[----:B-1----:R-:W3:Y:S04]  /*16b0*/  LDG.E.SYS R8, [R14] ;  /* 0x000000000e087381 */ /* 0x002ee800001ee900 */
[----:B------:R-:W4:Y:S01]  /*16c0*/  LDG.E.SYS R39, [R38] ;  /* 0x0000000026277381 */ /* 0x000f2200001ee900 */
[----:B------:R-:W-:Y:S02]  /*16d0*/  PLOP3.LUT P0, PT, PT, PT, PT, 0x8, 0x0 ;  /* 0x000000000000781c */ /* 0x000fe40003f0e170 */
[----:B------:R-:W-:-:S02]  /*16e0*/  IADD3 R33, R33, 0x8, RZ ;  /* 0x0000000821217810 */ /* 0x000fc40007ffe0ff */
[----:B0-----:R-:W-:Y:S01]  /*16f0*/  IADD3 R10, R31, R32, RZ ;  /* 0x000000201f0a7210 */ /* 0x001fe20007ffe0ff */
[----:B--2---:R-:W-:-:S04]  /*1700*/  FFMA.FTZ R35, R44, -R34, R35 ;  /* 0x800000222c237223 */ /* 0x004fc80000010023 */
[----:B-----5:R-:W-:Y:S02]  /*1710*/  FFMA.FTZ R35, R48, -R46, R35 ;  /* 0x8000002e30237223 */ /* 0x020fe40000010023 */
[----:B------:R-:W-:Y:S02]  /*1720*/  IMAD.IADD R34, R31, 0x1, R30 ;  /* 0x000000011f227824 */ /* 0x000fe400078e021e */
[----:B---3--:R-:W-:-:S04]  /*1730*/  FFMA.FTZ R16, R49, -R16, R35 ;  /* 0x8000001031107223 */ /* 0x008fc80000010023 */
[----:B------:R-:W-:-:S04]  /*1740*/  FFMA.FTZ R16, R37, -R50, R16 ;  /* 0x8000003225107223 */ /* 0x000fc80000010010 */
[----:B----4-:R-:W-:-:S04]  /*1750*/  FFMA.FTZ R16, R45, -R42, R16 ;  /* 0x8000002a2d107223 */ /* 0x010fc80000010010 */
[----:B------:R-:W-:-:S04]  /*1760*/  FFMA.FTZ R6, R6, -R47, R16 ;  /* 0x8000002f06067223 */ /* 0x000fc80000010010 */
[----:B------:R-:W-:-:S04]  /*1770*/  FFMA.FTZ R6, R11, -R12, R6 ;  /* 0x8000000c0b067223 */ /* 0x000fc80000010006 */
[----:B------:R-:W-:-:S08]  /*1780*/  FFMA.FTZ R35, R39, -R8, R6 ;  /* 0x8000000827237223 */ /* 0x000fd00000010006 */
.L_x_23:
[----:B------:R-:W-:Y:S05]  /*1790*/  BSYNC B4 ;  /* 0x0000000000047941 */ /* 0x000fea0003800000 */
.L_x_22:
[----:B------:R-:W-:-:S12]  /*17a0*/  ISETP.LT.OR P0, PT, R33, R27, P0 ;  /* 0x0000001b2100720c */ /* 0x000fd80000701670 */
[----:B------:R-:W-:Y:S05]  /*17b0*/  @!P0 BRA `(.L_x_18) ;  /* 0x0000022000008947 */ /* 0x000fea0003800000 */
[----:B------:R-:W-:-:S08]  /*17c0*/  SHF.R.S32.HI R43, RZ, 0x1f, R31 ;  /* 0x0000001fff2b7819 */ /* 0x000fd0000001141f */
.L_x_24:
[C---:B------:R-:W-:Y:S01]  /*17d0*/  IADD3 R36, R19.reuse, R10, RZ ;  /* 0x0000000a13247210 */ /* 0x040fe20007ffe0ff */
[----:B------:R-:W-:-:S04]  /*17e0*/  IMAD.IADD R16, R19, 0x1, R34 ;  /* 0x0000000113107824 */ /* 0x000fc800078e0222 */
[-C--:B------:R-:W-:Y:S02]  /*17f0*/  IMAD.WIDE R36, R36, R29.reuse, c[0x0][0x170] ;  /* 0x00005c0024247625 */ /* 0x080fe400078e021d */
[----:B------:R-:W-:-:S05]  /*1800*/  IMAD.WIDE R16, R16, R29, c[0x0][0x170] ;  /* 0x00005c0010107625 */ /* 0x000fca00078e021d */
[C---:B------:R-:W-:Y:S02]  /*1810*/  IADD3 R38, P2, R31.reuse, R36, RZ ;  /* 0x000000241f267210 */ /* 0x040fe40007f5e0ff */
[----:B------:R-:W-:Y:S01]  /*1820*/  IADD3 R40, P0, R31, R16, RZ ;  /* 0x000000101f287210 */ /* 0x000fe20007f1e0ff */
[----:B------:R-:W2:Y:S01]  /*1830*/  LDG.E.SYS R30, [R36] ;  /* 0x00000000241e7381 */ /* 0x000ea200001ee900 */
[----:B------:R-:W-:Y:S02]  /*1840*/  IADD3.X R39, R37, R43, RZ, P2, !PT ;  /* 0x0000002b25277210 */ /* 0x000fe400017fe4ff */
[----:B------:R-:W-:Y:S01]  /*1850*/  IADD3 R8, P2, R31, R38, RZ ;  /* 0x000000261f087210 */ /* 0x000fe20007f5e0ff */
[----:B------:R-:W-:Y:S01]  /*1860*/  IMAD.X R41, R17, 0x1, R43, P0 ;  /* 0x0000000111297824 */ /* 0x000fe200000e062b */
[----:B------:R-:W-:Y:S01]  /*1870*/  IADD3 R12, P0, R31, R40, RZ ;  /* 0x000000281f0c7210 */ /* 0x000fe20007f1e0ff */
[----:B------:R0:W2:Y:S02]  /*1880*/  LDG.E.SYS R16, [R16] ;  /* 0x0000000010107381 */ /* 0x0000a400001ee900 */
[----:B------:R-:W-:Y:S01]  /*1890*/  IMAD.X R9, R43, 0x1, R39, P2 ;  /* 0x000000012b097824 */ /* 0x000fe200010e0627 */
[----:B------:R-:W-:Y:S01]  /*18a0*/  IADD3 R14, P2, R31, R8, RZ ;  /* 0x000000081f0e7210 */ /* 0x000fe20007f5e0ff */
[----:B------:R-:W3:Y:S01]  /*18b0*/  LDG.E.SYS R38, [R38] ;  /* 0x0000000026267381 */ /* 0x000ee200001ee900 */
[----:B------:R-:W-:-:S02]  /*18c0*/  IADD3.X R13, R43, R41, RZ, P0, !PT ;  /* 0x000000292b0d7210 */ /* 0x000fc400007fe4ff */
[----:B------:R-:W-:Y:S01]  /*18d0*/  IADD3 R6, P0, R31, R12, RZ ;  /* 0x0000000c1f067210 */ /* 0x000fe20007f1e0ff */
[----:B------:R-:W3:Y:S01]  /*18e0*/  LDG.E.SYS R11, [R40] ;  /* 0x00000000280b7381 */ /* 0x000ee200001ee900 */
[C---:B------:R-:W-:Y:S02]  /*18f0*/  IMAD.X R15, R43.reuse, 0x1, R9, P2 ;  /* 0x000000012b0f7824 */ /* 0x040fe400010e0609 */
[----:B------:R-:W-:Y:S01]  /*1900*/  IADD3.X R7, R43, R13, RZ, P0, !PT ;  /* 0x0000000d2b077210 */ /* 0x000fe200007fe4ff */
[----:B------:R-:W4:Y:S04]  /*1910*/  LDG.E.SYS R8, [R8] ;  /* 0x0000000008087381 */ /* 0x000f2800001ee900 */
[----:B------:R-:W4:Y:S04]  /*1920*/  LDG.E.SYS R13, [R12] ;  /* 0x000000000c0d7381 */ /* 0x000f2800001ee900 */
[----:B------:R-:W5:Y:S04]  /*1930*/  LDG.E.SYS R14, [R14] ;  /* 0x000000000e0e7381 */ /* 0x000f6800001ee900 */
[----:B0-----:R-:W5:Y:S01]  /*1940*/  LDG.E.SYS R17, [R6] ;  /* 0x0000000006117381 */ /* 0x001f6200001ee900 */
[----:B------:R-:W-:-:S04]  /*1950*/  IADD3 R33, R33, 0x4, RZ ;  /* 0x0000000421217810 */ /* 0x000fc80007ffe0ff */
[----:B------:R-:W-:Y:S01]  /*1960*/  ISETP.GE.AND P0, PT, R33, R27, PT ;  /* 0x0000001b2100720c */ /* 0x000fe20003f06270 */
[C---:B------:R-:W-:Y:S01]  /*1970*/  IMAD.IADD R34, R31.reuse, 0x1, R34 ;  /* 0x000000011f227824 */ /* 0x040fe200078e0222 */
[----:B------:R-:W-:Y:S01]  /*1980*/  IADD3 R10, R31, R10, RZ ;  /* 0x0000000a1f0a7210 */ /* 0x000fe20007ffe0ff */
[----:B--2---:R-:W-:-:S04]  /*1990*/  FFMA.FTZ R16, R30, -R16, R35 ;  /* 0x800000101e107223 */ /* 0x004fc80000010023 */
[----:B---3--:R-:W-:-:S04]  /*19a0*/  FFMA.FTZ R11, R38, -R11, R16 ;  /* 0x8000000b260b7223 */ /* 0x008fc80000010010 */
[----:B----4-:R-:W-:-:S04]  /*19b0*/  FFMA.FTZ R11, R8, -R13, R11 ;  /* 0x8000000d080b7223 */ /* 0x010fc8000001000b */
[----:B-----5:R-:W-:Y:S01]  /*19c0*/  FFMA.FTZ R35, R14, -R17, R11 ;  /* 0x800000110e237223 */ /* 0x020fe2000001000b */
[----:B------:R-:W-:Y:S07]  /*19d0*/  @!P0 BRA `(.L_x_24) ;  /* 0xfffffdf000008947 */ /* 0x000fee000383ffff */
.L_x_18:
[----:B------:R-:W-:Y:S05]  /*19e0*/  BSYNC B3 ;  /* 0x0000000000037941 */ /* 0x000fea0003800000 */
.L_x_17:
[----:B------:R-:W-:Y:S05]  /*19f0*/  BRA `(.L_x_25) ;  /* 0x0000001000007947 */ /* 0x000fea0003800000 */
.L_x_12:
[----:B0----5:R-:W-:-:S08]  /*1a00*/  IMAD.MOV.U32 R35, RZ, RZ, R14 ;  /* 0x000000ffff237224 */ /* 0x021fd000078e000e */
.L_x_25:
[----:B------:R-:W-:Y:S05]  /*1a10*/  BSYNC B0 ;  /* 0x0000000000007941 */ /* 0x000fea0003800000 */
.L_x_11:
[----:B------:R-:W-:-:S12]  /*1a20*/  ISETP.NE.AND P0, PT, R26, R27, PT ;  /* 0x0000001b1a00720c */ /* 0x000fd80003f05270 */
[----:B------:R-:W-:-:S05]  /*1a30*/  @P0 IMAD R6, R27, R27, R27 ;  /* 0x0000001b1b060224 */ /* 0x000fca00078e021b */
[----:B------:R-:W-:-:S04]  /*1a40*/  @P0 LEA.HI R6, R6, R6, RZ, 0x1 ;  /* 0x0000000606060211 */ /* 0x000fc800078f08ff */
[----:B------:R-:W-:-:S05]  /*1a50*/  @P0 LEA.HI.SX32 R6, R6, R27, 0x1f ;  /* 0x0000001b06060211 */ /* 0x000fca00078ffaff */
[----:B------:R-:W-:-:S04]  /*1a60*/  @P0 IMAD R6, R25, R6, R19 ;  /* 0x0000000619060224 */ /* 0x000fc800078e0213 */
[----:B------:R-:W-:-:S10]  /*1a70*/  @P0 IMAD.WIDE R6, R6, R29, c[0x0][0x170] ;  /* 0x00005c0006060625 */ /* 0x000fd400078e021d */
[----:B------:R-:W2:Y:S01]  /*1a80*/  @P0 LDG.E.SYS R6, [R6] ;  /* 0x0000000006060381 */ /* 0x000ea200001ee900 */
[----:B------:R-:W-:Y:S01]  /*1a90*/  @!P0 FMNMX.FTZ R8, RZ, R35, !PT ;  /* 0x00000023ff088209 */ /* 0x000fe20007810000 */
[----:B--2---:R-:W0:Y:S02]  /*1aa0*/  @P0 MUFU.RCP R9, R6 ;  /* 0x0000000600090308 */ /* 0x004e240000001000 */
[----:B0-----:R-:W-:-:S06]  /*1ab0*/  @P0 FMUL.FTZ R35, R35, R9 ;  /* 0x0000000923230220 */ /* 0x001fcc0000410000 */
[----:B------:R-:W0:Y:S01]  /*1ac0*/  @!P0 MUFU.SQRT R35, R8 ;  /* 0x0000000800238308 */ /* 0x000e220000002000 */
[C---:B------:R-:W-:Y:S02]  /*1ad0*/  ISETP.GE.AND P0, PT, R27.reuse, R26, PT ;  /* 0x0000001a1b00720c */ /* 0x040fe40003f06270 */
[----:B------:R-:W-:Y:S01]  /*1ae0*/  IADD3 R27, R27, 0x1, RZ ;  /* 0x000000011b1b7810 */ /* 0x000fe20007ffe0ff */
[----:B0-----:R0:W-:Y:S09]  /*1af0*/  STG.E.SYS [R4], R35 ;  /* 0x0000002304007386 */ /* 0x0011f2000010e900 */
[----:B0----5:R-:W-:Y:S05]  /*1b00*/  @!P0 BRA `(.L_x_26) ;  /* 0xffffec2000008947 */ /* 0x021fea000383ffff */
.L_x_10:
[----:B------:R-:W-:Y:S05]  /*1b10*/  BSYNC B1 ;  /* 0x0000000000017941 */ /* 0x000fea0003800000 */
.L_x_9:
[----:B------:R-:W-:Y:S02]  /*1b20*/  IADD3 R26, R26, 0x1, RZ ;  /* 0x000000011a1a7810 */ /* 0x000fe40007ffe0ff */
[----:B------:R-:W-:-:S04]  /*1b30*/  IADD3 R4, R21, 0x1, RZ ;  /* 0x0000000115047810 */ /* 0x000fc80007ffe0ff */
[----:B------:R-:W-:-:S12]  /*1b40*/  ISETP.GE.AND P0, PT, R26, R4, PT ;  /* 0x000000041a00720c */ /* 0x000fd80003f06270 */
[----:B-----5:R-:W-:Y:S05]  /*1b50*/  @!P0 BRA `(.L_x_27) ;  /* 0xffffeb6000008947 */ /* 0x020fea000383ffff */
.L_x_8:
[----:B------:R-:W-:Y:S05]  /*1b60*/  BSYNC B2 ;  /* 0x0000000000027941 */ /* 0x000fea0003800000 */
.L_x_7:
[----:B------:R-:W0:Y:S01]  /*1b70*/  MUFU.RCP R5, R20 ;  /* 0x0000001400057308 */ /* 0x000e220000001000 */
[----:B------:R-:W-:Y:S01]  /*1b80*/  BSSY B0, `(.L_x_28) ;  /* 0x00000a6000007945 */ /* 0x000fe20003800000 */
[-C--:B0----5:R-:W-:Y:S02]  /*1b90*/  FMUL.FTZ R22, R22, R5.reuse ;  /* 0x0000000516167220 */ /* 0x0a1fe40000410000 */
[-C--:B------:R-:W-:Y:S02]  /*1ba0*/  FMUL.FTZ R23, R23, R5.reuse ;  /* 0x0000000517177220 */ /* 0x080fe40000410000 */
[----:B------:R-:W-:Y:S01]  /*1bb0*/  FMUL.FTZ R24, R24, R5 ;  /* 0x0000000518187220 */ /* 0x000fe20000410000 */
[----:B------:R-:W-:Y:S07]  /*1bc0*/  @!P1 BRA `(.L_x_29) ;  /* 0x00000a1000009947 */ /* 0x000fee0003800000 */
[----:B------:R-:W-:-:S08]  /*1bd0*/  MOV R6, RZ ;  /* 0x000000ff00067202 */ /* 0x000fd00000000f00 */
.L_x_41:
[----:B------:R-:W-:Y:S02]  /*1be0*/  IMAD.MOV.U32 R7, RZ, RZ, 0xc ;  /* 0x0000000cff077424 */ /* 0x000fe400078e00ff */
[----:B------:R-:W-:-:S04]  /*1bf0*/  IMAD R4, R25, R6, R19 ;  /* 0x0000000619047224 */ /* 0x000fc800078e0213 */
[----:B------:R-:W-:-:S10]  /*1c00*/  IMAD.WIDE R4, R4, R7, c[0x0][0x178] ;  /* 0x00005e0004047625 */ /* 0x000fd400078e0207 */
[----:B------:R0:W5:Y:S04]  /*1c10*/  LDG.E.SYS R12, [R4] ;  /* 0x00000000040c7381 */ /* 0x00016800001ee900 */
[----:B------:R0:W5:Y:S04]  /*1c20*/  LDG.E.SYS R13, [R4+0x4] ;  /* 0x00000400040d7381 */ /* 0x00016800001ee900 */
[----:B------:R0:W5:Y:S01]  /*1c30*/  LDG.E.SYS R14, [R4+0x8] ;  /* 0x00000800040e7381 */ /* 0x00016200001ee900 */
[C---:B------:R-:W-:Y:S01]  /*1c40*/  ISETP.GE.AND P0, PT, R6.reuse, 0x1, PT ;  /* 0x000000010600780c */ /* 0x040fe20003f06270 */
[C---:B------:R-:W-:Y:S01]  /*1c50*/  IMAD R8, R6.reuse, R6, R6 ;  /* 0x0000000606087224 */ /* 0x040fe200078e0206 */
[----:B------:R-:W-:Y:S01]  /*1c60*/  IADD3 R9, R6, 0x1, RZ ;  /* 0x0000000106097810 */ /* 0x000fe20007ffe0ff */
[----:B------:R-:W-:Y:S03]  /*1c70*/  BSSY B1, `(.L_x_30) ;  /* 0x0000087000017945 */ /* 0x000fe60003800000 */
[----:B------:R-:W-:-:S02]  /*1c80*/  LEA.HI R10, R8, R8, RZ, 0x1 ;  /* 0x00000008080a7211 */ /* 0x000fc400078f08ff */
[----:B------:R-:W-:Y:S01]  /*1c90*/  MOV R8, R6 ;  /* 0x0000000600087202 */ /* 0x000fe20000000f00 */
[----:B------:R-:W-:Y:S01]  /*1ca0*/  IMAD.MOV.U32 R6, RZ, RZ, R9 ;  /* 0x000000ffff067224 */ /* 0x000fe200078e0009 */
[----:B------:R-:W-:Y:S02]  /*1cb0*/  SHF.R.S32.HI R10, RZ, 0x1, R10 ;  /* 0x00000001ff0a7819 */ /* 0x000fe4000001140a */
[----:B------:R-:W-:Y:S06]  /*1cc0*/  @!P0 BRA `(.L_x_31) ;  /* 0x000007e000008947 */ /* 0x000fec0003800000 */
[----:B0-----:R-:W-:Y:S01]  /*1cd0*/  LOP3.LUT R15, R8, 0x3, RZ, 0xc0, !PT ;  /* 0x00000003080f7812 */ /* 0x001fe200078ec0ff */
[----:B------:R-:W-:Y:S01]  /*1ce0*/  BSSY B2, `(.L_x_32) ;  /* 0x000003b000027945 */ /* 0x000fe20003800000 */
[----:B------:R-:W-:Y:S01]  /*1cf0*/  MOV R9, RZ ;  /* 0x000000ff00097202 */ /* 0x000fe20000000f00 */
[----:B------:R-:W-:Y:S01]  /*1d00*/  IMAD.MOV.U32 R11, RZ, RZ, RZ ;  /* 0x000000ffff0b7224 */ /* 0x000fe200078e00ff */
[----:B------:R-:W-:-:S12]  /*1d10*/  ISETP.NE.AND P0, PT, R15, RZ, PT ;  /* 0x000000ff0f00720c */ /* 0x000fd80003f05270 */
[----:B------:R-:W-:Y:S05]  /*1d20*/  @!P0 BRA `(.L_x_33) ;  /* 0x0000034000008947 */ /* 0x000fea0003800000 */
[----:B------:R-:W-:Y:S01]  /*1d30*/  ISETP.NE.AND P0, PT, R15, 0x1, PT ;  /* 0x000000010f00780c */ /* 0x000fe20003f05270 */
[----:B------:R-:W-:Y:S01]  /*1d40*/  BSSY B3, `(.L_x_34) ;  /* 0x0000020000037945 */ /* 0x000fe20003800000 */
[----:B------:R-:W-:-:S10]  /*1d50*/  MOV R20, RZ ;  /* 0x000000ff00147202 */ /* 0x000fd40000000f00 */
[----:B------:R-:W-:Y:S05]  /*1d60*/  @!P0 BRA `(.L_x_35) ;  /* 0x000001d000008947 */ /* 0x000fea0003800000 */
[----:B------:R-:W-:Y:S01]  /*1d70*/  ISETP.NE.AND P0, PT, R15, 0x2, PT ;  /* 0x000000020f00780c */ /* 0x000fe20003f05270 */
[----:B------:R-:W-:Y:S01]  /*1d80*/  IMAD.MOV.U32 R20, RZ, RZ, RZ ;  /* 0x000000ffff147224 */ /* 0x000fe200078e00ff */
[----:B------:R-:W-:-:S10]  /*1d90*/  MOV R27, 0x4 ;  /* 0x00000004001b7802 */ /* 0x000fd40000000f00 */
[----:B------:R-:W-:Y:S01]  /*1da0*/  @P0 MOV R20, 0x1 ;  /* 0x0000000100140802 */ /* 0x000fe20000000f00 */
[C-C-:B------:R-:W-:Y:S01]  /*1db0*/  @P0 IMAD R16, R25.reuse, R10, R19.reuse ;  /* 0x0000000a19100224 */ /* 0x140fe200078e0213 */
[----:B------:R-:W-:Y:S01]  /*1dc0*/  @P0 MOV R17, 0x4 ;  /* 0x0000000400110802 */ /* 0x000fe20000000f00 */
[----:B------:R-:W2:Y:S02]  /*1dd0*/  @P0 LDG.E.SYS R30, [R2+0x4] ;  /* 0x00000400021e0381 */ /* 0x000ea400001ee900 */
[--C-:B------:R-:W-:Y:S02]  /*1de0*/  IMAD.MOV R11, RZ, RZ, -R20.reuse ;  /* 0x000000ffff0b7224 */ /* 0x100fe400078e0a14 */
[----:B------:R-:W-:Y:S01]  /*1df0*/  IMAD.IADD R26, R10, 0x1, R20 ;  /* 0x000000010a1a7824 */ /* 0x000fe200078e0214 */
[----:B------:R-:W3:Y:S01]  /*1e00*/  @P0 LDG.E.SYS R32, [R2+0x8] ;  /* 0x0000080002200381 */ /* 0x000ee200001ee900 */
[----:B------:R-:W-:Y:S01]  /*1e10*/  @P0 IMAD.WIDE R16, R16, R17, c[0x0][0x170] ;  /* 0x00005c0010100625 */ /* 0x000fe200078e0211 */
[C---:B------:R-:W-:Y:S01]  /*1e20*/  LOP3.LUT R9, R25.reuse, R11, RZ, 0xc0, !PT ;  /* 0x0000000b19097212 */ /* 0x040fe200078ec0ff */
[----:B------:R-:W-:-:S04]  /*1e30*/  IMAD R26, R25, R26, R19 ;  /* 0x0000001a191a7224 */ /* 0x000fc800078e0213 */
[----:B------:R-:W-:Y:S02]  /*1e40*/  IMAD.IADD R9, R19, 0x1, R9 ;  /* 0x0000000113097824 */ /* 0x000fe400078e0209 */
[----:B------:R-:W-:Y:S02]  /*1e50*/  IMAD.WIDE R26, R26, R27, c[0x0][0x170] ;  /* 0x00005c001a1a7625 */ /* 0x000fe400078e021b */
[----:B------:R-:W-:Y:S01]  /*1e60*/  IMAD.WIDE R28, R9, R7, c[0x0][0x178] ;  /* 0x00005e00091c7625 */ /* 0x000fe200078e0207 */
[----:B------:R-:W4:Y:S04]  /*1e70*/  @P0 LDG.E.SYS R11, [R16] ;  /* 0x00000000100b0381 */ /* 0x000f2800001ee900 */
[----:B------:R-:W4:Y:S04]  /*1e80*/  @P0 LDG.E.SYS R9, [R2] ;  /* 0x0000000002090381 */ /* 0x000f2800001ee900 */
[----:B------:R-:W3:Y:S04]  /*1e90*/  LDG.E.SYS R26, [R26] ;  /* 0x000000001a1a7381 */ /* 0x000ee800001ee900 */
[----:B------:R-:W3:Y:S04]  /*1ea0*/  LDG.E.SYS R15, [R28] ;  /* 0x000000001c0f7381 */ /* 0x000ee800001ee900 */
[----:B------:R-:W3:Y:S04]  /*1eb0*/  LDG.E.SYS R31, [R28+0x4] ;  /* 0x000004001c1f7381 */ /* 0x000ee800001ee900 */
[----:B------:R-:W3:Y:S01]  /*1ec0*/  LDG.E.SYS R33, [R28+0x8] ;  /* 0x000008001c217381 */ /* 0x000ee200001ee900 */
[----:B------:R-:W-:Y:S01]  /*1ed0*/  IADD3 R20, R20, 0x1, RZ ;  /* 0x0000000114147810 */ /* 0x000fe20007ffe0ff */
[----:B----45:R-:W-:-:S02]  /*1ee0*/  @P0 FFMA.FTZ R12, R9, -R11, R12 ;  /* 0x8000000b090c0223 */ /* 0x030fc4000001000c */
[C---:B--2---:R-:W-:Y:S02]  /*1ef0*/  @P0 FFMA.FTZ R13, -R11.reuse, R30, R13 ;  /* 0x0000001e0b0d0223 */ /* 0x044fe4000001010d */
[----:B---3--:R-:W-:Y:S02]  /*1f00*/  @P0 FFMA.FTZ R14, -R11, R32, R14 ;  /* 0x000000200b0e0223 */ /* 0x008fe4000001010e */
[----:B------:R-:W-:Y:S02]  /*1f10*/  FFMA.FTZ R12, R15, -R26, R12 ;  /* 0x8000001a0f0c7223 */ /* 0x000fe4000001000c */
[C---:B------:R-:W-:Y:S02]  /*1f20*/  FFMA.FTZ R13, -R26.reuse, R31, R13 ;  /* 0x0000001f1a0d7223 */ /* 0x040fe4000001010d */
[----:B------:R-:W-:-:S08]  /*1f30*/  FFMA.FTZ R14, -R26, R33, R14 ;  /* 0x000000211a0e7223 */ /* 0x000fd0000001010e */
.L_x_35:
[----:B------:R-:W-:Y:S05]  /*1f40*/  BSYNC B3 ;  /* 0x0000000000037941 */ /* 0x000fea0003800000 */
.L_x_34:
[-C--:B------:R-:W-:Y:S01]  /*1f50*/  IADD3 R16, R10, R20.reuse, RZ ;  /* 0x000000140a107210 */ /* 0x080fe20007ffe0ff */
[----:B------:R-:W-:Y:S02]  /*1f60*/  IMAD.MOV.U32 R17, RZ, RZ, 0x4 ;  /* 0x00000004ff117424 */ /* 0x000fe400078e00ff */
[----:B------:R-:W-:-:S02]  /*1f70*/  IMAD R26, R25, R20, R19 ;  /* 0x00000014191a7224 */ /* 0x000fc400078e0213 */
[----:B------:R-:W-:Y:S02]  /*1f80*/  IMAD R16, R25, R16, R19 ;  /* 0x0000001019107224 */ /* 0x000fe400078e0213 */
[----:B------:R-:W-:Y:S02]  /*1f90*/  IMAD.WIDE R26, R26, R7, c[0x0][0x178] ;  /* 0x00005e001a1a7625 */ /* 0x000fe400078e0207 */
[----:B------:R-:W-:-:S08]  /*1fa0*/  IMAD.WIDE R16, R16, R17, c[0x0][0x170] ;  /* 0x00005c0010107625 */ /* 0x000fd000078e0211 */
[----:B------:R-:W2:Y:S04]  /*1fb0*/  LDG.E.SYS R9, [R26] ;  /* 0x000000001a097381 */ /* 0x000ea800001ee900 */
[----:B------:R-:W2:Y:S04]  /*1fc0*/  LDG.E.SYS R11, [R16] ;  /* 0x00000000100b7381 */ /* 0x000ea800001ee900 */
[----:B------:R-:W3:Y:S04]  /*1fd0*/  LDG.E.SYS R29, [R26+0x8] ;  /* 0x000008001a1d7381 */ /* 0x000ee800001ee900 */
[----:B------:R-:W4:Y:S01]  /*1fe0*/  LDG.E.SYS R28, [R26+0x4] ;  /* 0x000004001a1c7381 */ /* 0x000f2200001ee900 */
[----:B--2--5:R-:W-:-:S02]  /*1ff0*/  FFMA.FTZ R12, R9, -R11, R12 ;  /* 0x8000000b090c7223 */ /* 0x024fc4000001000c */
[C---:B---3--:R-:W-:Y:S02]  /*2000*/  FFMA.FTZ R14, -R11.reuse, R29, R14 ;  /* 0x0000001d0b0e7223 */ /* 0x048fe4000001010e */
[----:B----4-:R-:W-:Y:S01]  /*2010*/  FFMA.FTZ R13, -R11, R28, R13 ;  /* 0x0000001c0b0d7223 */ /* 0x010fe2000001010d */
[----:B------:R-:W-:Y:S02]  /*2020*/  IADD3 R11, R20, 0x1, RZ ;  /* 0x00000001140b7810 */ /* 0x000fe40007ffe0ff */
[----:B------:R-:W-:Y:S01]  /*2030*/  MOV R36, R12 ;  /* 0x0000000c00247202 */ /* 0x000fe20000000f00 */
[----:B------:R-:W-:Y:S01]  /*2040*/  IMAD.MOV.U32 R20, RZ, RZ, R13 ;  /* 0x000000ffff147224 */ /* 0x000fe200078e000d */
[----:B------:R-:W-:Y:S01]  /*2050*/  MOV R9, R14 ;  /* 0x0000000e00097202 */ /* 0x000fe20000000f00 */
[----:B------:R-:W-:Y:S07]  /*2060*/  BRA `(.L_x_36) ;  /* 0x0000002000007947 */ /* 0x000fee0003800000 */
.L_x_33:
[----:B------:R-:W-:Y:S01]  /*2070*/  IMAD.MOV.U32 R20, RZ, RZ, RZ ;  /* 0x000000ffff147224 */ /* 0x000fe200078e00ff */
[----:B------:R-:W-:-:S08]  /*2080*/  MOV R36, RZ ;  /* 0x000000ff00247202 */ /* 0x000fd00000000f00 */
.L_x_36:
[----:B------:R-:W-:Y:S05]  /*2090*/  BSYNC B2 ;  /* 0x0000000000027941 */ /* 0x000fea0003800000 */
.L_x_32:
[----:B------:R-:W-:Y:S01]  /*20a0*/  ISETP.GE.U32.AND P0, PT, R8, 0x4, PT ;  /* 0x000000040800780c */ /* 0x000fe20003f06070 */
[----:B------:R-:W-:Y:S11]  /*20b0*/  BSSY B2, `(.L_x_37) ;  /* 0x000003e000027945 */ /* 0x000ff60003800000 */
[----:B------:R-:W-:Y:S05]  /*20c0*/  @!P0 BRA `(.L_x_38) ;  /* 0x000003c000008947 */ /* 0x000fea0003800000 */
[-C--:B------:R-:W-:Y:S01]  /*20d0*/  IADD3 R34, R10, R11.reuse, RZ ;  /* 0x0000000b0a227210 */ /* 0x080fe20007ffe0ff */
[C---:B------:R-:W-:Y:S01]  /*20e0*/  IMAD R35, R25.reuse, 0xc, RZ ;  /* 0x0000000c19237824 */ /* 0x040fe200078e02ff */
[C---:B------:R-:W-:Y:S01]  /*20f0*/  SHF.L.U32 R33, R25.reuse, 0x2, RZ ;  /* 0x0000000219217819 */ /* 0x040fe200000006ff */
[----:B-----5:R-:W-:Y:S01]  /*2100*/  IMAD.MOV.U32 R20, RZ, RZ, R13 ;  /* 0x000000ffff147224 */ /* 0x020fe200078e000d */
[----:B------:R-:W-:Y:S01]  /*2110*/  MOV R9, R14 ;  /* 0x0000000e00097202 */ /* 0x000fe20000000f00 */
[----:B------:R-:W-:Y:S01]  /*2120*/  IMAD.MOV.U32 R36, RZ, RZ, R12 ;  /* 0x000000ffff247224 */ /* 0x000fe200078e000c */
[----:B------:R-:W-:Y:S01]  /*2130*/  SHF.R.S32.HI R39, RZ, 0x1f, R33 ;  /* 0x0000001fff277819 */ /* 0x000fe20000011421 */
[C---:B------:R-:W-:Y:S01]  /*2140*/  IMAD R32, R25.reuse, R11, RZ ;  /* 0x0000000b19207224 */ /* 0x040fe200078e02ff */
[----:B------:R-:W-:Y:S01]  /*2150*/  SHF.R.S32.HI R37, RZ, 0x1f, R35 ;  /* 0x0000001fff257819 */ /* 0x000fe20000011423 */
[----:B------:R-:W-:-:S08]  /*2160*/  IMAD R34, R25, R34, RZ ;  /* 0x0000002219227224 */ /* 0x000fd000078e02ff */
.L_x_39:
[C---:B------:R-:W-:Y:S01]  /*2170*/  IADD3 R30, R19.reuse, R34, RZ ;  /* 0x00000022131e7210 */ /* 0x040fe20007ffe0ff */
[----:B------:R-:W-:Y:S01]  /*2180*/  IMAD.IADD R28, R19, 0x1, R32 ;  /* 0x00000001131c7824 */ /* 0x000fe200078e0220 */
[----:B------:R-:W-:-:S03]  /*2190*/  MOV R31, 0x4 ;  /* 0x00000004001f7802 */ /* 0x000fc60000000f00 */
[----:B------:R-:W-:Y:S02]  /*21a0*/  IMAD.WIDE R28, R28, R7, c[0x0][0x178] ;  /* 0x00005e001c1c7625 */ /* 0x000fe400078e0207 */
[----:B------:R-:W-:-:S05]  /*21b0*/  IMAD.WIDE R30, R30, R31, c[0x0][0x170] ;  /* 0x00005c001e1e7625 */ /* 0x000fca00078e021f */
[----:B------:R-:W-:Y:S02]  /*21c0*/  IADD3 R16, P2, R28, R35, RZ ;  /* 0x000000231c107210 */ /* 0x000fe40007f5e0ff */
[----:B------:R-:W-:Y:S01]  /*21d0*/  IADD3 R14, P0, R33, R30, RZ ;  /* 0x0000001e210e7210 */ /* 0x000fe20007f1e0ff */
[----:B------:R0:W2:Y:S01]  /*21e0*/  LDG.E.SYS R38, [R28] ;  /* 0x000000001c267381 */ /* 0x0000a200001ee900 */
[----:B------:R-:W-:Y:S02]  /*21f0*/  IADD3.X R17, R29, R37, RZ, P2, !PT ;  /* 0x000000251d117210 */ /* 0x000fe400017fe4ff */
[----:B------:R-:W-:Y:S01]  /*2200*/  IADD3.X R15, R31, R39, RZ, P0, !PT ;  /* 0x000000271f0f7210 */ /* 0x000fe200007fe4ff */
[----:B------:R0:W3:Y:S01]  /*2210*/  LDG.E.SYS R41, [R28+0x4] ;  /* 0x000004001c297381 */ /* 0x0000e200001ee900 */
[----:B------:R-:W-:Y:S02]  /*2220*/  IADD3 R12, P0, R33, R14, RZ ;  /* 0x0000000e210c7210 */ /* 0x000fe40007f1e0ff */
[----:B------:R-:W-:Y:S01]  /*2230*/  IADD3 R26, P2, R35, R16, RZ ;  /* 0x00000010231a7210 */ /* 0x000fe20007f5e0ff */
[----:B------:R0:W4:Y:S02]  /*2240*/  LDG.E.SYS R40, [R28+0x8] ;  /* 0x000008001c287381 */ /* 0x00012400001ee900 */
[----:B------:R-:W-:Y:S01]  /*2250*/  IMAD.X R13, R39, 0x1, R15, P0 ;  /* 0x00000001270d7824 */ /* 0x000fe200000e060f */
[----:B------:R-:W-:Y:S01]  /*2260*/  IADD3.X R27, R37, R17, RZ, P2, !PT ;  /* 0x00000011251b7210 */ /* 0x000fe200017fe4ff */
[----:B------:R1:W2:Y:S04]  /*2270*/  LDG.E.SYS R43, [R30] ;  /* 0x000000001e2b7381 */ /* 0x0002a800001ee900 */
[----:B------:R5:W4:Y:S01]  /*2280*/  LDG.E.SYS R47, [R14] ;  /* 0x000000000e2f7381 */ /* 0x000b2200001ee900 */
[----:B0-----:R-:W-:-:S03]  /*2290*/  IADD3 R28, P2, R35, R26, RZ ;  /* 0x0000001a231c7210 */ /* 0x001fc60007f5e0ff */
[----:B------:R0:W4:Y:S01]  /*22a0*/  LDG.E.SYS R42, [R16] ;  /* 0x00000000102a7381 */ /* 0x00012200001ee900 */
[----:B-1----:R-:W-:Y:S01]  /*22b0*/  IADD3 R30, P0, R33, R12, RZ ;  /* 0x0000000c211e7210 */ /* 0x002fe20007f1e0ff */
[----:B------:R-:W-:Y:S02]  /*22c0*/  IMAD.X R29, R37, 0x1, R27, P2 ;  /* 0x00000001251d7824 */ /* 0x000fe400010e061b */
[----:B------:R0:W4:Y:S01]  /*22d0*/  LDG.E.SYS R45, [R16+0x4] ;  /* 0x00000400102d7381 */ /* 0x00012200001ee900 */
[----:B------:R-:W-:-:S03]  /*22e0*/  IADD3.X R31, R39, R13, RZ, P0, !PT ;  /* 0x0000000d271f7210 */ /* 0x000fc600007fe4ff */
[----:B------:R0:W4:Y:S04]  /*22f0*/  LDG.E.SYS R44, [R16+0x8] ;  /* 0x00000800102c7381 */ /* 0x00012800001ee900 */
[----:B------:R-:W4:Y:S04]  /*2300*/  LDG.E.SYS R51, [R12] ;  /* 0x000000000c337381 */ /* 0x000f2800001ee900 */
[----:B-----5:R-:W5:Y:S04]  /*2310*/  LDG.E.SYS R14, [R26] ;  /* 0x000000001a0e7381 */ /* 0x020f6800001ee900 */
[----:B------:R-:W4:Y:S04]  /*2320*/  LDG.E.SYS R46, [R26+0x4] ;  /* 0x000004001a2e7381 */ /* 0x000f2800001ee900 */
[----:B------:R-:W4:Y:S04]  /*2330*/  LDG.E.SYS R48, [R26+0x8] ;  /* 0x000008001a307381 */ /* 0x000f2800001ee900 */
[----:B------:R-:W4:Y:S04]  /*2340*/  LDG.E.SYS R30, [R30] ;  /* 0x000000001e1e7381 */ /* 0x000f2800001ee900 */
[----:B------:R-:W4:Y:S04]  /*2350*/  LDG.E.SYS R15, [R28] ;  /* 0x000000001c0f7381 */ /* 0x000f2800001ee900 */
[----:B0-----:R-:W4:Y:S04]  /*2360*/  LDG.E.SYS R17, [R28+0x4] ;  /* 0x000004001c117381 */ /* 0x001f2800001ee900 */
[----:B------:R-:W4:Y:S01]  /*2370*/  LDG.E.SYS R16, [R28+0x8] ;  /* 0x000008001c107381 */ /* 0x000f2200001ee900 */
[----:B------:R-:W-:-:S04]  /*2380*/  IADD3 R11, R11, 0x4, RZ ;  /* 0x000000040b0b7810 */ /* 0x000fc80007ffe0ff */
[----:B------:R-:W-:Y:S02]  /*2390*/  ISETP.GE.AND P0, PT, R11, R8, PT ;  /* 0x000000080b00720c */ /* 0x000fe40003f06270 */
[C---:B------:R-:W-:Y:S02]  /*23a0*/  IADD3 R34, R33.reuse, R34, RZ ;  /* 0x0000002221227210 */ /* 0x040fe40007ffe0ff */
[----:B------:R-:W-:Y:S01]  /*23b0*/  IADD3 R32, R33, R32, RZ ;  /* 0x0000002021207210 */ /* 0x000fe20007ffe0ff */
[----:B--2---:R-:W-:Y:S02]  /*23c0*/  FFMA.FTZ R36, R38, -R43, R36 ;  /* 0x8000002b26247223 */ /* 0x004fe40000010024 */
[C---:B---3--:R-:W-:Y:S02]  /*23d0*/  FFMA.FTZ R20, -R43.reuse, R41, R20 ;  /* 0x000000292b147223 */ /* 0x048fe40000010114 */
[----:B----4-:R-:W-:Y:S02]  /*23e0*/  FFMA.FTZ R9, -R43, R40, R9 ;  /* 0x000000282b097223 */ /* 0x010fe40000010109 */
[----:B------:R-:W-:-:S02]  /*23f0*/  FFMA.FTZ R36, R42, -R47, R36 ;  /* 0x8000002f2a247223 */ /* 0x000fc40000010024 */
[C---:B------:R-:W-:Y:S02]  /*2400*/  FFMA.FTZ R20, -R47.reuse, R45, R20 ;  /* 0x0000002d2f147223 */ /* 0x040fe40000010114 */
[----:B------:R-:W-:Y:S02]  /*2410*/  FFMA.FTZ R9, -R47, R44, R9 ;  /* 0x0000002c2f097223 */ /* 0x000fe40000010109 */
[----:B-----5:R-:W-:Y:S02]  /*2420*/  FFMA.FTZ R36, R14, -R51, R36 ;  /* 0x800000330e247223 */ /* 0x020fe40000010024 */
[C---:B------:R-:W-:Y:S02]  /*2430*/  FFMA.FTZ R20, -R51.reuse, R46, R20 ;  /* 0x0000002e33147223 */ /* 0x040fe40000010114 */
[----:B------:R-:W-:Y:S02]  /*2440*/  FFMA.FTZ R9, -R51, R48, R9 ;  /* 0x0000003033097223 */ /* 0x000fe40000010109 */
[----:B------:R-:W-:-:S02]  /*2450*/  FFMA.FTZ R36, R15, -R30, R36 ;  /* 0x8000001e0f247223 */ /* 0x000fc40000010024 */
[C---:B------:R-:W-:Y:S02]  /*2460*/  FFMA.FTZ R20, -R30.reuse, R17, R20 ;  /* 0x000000111e147223 */ /* 0x040fe40000010114 */
[----:B------:R-:W-:Y:S01]  /*2470*/  FFMA.FTZ R9, -R30, R16, R9 ;  /* 0x000000101e097223 */ /* 0x000fe20000010109 */
[----:B------:R-:W-:Y:S07]  /*2480*/  @!P0 BRA `(.L_x_39) ;  /* 0xfffffce000008947 */ /* 0x000fee000383ffff */
.L_x_38:
[----:B------:R-:W-:Y:S05]  /*2490*/  BSYNC B2 ;  /* 0x0000000000027941 */ /* 0x000fea0003800000 */
.L_x_37:
[----:B------:R-:W-:Y:S05]  /*24a0*/  BRA `(.L_x_40) ;  /* 0x0000003000007947 */ /* 0x000fea0003800000 */
.L_x_31:
[----:B0----5:R-:W-:Y:S01]  /*24b0*/  IMAD.MOV.U32 R9, RZ, RZ, R14 ;  /* 0x000000ffff097224 */ /* 0x021fe200078e000e */
[----:B------:R-:W-:Y:S02]  /*24c0*/  MOV R20, R13 ;  /* 0x0000000d00147202 */ /* 0x000fe40000000f00 */
[----:B------:R-:W-:-:S08]  /*24d0*/  MOV R36, R12 ;  /* 0x0000000c00247202 */ /* 0x000fd00000000f00 */
.L_x_40:
[----:B------:R-:W-:Y:S05]  /*24e0*/  BSYNC B1 ;  /* 0x0000000000017941 */ /* 0x000fea0003800000 */
.L_x_30:
[----:B------:R-:W-:Y:S01]  /*24f0*/  IMAD.IADD R10, R10, 0x1, R8 ;  /* 0x000000010a0a7824 */ /* 0x000fe200078e0208 */
[----:B------:R-:W-:-:S03]  /*2500*/  MOV R11, 0x4 ;  /* 0x00000004000b7802 */ /* 0x000fc60000000f00 */
[----:B------:R-:W-:-:S04]  /*2510*/  IMAD R10, R25, R10, R19 ;  /* 0x0000000a190a7224 */ /* 0x000fc800078e0213 */
[----:B------:R-:W-:-:S10]  /*2520*/  IMAD.WIDE R10, R10, R11, c[0x0][0x170] ;  /* 0x00005c000a0a7625 */ /* 0x000fd400078e020b */
[----:B------:R-:W2:Y:S01]  /*2530*/  LDG.E.SYS R10, [R10] ;  /* 0x000000000a0a7381 */ /* 0x000ea200001ee900 */
[----:B------:R-:W-:-:S04]  /*2540*/  IADD3 R8, R21, 0x1, RZ ;  /* 0x0000000115087810 */ /* 0x000fc80007ffe0ff */
[----:B------:R-:W-:Y:S01]  /*2550*/  ISETP.GE.AND P0, PT, R6, R8, PT ;  /* 0x000000080600720c */ /* 0x000fe20003f06270 */
[----:B--2---:R-:W0:Y:S02]  /*2560*/  MUFU.RCP R7, R10 ;  /* 0x0000000a00077308 */ /* 0x004e240000001000 */
[-C--:B0----5:R-:W-:Y:S02]  /*2570*/  FMUL.FTZ R13, R9, R7.reuse ;  /* 0x00000007090d7220 */ /* 0x0a1fe40000410000 */
[-C--:B------:R-:W-:Y:S02]  /*2580*/  FMUL.FTZ R9, R20, R7.reuse ;  /* 0x0000000714097220 */ /* 0x080fe40000410000 */
[----:B------:R-:W-:-:S04]  /*2590*/  FMUL.FTZ R7, R36, R7 ;  /* 0x0000000724077220 */ /* 0x000fc80000410000 */
[----:B------:R0:W-:Y:S04]  /*25a0*/  STG.E.SYS [R4+0x8], R13 ;  /* 0x0000080d04007386 */ /* 0x0001e8000010e900 */
[----:B------:R0:W-:Y:S04]  /*25b0*/  STG.E.SYS [R4+0x4], R9 ;  /* 0x0000040904007386 */ /* 0x0001e8000010e900 */
[----:B------:R0:W-:Y:S02]  /*25c0*/  STG.E.SYS [R4], R7 ;  /* 0x0000000704007386 */ /* 0x0001e4000010e900 */
[----:B0-----:R-:W-:Y:S05]  /*25d0*/  @!P0 BRA `(.L_x_41) ;  /* 0xfffff60000008947 */ /* 0x001fea000383ffff */
.L_x_29:
[----:B------:R-:W-:Y:S05]  /*25e0*/  BSYNC B0 ;  /* 0x0000000000007941 */ /* 0x000fea0003800000 */
.L_x_28:
[----:B------:R-:W-:Y:S01]  /*25f0*/  BSSY B0, `(.L_x_42) ;  /* 0x00000b3000007945 */ /* 0x000fe20003800000 */
[----:B------:R-:W-:Y:S05]  /*2600*/  @!P1 BRA `(.L_x_43) ;  /* 0x00000b1000009947 */ /* 0x000fea0003800000 */
[----:B------:R-:W-:Y:S01]  /*2610*/  IMAD R11, R25, 0xc, RZ ;  /* 0x0000000c190b7824 */ /* 0x000fe200078e02ff */
[----:B------:R-:W-:Y:S01]  /*2620*/  MOV R9, RZ ;  /* 0x000000ff00097202 */ /* 0x000fe20000000f00 */
[----:B------:R-:W-:-:S08]  /*2630*/  IMAD.MOV.U32 R8, RZ, RZ, R21 ;  /* 0x000000ffff087224 */ /* 0x000fd000078e0015 */
.L_x_55:
[----:B------:R-:W-:Y:S01]  /*2640*/  MOV R10, 0xc ;  /* 0x0000000c000a7802 */ /* 0x000fe20000000f00 */
[----:B------:R-:W-:-:S04]  /*2650*/  IMAD R4, R25, R8, R19 ;  /* 0x0000000819047224 */ /* 0x000fc800078e0213 */
[----:B------:R-:W-:-:S10]  /*2660*/  IMAD.WIDE R4, R4, R10, c[0x0][0x178] ;  /* 0x00005e0004047625 */ /* 0x000fd400078e020a */
[----:B------:R0:W5:Y:S04]  /*2670*/  LDG.E.SYS R13, [R4] ;  /* 0x00000000040d7381 */ /* 0x00016800001ee900 */
[----:B------:R0:W5:Y:S04]  /*2680*/  LDG.E.SYS R6, [R4+0x4] ;  /* 0x0000040004067381 */ /* 0x00016800001ee900 */
[----:B------:R0:W5:Y:S01]  /*2690*/  LDG.E.SYS R7, [R4+0x8] ;  /* 0x0000080004077381 */ /* 0x00016200001ee900 */
[----:B------:R-:W-:Y:S01]  /*26a0*/  IADD3 R35, R8, 0x1, RZ ;  /* 0x0000000108237810 */ /* 0x000fe20007ffe0ff */
[----:B------:R-:W-:Y:S01]  /*26b0*/  BSSY B1, `(.L_x_44) ;  /* 0x0000094000017945 */ /* 0x000fe20003800000 */
[----:B------:R-:W-:-:S04]  /*26c0*/  IADD3 R12, R21, 0x1, RZ ;  /* 0x00000001150c7810 */ /* 0x000fc80007ffe0ff */
[----:B------:R-:W-:-:S12]  /*26d0*/  ISETP.GE.AND P0, PT, R35, R12, PT ;  /* 0x0000000c2300720c */ /* 0x000fd80003f06270 */
[----:B------:R-:W-:Y:S05]  /*26e0*/  @P0 BRA `(.L_x_45) ;  /* 0x000008d000000947 */ /* 0x000fea0003800000 */
[----:B0-----:R-:W-:Y:S01]  /*26f0*/  LOP3.LUT R14, R9, 0x3, RZ, 0xc0, !PT ;  /* 0x00000003090e7812 */ /* 0x001fe200078ec0ff */
[----:B------:R-:W-:Y:S01]  /*2700*/  BSSY B2, `(.L_x_46) ;  /* 0x0000041000027945 */ /* 0x000fe20003800000 */
[----:B------:R-:W-:Y:S02]  /*2710*/  MOV R20, RZ ;  /* 0x000000ff00147202 */ /* 0x000fe40000000f00 */
[----:B------:R-:W-:-:S12]  /*2720*/  ISETP.NE.AND P0, PT, R14, RZ, PT ;  /* 0x000000ff0e00720c */ /* 0x000fd80003f05270 */
[----:B------:R-:W-:Y:S05]  /*2730*/  @!P0 BRA `(.L_x_47) ;  /* 0x000003c000008947 */ /* 0x000fea0003800000 */
[----:B------:R-:W-:Y:S01]  /*2740*/  ISETP.NE.AND P0, PT, R14, 0x1, PT ;  /* 0x000000010e00780c */ /* 0x000fe20003f05270 */
[----:B------:R-:W-:Y:S01]  /*2750*/  BSSY B3, `(.L_x_48) ;  /* 0x0000026000037945 */ /* 0x000fe20003800000 */
[----:B------:R-:W-:-:S10]  /*2760*/  IMAD.MOV.U32 R20, RZ, RZ, R35 ;  /* 0x000000ffff147224 */ /* 0x000fd400078e0023 */
[----:B------:R-:W-:Y:S05]  /*2770*/  @!P0 BRA `(.L_x_49) ;  /* 0x0000023000008947 */ /* 0x000fea0003800000 */
[----:B------:R-:W-:Y:S02]  /*2780*/  ISETP.NE.AND P0, PT, R14, 0x2, PT ;  /* 0x000000020e00780c */ /* 0x000fe40003f05270 */
[----:B------:R-:W-:Y:S02]  /*2790*/  MOV R20, R35 ;  /* 0x0000002300147202 */ /* 0x000fe40000000f00 */
[----:B------:R-:W-:-:S08]  /*27a0*/  MOV R29, 0x4 ;  /* 0x00000004001d7802 */ /* 0x000fd00000000f00 */
[----:B------:R-:W-:Y:S01]  /*27b0*/  @P0 IADD3 R14, R8, 0x2, RZ ;  /* 0x00000002080e0810 */ /* 0x000fe20007ffe0ff */
[----:B------:R-:W-:-:S03]  /*27c0*/  @P0 IMAD.MOV.U32 R27, RZ, RZ, 0x4 ;  /* 0x00000004ff1b0424 */ /* 0x000fc600078e00ff */
[----:B------:R-:W-:Y:S01]  /*27d0*/  @P0 MOV R20, R14 ;  /* 0x0000000e00140202 */ /* 0x000fe20000000f00 */
[----:B------:R-:W-:-:S04]  /*27e0*/  @P0 IMAD R15, R14, R35, RZ ;  /* 0x000000230e0f0224 */ /* 0x000fc800078e02ff */
[-C--:B------:R-:W-:Y:S01]  /*27f0*/  IMAD R16, R20, R20.reuse, R20 ;  /* 0x0000001414107224 */ /* 0x080fe200078e0214 */
[----:B------:R-:W-:Y:S01]  /*2800*/  @P0 LEA.HI R15, R15, R15, RZ, 0x1 ;  /* 0x0000000f0f0f0211 */ /* 0x000fe200078f08ff */
[----:B------:R-:W-:-:S03]  /*2810*/  IMAD R28, R25, R20, R19 ;  /* 0x00000014191c7224 */ /* 0x000fc600078e0213 */
[----:B------:R-:W-:Y:S02]  /*2820*/  LEA.HI R17, R16, R16, RZ, 0x1 ;  /* 0x0000001010117211 */ /* 0x000fe400078f08ff */
[-C--:B------:R-:W-:Y:S01]  /*2830*/  @P0 LEA.HI.SX32 R14, R15, R8.reuse, 0x1f ;  /* 0x000000080f0e0211 */ /* 0x080fe200078ffaff */
[----:B------:R-:W-:Y:S01]  /*2840*/  @P0 IMAD R15, R25, R35, R19 ;  /* 0x00000023190f0224 */ /* 0x000fe200078e0213 */
[----:B------:R-:W-:-:S03]  /*2850*/  LEA.HI.SX32 R26, R17, R8, 0x1f ;  /* 0x00000008111a7211 */ /* 0x000fc600078ffaff */
[C-C-:B------:R-:W-:Y:S02]  /*2860*/  @P0 IMAD R16, R25.reuse, R14, R19.reuse ;  /* 0x0000000e19100224 */ /* 0x140fe400078e0213 */
[----:B------:R-:W-:Y:S02]  /*2870*/  IMAD R26, R25, R26, R19 ;  /* 0x0000001a191a7224 */ /* 0x000fe400078e0213 */
[-C--:B------:R-:W-:Y:S02]  /*2880*/  @P0 IMAD.WIDE R14, R15, R10.reuse, c[0x0][0x178] ;  /* 0x00005e000f0e0625 */ /* 0x080fe400078e020a */
[----:B------:R-:W-:Y:S02]  /*2890*/  @P0 IMAD.WIDE R16, R16, R27, c[0x0][0x170] ;  /* 0x00005c0010100625 */ /* 0x000fe400078e021b */
[----:B------:R-:W-:Y:S02]  /*28a0*/  IMAD.WIDE R26, R26, R29, c[0x0][0x170] ;  /* 0x00005c001a1a7625 */ /* 0x000fe400078e021d */
[----:B------:R-:W-:-:S04]  /*28b0*/  IMAD.WIDE R28, R28, R10, c[0x0][0x178] ;  /* 0x00005e001c1c7625 */ /* 0x000fc800078e020a */
[----:B------:R-:W2:Y:S04]  /*28c0*/  @P0 LDG.E.SYS R30, [R14] ;  /* 0x000000000e1e0381 */ /* 0x000ea800001ee900 */
[----:B------:R-:W2:Y:S04]  /*28d0*/  @P0 LDG.E.SYS R16, [R16] ;  /* 0x0000000010100381 */ /* 0x000ea800001ee900 */
[----:B------:R-:W3:Y:S04]  /*28e0*/  @P0 LDG.E.SYS R31, [R14+0x4] ;  /* 0x000004000e1f0381 */ /* 0x000ee800001ee900 */
[----:B------:R-:W4:Y:S04]  /*28f0*/  @P0 LDG.E.SYS R33, [R14+0x8] ;  /* 0x000008000e210381 */ /* 0x000f2800001ee900 */
[----:B------:R-:W4:Y:S04]  /*2900*/  LDG.E.SYS R26, [R26] ;  /* 0x000000001a1a7381 */ /* 0x000f2800001ee900 */
[----:B------:R-:W4:Y:S04]  /*2910*/  LDG.E.SYS R32, [R28] ;  /* 0x000000001c207381 */ /* 0x000f2800001ee900 */
[----:B------:R-:W4:Y:S04]  /*2920*/  LDG.E.SYS R35, [R28+0x4] ;  /* 0x000004001c237381 */ /* 0x000f2800001ee900 */
[----:B------:R-:W4:Y:S01]  /*2930*/  LDG.E.SYS R36, [R28+0x8] ;  /* 0x000008001c247381 */ /* 0x000f2200001ee900 */
[----:B------:R-:W-:Y:S01]  /*2940*/  IADD3 R20, R20, 0x1, RZ ;  /* 0x0000000114147810 */ /* 0x000fe20007ffe0ff */
[----:B--2--5:R-:W-:-:S02]  /*2950*/  @P0 FFMA.FTZ R13, R30, -R16, R13 ;  /* 0x800000101e0d0223 */ /* 0x024fc4000001000d */
[C---:B---3--:R-:W-:Y:S02]  /*2960*/  @P0 FFMA.FTZ R6, -R16.reuse, R31, R6 ;  /* 0x0000001f10060223 */ /* 0x048fe40000010106 */
[----:B----4-:R-:W-:Y:S02]  /*2970*/  @P0 FFMA.FTZ R7, -R16, R33, R7 ;  /* 0x0000002110070223 */ /* 0x010fe40000010107 */
[----:B------:R-:W-:Y:S02]  /*2980*/  FFMA.FTZ R13, R32, -R26, R13 ;  /* 0x8000001a200d7223 */ /* 0x000fe4000001000d */
[C---:B------:R-:W-:Y:S02]  /*2990*/  FFMA.FTZ R6, -R26.reuse, R35, R6 ;  /* 0x000000231a067223 */ /* 0x040fe40000010106 */
[----:B------:R-:W-:-:S08]  /*29a0*/  FFMA.FTZ R7, -R26, R36, R7 ;  /* 0x000000241a077223 */ /* 0x000fd00000010107 */
.L_x_49:
[----:B------:R-:W-:Y:S05]  /*29b0*/  BSYNC B3 ;  /* 0x0000000000037941 */ /* 0x000fea0003800000 */
.L_x_48:
[-C--:B------:R-:W-:Y:S01]  /*29c0*/  IMAD R14, R20, R20.reuse, R20 ;  /* 0x00000014140e7224 */ /* 0x080fe200078e0214 */
[----:B------:R-:W-:Y:S01]  /*29d0*/  MOV R15, 0x4 ;  /* 0x00000004000f7802 */ /* 0x000fe20000000f00 */
[----:B------:R-:W-:-:S03]  /*29e0*/  IMAD R16, R25, R20, R19 ;  /* 0x0000001419107224 */ /* 0x000fc600078e0213 */
[----:B------:R-:W-:Y:S01]  /*29f0*/  LEA.HI R14, R14, R14, RZ, 0x1 ;  /* 0x0000000e0e0e7211 */ /* 0x000fe200078f08ff */
[----:B------:R-:W-:-:S03]  /*2a00*/  IMAD.WIDE R16, R16, R10, c[0x0][0x178] ;  /* 0x00005e0010107625 */ /* 0x000fc600078e020a */
[----:B------:R-:W-:-:S05]  /*2a10*/  LEA.HI.SX32 R14, R14, R8, 0x1f ;  /* 0x000000080e0e7211 */ /* 0x000fca00078ffaff */
[----:B------:R-:W-:Y:S02]  /*2a20*/  IMAD R14, R25, R14, R19 ;  /* 0x0000000e190e7224 */ /* 0x000fe400078e0213 */
[----:B------:R-:W2:Y:S02]  /*2a30*/  LDG.E.SYS R27, [R16+0x4] ;  /* 0x00000400101b7381 */ /* 0x000ea400001ee900 */
[----:B------:R-:W-:Y:S02]  /*2a40*/  IMAD.WIDE R14, R14, R15, c[0x0][0x170] ;  /* 0x00005c000e0e7625 */ /* 0x000fe400078e020f */
[----:B------:R-:W3:Y:S04]  /*2a50*/  LDG.E.SYS R29, [R16+0x8] ;  /* 0x00000800101d7381 */ /* 0x000ee800001ee900 */
[----:B------:R-:W4:Y:S04]  /*2a60*/  LDG.E.SYS R26, [R16] ;  /* 0x00000000101a7381 */ /* 0x000f2800001ee900 */
[----:B------:R-:W2:Y:S01]  /*2a70*/  LDG.E.SYS R28, [R14] ;  /* 0x000000000e1c7381 */ /* 0x000ea200001ee900 */
[----:B------:R-:W-:Y:S01]  /*2a80*/  IADD3 R35, R20, 0x1, RZ ;  /* 0x0000000114237810 */ /* 0x000fe20007ffe0ff */
[----:B--2--5:R-:W-:-:S02]  /*2a90*/  FFMA.FTZ R6, -R28, R27, R6 ;  /* 0x0000001b1c067223 */ /* 0x024fc40000010106 */
[----:B---3--:R-:W-:Y:S02]  /*2aa0*/  FFMA.FTZ R7, -R28, R29, R7 ;  /* 0x0000001d1c077223 */ /* 0x008fe40000010107 */
[----:B----4-:R-:W-:Y:S01]  /*2ab0*/  FFMA.FTZ R13, R26, -R28, R13 ;  /* 0x8000001c1a0d7223 */ /* 0x010fe2000001000d */
[----:B------:R-:W-:Y:S02]  /*2ac0*/  MOV R32, R6 ;  /* 0x0000000600207202 */ /* 0x000fe40000000f00 */
[----:B------:R-:W-:Y:S01]  /*2ad0*/  MOV R20, R7 ;  /* 0x0000000700147202 */ /* 0x000fe20000000f00 */
[----:B------:R-:W-:Y:S01]  /*2ae0*/  IMAD.MOV.U32 R33, RZ, RZ, R13 ;  /* 0x000000ffff217224 */ /* 0x000fe200078e000d */
[----:B------:R-:W-:Y:S07]  /*2af0*/  BRA `(.L_x_50) ;  /* 0x0000001000007947 */ /* 0x000fee0003800000 */
.L_x_47:
[----:B------:R-:W-:-:S08]  /*2b00*/  CS2R R32, SRZ ;  /* 0x0000000000207805 */ /* 0x000fd0000001ff00 */
.L_x_50:
[----:B------:R-:W-:Y:S05]  /*2b10*/  BSYNC B2 ;  /* 0x0000000000027941 */ /* 0x000fea0003800000 */
.L_x_46:
[----:B------:R-:W-:Y:S01]  /*2b20*/  ISETP.GE.U32.AND P0, PT, R9, 0x4, PT ;  /* 0x000000040900780c */ /* 0x000fe20003f06070 */
[----:B------:R-:W-:Y:S11]  /*2b30*/  BSSY B2, `(.L_x_51) ;  /* 0x0000047000027945 */ /* 0x000ff60003800000 */
[----:B------:R-:W-:Y:S05]  /*2b40*/  @!P0 BRA `(.L_x_52) ;  /* 0x0000045000008947 */ /* 0x000fea0003800000 */
[----:B-----5:R-:W-:Y:S01]  /*2b50*/  MOV R33, R13 ;  /* 0x0000000d00217202 */ /* 0x020fe20000000f00 */
[----:B------:R-:W-:Y:S01]  /*2b60*/  IMAD.MOV.U32 R20, RZ, RZ, R7 ;  /* 0x000000ffff147224 */ /* 0x000fe200078e0007 */
[----:B------:R-:W-:Y:S01]  /*2b70*/  MOV R32, R6 ;  /* 0x0000000600207202 */ /* 0x000fe20000000f00 */
[----:B------:R-:W-:Y:S01]  /*2b80*/  IMAD R34, R25, R35, RZ ;  /* 0x0000002319227224 */ /* 0x000fe200078e02ff */
[----:B------:R-:W-:-:S08]  /*2b90*/  SHF.R.S32.HI R13, RZ, 0x1f, R11 ;  /* 0x0000001fff0d7819 */ /* 0x000fd0000001140b */
.L_x_53:
[C---:B------:R-:W-:Y:S01]  /*2ba0*/  IMAD R7, R35.reuse, R35, R35 ;  /* 0x0000002323077224 */ /* 0x040fe200078e0223 */
[----:B------:R-:W-:Y:S01]  /*2bb0*/  IADD3 R6, R35, 0x1, RZ ;  /* 0x0000000123067810 */ /* 0x000fe20007ffe0ff */
[----:B------:R-:W-:Y:S01]  /*2bc0*/  IMAD.IADD R15, R19, 0x1, R34 ;  /* 0x00000001130f7824 */ /* 0x000fe200078e0222 */
[----:B------:R-:W-:-:S02]  /*2bd0*/  IADD3 R16, R35, 0x2, RZ ;  /* 0x0000000223107810 */ /* 0x000fc40007ffe0ff */
[----:B------:R-:W-:Y:S01]  /*2be0*/  IADD3 R26, R35, 0x3, RZ ;  /* 0x00000003231a7810 */ /* 0x000fe20007ffe0ff */
[----:B------:R-:W-:Y:S01]  /*2bf0*/  IMAD.WIDE R14, R15, R10, c[0x0][0x178] ;  /* 0x00005e000f0e7625 */ /* 0x000fe200078e020a */
[----:B------:R-:W-:Y:S01]  /*2c00*/  LEA.HI R7, R7, R7, RZ, 0x1 ;  /* 0x0000000707077211 */ /* 0x000fe200078f08ff */
[----:B------:R-:W-:Y:S01]  /*2c10*/  IMAD R17, R6, R16, RZ ;  /* 0x0000001006117224 */ /* 0x000fe200078e02ff */
[----:B------:R-:W-:Y:S01]  /*2c20*/  IADD3 R35, R35, 0x4, RZ ;  /* 0x0000000423237810 */ /* 0x000fe20007ffe0ff */
[----:B------:R-:W-:Y:S01]  /*2c30*/  IMAD R16, R16, R26, RZ ;  /* 0x0000001a10107224 */ /* 0x000fe200078e02ff */
[----:B------:R-:W-:Y:S02]  /*2c40*/  LEA.HI.SX32 R6, R7, R8, 0x1f ;  /* 0x0000000807067211 */ /* 0x000fe400078ffaff */
[----:B------:R-:W-:Y:S01]  /*2c50*/  LEA.HI R17, R17, R17, RZ, 0x1 ;  /* 0x0000001111117211 */ /* 0x000fe200078f08ff */
[----:B------:R-:W-:Y:S01]  /*2c60*/  IMAD R26, R26, R35, RZ ;  /* 0x000000231a1a7224 */ /* 0x000fe200078e02ff */
[----:B------:R-:W-:Y:S01]  /*2c70*/  MOV R29, 0x4 ;  /* 0x00000004001d7802 */ /* 0x000fe20000000f00 */
[--C-:B------:R-:W-:Y:S01]  /*2c80*/  IMAD R6, R25, R6, R19.reuse ;  /* 0x0000000619067224 */ /* 0x100fe200078e0213 */
[----:B------:R-:W-:Y:S01]  /*2c90*/  LEA.HI R7, R16, R16, RZ, 0x1 ;  /* 0x0000001010077211 */ /* 0x000fe200078f08ff */
[----:B------:R0:W2:Y:S01]  /*2ca0*/  LDG.E.SYS R39, [R14] ;  /* 0x000000000e277381 */ /* 0x0000a200001ee900 */
[----:B------:R-:W-:Y:S01]  /*2cb0*/  LEA.HI.SX32 R16, R17, R8, 0x1f ;  /* 0x0000000811107211 */ /* 0x000fe200078ffaff */
[-C--:B------:R-:W-:Y:S01]  /*2cc0*/  IMAD.WIDE R36, R6, R29.reuse, c[0x0][0x170] ;  /* 0x00005c0006247625 */ /* 0x080fe200078e021d */
[----:B------:R-:W-:Y:S01]  /*2cd0*/  LEA.HI R27, R26, R26, RZ, 0x1 ;  /* 0x0000001a1a1b7211 */ /* 0x000fe200078f08ff */
[----:B------:R0:W3:Y:S01]  /*2ce0*/  LDG.E.SYS R38, [R14+0x4] ;  /* 0x000004000e267381 */ /* 0x0000e200001ee900 */
[----:B------:R-:W-:Y:S01]  /*2cf0*/  IADD3 R6, P0, R11, R14, RZ ;  /* 0x0000000e0b067210 */ /* 0x000fe20007f1e0ff */
[--C-:B------:R-:W-:Y:S01]  /*2d00*/  IMAD R16, R25, R16, R19.reuse ;  /* 0x0000001019107224 */ /* 0x100fe200078e0213 */
[-C--:B------:R-:W-:Y:S01]  /*2d10*/  LEA.HI.SX32 R26, R7, R8.reuse, 0x1f ;  /* 0x00000008071a7211 */ /* 0x080fe200078ffaff */
[----:B------:R0:W4:Y:S01]  /*2d20*/  LDG.E.SYS R41, [R14+0x8] ;  /* 0x000008000e297381 */ /* 0x00012200001ee900 */
[----:B------:R-:W-:Y:S01]  /*2d30*/  LEA.HI.SX32 R28, R27, R8, 0x1f ;  /* 0x000000081b1c7211 */ /* 0x000fe200078ffaff */
[----:B------:R-:W-:Y:S01]  /*2d40*/  IMAD.WIDE R16, R16, R29, c[0x0][0x170] ;  /* 0x00005c0010107625 */ /* 0x000fe200078e021d */
[----:B------:R-:W-:Y:S01]  /*2d50*/  IADD3.X R7, R15, R13, RZ, P0, !PT ;  /* 0x0000000d0f077210 */ /* 0x000fe200007fe4ff */
[--C-:B------:R-:W-:Y:S01]  /*2d60*/  IMAD R26, R25, R26, R19.reuse ;  /* 0x0000001a191a7224 */ /* 0x100fe200078e0213 */
[----:B------:R-:W-:Y:S01]  /*2d70*/  IADD3 R30, P0, R11, R6, RZ ;  /* 0x000000060b1e7210 */ /* 0x000fe20007f1e0ff */
[----:B------:R-:W-:Y:S01]  /*2d80*/  IMAD R28, R25, R28, R19 ;  /* 0x0000001c191c7224 */ /* 0x000fe200078e0213 */
[----:B------:R1:W2:Y:S01]  /*2d90*/  LDG.E.SYS R42, [R36] ;  /* 0x00000000242a7381 */ /* 0x0002a200001ee900 */
[----:B------:R-:W-:-:S02]  /*2da0*/  IMAD.WIDE R26, R26, R29, c[0x0][0x170] ;  /* 0x00005c001a1a7625 */ /* 0x000fc400078e021d */
[----:B------:R-:W-:Y:S01]  /*2db0*/  IMAD.X R31, R13, 0x1, R7, P0 ;  /* 0x000000010d1f7824 */ /* 0x000fe200000e0607 */
[----:B0-----:R-:W-:Y:S01]  /*2dc0*/  IADD3 R14, P0, R11, R30, RZ ;  /* 0x0000001e0b0e7210 */ /* 0x001fe20007f1e0ff */
[----:B------:R-:W-:Y:S01]  /*2dd0*/  IMAD.WIDE R28, R28, R29, c[0x0][0x170] ;  /* 0x00005c001c1c7625 */ /* 0x000fe200078e021d */
[----:B------:R0:W5:Y:S02]  /*2de0*/  LDG.E.SYS R40, [R6] ;  /* 0x0000000006287381 */ /* 0x00016400001ee900 */
[----:B------:R-:W-:Y:S02]  /*2df0*/  IADD3.X R15, R13, R31, RZ, P0, !PT ;  /* 0x0000001f0d0f7210 */ /* 0x000fe400007fe4ff */
[----:B------:R0:W4:Y:S04]  /*2e00*/  LDG.E.SYS R45, [R6+0x4] ;  /* 0x00000400062d7381 */ /* 0x00012800001ee900 */
[----:B------:R0:W4:Y:S04]  /*2e10*/  LDG.E.SYS R46, [R6+0x8] ;  /* 0x00000800062e7381 */ /* 0x00012800001ee900 */
[----:B------:R-:W5:Y:S04]  /*2e20*/  LDG.E.SYS R43, [R16] ;  /* 0x00000000102b7381 */ /* 0x000f6800001ee900 */
[----:B------:R-:W4:Y:S04]  /*2e30*/  LDG.E.SYS R26, [R26] ;  /* 0x000000001a1a7381 */ /* 0x000f2800001ee900 */
[----:B-1----:R-:W4:Y:S04]  /*2e40*/  LDG.E.SYS R36, [R30] ;  /* 0x000000001e247381 */ /* 0x002f2800001ee900 */
[----:B------:R-:W4:Y:S04]  /*2e50*/  LDG.E.SYS R37, [R30+0x4] ;  /* 0x000004001e257381 */ /* 0x000f2800001ee900 */
[----:B------:R-:W4:Y:S04]  /*2e60*/  LDG.E.SYS R47, [R30+0x8] ;  /* 0x000008001e2f7381 */ /* 0x000f2800001ee900 */
[----:B------:R-:W4:Y:S04]  /*2e70*/  LDG.E.SYS R50, [R28] ;  /* 0x000000001c327381 */ /* 0x000f2800001ee900 */
[----:B------:R-:W4:Y:S04]  /*2e80*/  LDG.E.SYS R44, [R14] ;  /* 0x000000000e2c7381 */ /* 0x000f2800001ee900 */
[----:B0-----:R-:W4:Y:S04]  /*2e90*/  LDG.E.SYS R7, [R14+0x4] ;  /* 0x000004000e077381 */ /* 0x001f2800001ee900 */
[----:B------:R-:W4:Y:S01]  /*2ea0*/  LDG.E.SYS R49, [R14+0x8] ;  /* 0x000008000e317381 */ /* 0x000f2200001ee900 */
[----:B------:R-:W-:-:S02]  /*2eb0*/  ISETP.GE.AND P0, PT, R35, R12, PT ;  /* 0x0000000c2300720c */ /* 0x000fc40003f06270 */
[----:B------:R-:W-:Y:S01]  /*2ec0*/  LEA R34, R25, R34, 0x2 ;  /* 0x0000002219227211 */ /* 0x000fe200078e10ff */
[----:B--2---:R-:W-:Y:S02]  /*2ed0*/  FFMA.FTZ R33, R39, -R42, R33 ;  /* 0x8000002a27217223 */ /* 0x004fe40000010021 */
[C---:B---3--:R-:W-:Y:S02]  /*2ee0*/  FFMA.FTZ R32, -R42.reuse, R38, R32 ;  /* 0x000000262a207223 */ /* 0x048fe40000010120 */
[----:B----4-:R-:W-:Y:S02]  /*2ef0*/  FFMA.FTZ R20, -R42, R41, R20 ;  /* 0x000000292a147223 */ /* 0x010fe40000010114 */
[----:B-----5:R-:W-:Y:S02]  /*2f00*/  FFMA.FTZ R33, R40, -R43, R33 ;  /* 0x8000002b28217223 */ /* 0x020fe40000010021 */
[C---:B------:R-:W-:Y:S02]  /*2f10*/  FFMA.FTZ R32, -R43.reuse, R45, R32 ;  /* 0x0000002d2b207223 */ /* 0x040fe40000010120 */
[----:B------:R-:W-:-:S02]  /*2f20*/  FFMA.FTZ R20, -R43, R46, R20 ;  /* 0x0000002e2b147223 */ /* 0x000fc40000010114 */
[----:B------:R-:W-:Y:S02]  /*2f30*/  FFMA.FTZ R33, R36, -R26, R33 ;  /* 0x8000001a24217223 */ /* 0x000fe40000010021 */
[C---:B------:R-:W-:Y:S02]  /*2f40*/  FFMA.FTZ R32, -R26.reuse, R37, R32 ;  /* 0x000000251a207223 */ /* 0x040fe40000010120 */
[----:B------:R-:W-:Y:S02]  /*2f50*/  FFMA.FTZ R20, -R26, R47, R20 ;  /* 0x0000002f1a147223 */ /* 0x000fe40000010114 */
[----:B------:R-:W-:Y:S02]  /*2f60*/  FFMA.FTZ R33, R44, -R50, R33 ;  /* 0x800000322c217223 */ /* 0x000fe40000010021 */
[C---:B------:R-:W-:Y:S02]  /*2f70*/  FFMA.FTZ R32, -R50.reuse, R7, R32 ;  /* 0x0000000732207223 */ /* 0x040fe40000010120 */
[----:B------:R-:W-:Y:S01]  /*2f80*/  FFMA.FTZ R20, -R50, R49, R20 ;  /* 0x0000003132147223 */ /* 0x000fe20000010114 */
[----:B------:R-:W-:Y:S07]  /*2f90*/  @!P0 BRA `(.L_x_53) ;  /* 0xfffffc0000008947 */ /* 0x000fee000383ffff */
.L_x_52:
[----:B------:R-:W-:Y:S05]  /*2fa0*/  BSYNC B2 ;  /* 0x0000000000027941 */ /* 0x000fea0003800000 */
.L_x_51:
[----:B------:R-:W-:Y:S05]  /*2fb0*/  BRA `(.L_x_54) ;  /* 0x0000003000007947 */ /* 0x000fea0003800000 */
.L_x_45:
[----:B0----5:R-:W-:Y:S01]  /*2fc0*/  IMAD.MOV.U32 R20, RZ, RZ, R7 ;  /* 0x000000ffff147224 */ /* 0x021fe200078e0007 */
[----:B------:R-:W-:-:S02]  /*2fd0*/  MOV R32, R6 ;  /* 0x0000000600207202 */ /* 0x000fc40000000f00 */
[----:B------:R-:W-:-:S08]  /*2fe0*/  MOV R33, R13 ;  /* 0x0000000d00217202 */ /* 0x000fd00000000f00 */
.L_x_54:
[----:B------:R-:W-:Y:S05]  /*2ff0*/  BSYNC B1 ;  /* 0x0000000000017941 */ /* 0x000fea0003800000 */
.L_x_44:
[----:B-----5:R-:W-:Y:S02]  /*3000*/  IMAD R6, R8, R8, R8 ;  /* 0x0000000808067224 */ /* 0x020fe400078e0208 */
[----:B------:R-:W-:-:S03]  /*3010*/  IMAD.MOV.U32 R7, RZ, RZ, 0x4 ;  /* 0x00000004ff077424 */ /* 0x000fc600078e00ff */
[----:B------:R-:W-:-:S04]  /*3020*/  LEA.HI R6, R6, R6, RZ, 0x1 ;  /* 0x0000000606067211 */ /* 0x000fc800078f08ff */
[----:B------:R-:W-:-:S05]  /*3030*/  LEA.HI.SX32 R6, R6, R8, 0x1f ;  /* 0x0000000806067211 */ /* 0x000fca00078ffaff */
[----:B------:R-:W-:-:S04]  /*3040*/  IMAD R6, R25, R6, R19 ;  /* 0x0000000619067224 */ /* 0x000fc800078e0213 */
[----:B------:R-:W-:-:S10]  /*3050*/  IMAD.WIDE R6, R6, R7, c[0x0][0x170] ;  /* 0x00005c0006067625 */ /* 0x000fd400078e0207 */
[----:B------:R-:W2:Y:S01]  /*3060*/  LDG.E.SYS R6, [R6] ;  /* 0x0000000006067381 */ /* 0x000ea200001ee900 */
[----:B------:R-:W-:Y:S02]  /*3070*/  IADD3 R8, R8, -0x1, RZ ;  /* 0xffffffff08087810 */ /* 0x000fe40007ffe0ff */
[----:B------:R-:W-:Y:S02]  /*3080*/  IADD3 R9, R9, 0x1, RZ ;  /* 0x0000000109097810 */ /* 0x000fe40007ffe0ff */
[----:B------:R-:W-:Y:S01]  /*3090*/  ISETP.GT.AND P0, PT, R8, -0x1, PT ;  /* 0xffffffff0800780c */ /* 0x000fe20003f04270 */
[----:B--2---:R-:W0:Y:S02]  /*30a0*/  MUFU.RCP R10, R6 ;  /* 0x00000006000a7308 */ /* 0x004e240000001000 */
[-C--:B0-----:R-:W-:Y:S02]  /*30b0*/  FMUL.FTZ R14, R20, R10.reuse ;  /* 0x0000000a140e7220 */ /* 0x081fe40000410000 */
[----:B------:R-:W-:-:S02]  /*30c0*/  FMUL.FTZ R13, R32, R10 ;  /* 0x0000000a200d7220 */ /* 0x000fc40000410000 */
[----:B------:R-:W-:-:S04]  /*30d0*/  FMUL.FTZ R10, R33, R10 ;  /* 0x0000000a210a7220 */ /* 0x000fc80000410000 */
[----:B------:R0:W-:Y:S04]  /*30e0*/  STG.E.SYS [R4+0x8], R14 ;  /* 0x0000080e04007386 */ /* 0x0001e8000010e900 */
[----:B------:R0:W-:Y:S04]  /*30f0*/  STG.E.SYS [R4+0x4], R13 ;  /* 0x0000040d04007386 */ /* 0x0001e8000010e900 */
[----:B------:R0:W-:Y:S02]  /*3100*/  STG.E.SYS [R4], R10 ;  /* 0x0000000a04007386 */ /* 0x0001e4000010e900 */
[----:B0-----:R-:W-:Y:S05]  /*3110*/  @P0 BRA `(.L_x_55) ;  /* 0xfffff52000000947 */ /* 0x001fea000383ffff */
.L_x_43:
[----:B------:R-:W-:Y:S05]  /*3120*/  BSYNC B0 ;  /* 0x0000000000007941 */ /* 0x000fea0003800000 */
.L_x_42:
[----:B------:R-:W2:Y:S04]  /*3130*/  LDG.E.SYS R7, [R2] ;  /* 0x0000000002077381 */ /* 0x000ea800001ee900 */
[----:B------:R0:W5:Y:S04]  /*3140*/  LDG.E.SYS R4, [R2+0x4] ;  /* 0x0000040002047381 */ /* 0x00016800001ee900 */
[----:B------:R0:W5:Y:S01]  /*3150*/  LDG.E.SYS R5, [R2+0x8] ;  /* 0x0000080002057381 */ /* 0x00016200001ee900 */
[----:B------:R-:W-:Y:S01]  /*3160*/  BSSY B0, `(.L_x_56) ;  /* 0x000002b000007945 */ /* 0x000fe20003800000 */
[----:B------:R-:W-:-:S02]  /*3170*/  PLOP3.LUT P0, PT, PT, PT, PT, 0x80, 0x0 ;  /* 0x000000000000781c */ /* 0x000fc40003f0f070 */
[----:B--2---:R-:W-:-:S12]  /*3180*/  FSETP.NAN.FTZ.AND P1, PT, R7, R7, PT ;  /* 0x000000070700720b */ /* 0x004fd80003f38000 */
[----:B------:R-:W-:Y:S05]  /*3190*/  @P1 BRA `(.L_x_57) ;  /* 0x0000027000001947 */ /* 0x000fea0003800000 */
[C---:B0-----:R-:W-:Y:S01]  /*31a0*/  LOP3.LUT P1, RZ, R7.reuse, 0x7fffffff, RZ, 0xc0, !PT ;  /* 0x7fffffff07ff7812 */ /* 0x041fe2000782c0ff */
[----:B------:R-:W-:Y:S01]  /*31b0*/  BSSY B1, `(.L_x_58) ;  /* 0x000000f000017945 */ /* 0x000fe20003800000 */
[----:B------:R-:W-:-:S10]  /*31c0*/  SHF.L.U32 R3, R7, 0x1, RZ ;  /* 0x0000000107037819 */ /* 0x000fd400000006ff */
[----:B------:R-:W-:Y:S05]  /*31d0*/  @!P1 BRA `(.L_x_59) ;  /* 0x0000006000009947 */ /* 0x000fea0003800000 */
[----:B------:R-:W-:Y:S01]  /*31e0*/  FADD.FTZ R2, R7, R7 ;  /* 0x0000000707027221 */ /* 0x000fe20000010000 */
[----:B------:R-:W-:-:S04]  /*31f0*/  ISETP.LT.U32.AND P2, PT, R3, -0xffffff, PT ;  /* 0xff0000010300780c */ /* 0x000fc80003f41070 */
[----:B------:R-:W-:-:S12]  /*3200*/  FSETP.NEU.FTZ.AND P1, PT, R7, R2, PT ;  /* 0x000000020700720b */ /* 0x000fd80003f3d000 */
[----:B------:R-:W-:Y:S05]  /*3210*/  @P1 BRA P2, `(.L_x_60) ;  /* 0x0000005000001947 */ /* 0x000fea0001000000 */
[----:B------:R-:W-:Y:S02]  /*3220*/  BREAK B1 ;  /* 0x0000000000017942 */ /* 0x000fe40003800000 */
[----:B------:R-:W-:Y:S05]  /*3230*/  BRA `(.L_x_57) ;  /* 0x000001d000007947 */ /* 0x000fea0003800000 */
.L_x_59:
[----:B------:R-:W-:-:S12]  /*3240*/  ISETP.GT.U32.AND P1, PT, R3, -0x1000000, PT ;  /* 0xff0000000300780c */ /* 0x000fd80003f24070 */
[----:B------:R-:W-:Y:S01]  /*3250*/  @P1 BREAK B1 ;  /* 0x0000000000011942 */ /* 0x000fe20003800000 */
[----:B------:R-:W-:Y:S05]  /*3260*/  @P1 BRA `(.L_x_57) ;  /* 0x000001a000001947 */ /* 0x000fea0003800000 */
.L_x_60:
[----:B-----5:R-:W-:-:S12]  /*3270*/  FSETP.NAN.FTZ.AND P1, PT, R4, R4, PT ;  /* 0x000000040400720b */ /* 0x020fd80003f38000 */
[----:B------:R-:W-:Y:S01]  /*3280*/  @P1 BREAK B1 ;  /* 0x0000000000011942 */ /* 0x000fe20003800000 */
[----:B------:R-:W-:Y:S05]  /*3290*/  @P1 BRA `(.L_x_57) ;  /* 0x0000017000001947 */ /* 0x000fea0003800000 */
[----:B------:R-:W-:Y:S05]  /*32a0*/  BSYNC B1 ;  /* 0x0000000000017941 */ /* 0x000fea0003800000 */
.L_x_58:
[C---:B------:R-:W-:Y:S01]  /*32b0*/  LOP3.LUT P1, RZ, R4.reuse, 0x7fffffff, RZ, 0xc0, !PT ;  /* 0x7fffffff04ff7812 */ /* 0x040fe2000782c0ff */
        /* <DEDUP_REMOVED lines=9> */
.L_x_62:
[----:B------:R-:W-:-:S12]  /*3350*/  ISETP.GT.U32.AND P1, PT, R3, -0x1000000, PT ;  /* 0xff0000000300780c */ /* 0x000fd80003f24070 */
[----:B------:R-:W-:Y:S01]  /*3360*/  @P1 BREAK B1 ;  /* 0x0000000000011942 */ /* 0x000fe20003800000 */
[----:B------:R-:W-:Y:S05]  /*3370*/  @P1 BRA `(.L_x_57) ;  /* 0x0000009000001947 */ /* 0x000fea0003800000 */
.L_x_63:
[----:B------:R-:W-:Y:S05]  /*3380*/  BSYNC B1 ;  /* 0x0000000000017941 */ /* 0x000fea0003800000 */
.L_x_61:
[C---:B------:R-:W-:Y:S01]  /*3390*/  FADD.FTZ R2, R5.reuse, R5 ;  /* 0x0000000505027221 */ /* 0x040fe20000010000 */
[C---:B------:R-:W-:Y:S02]  /*33a0*/  LOP3.LUT P3, RZ, R5.reuse, 0x7fffffff, RZ, 0xc0, !PT ;  /* 0x7fffffff05ff7812 */ /* 0x040fe4000786c0ff */
[C---:B------:R-:W-:Y:S02]  /*33b0*/  FSETP.NAN.FTZ.AND P1, PT, R5.reuse, R5, PT ;  /* 0x000000050500720b */ /* 0x040fe40003f38000 */
[----:B------:R-:W-:-:S04]  /*33c0*/  FSETP.NEU.FTZ.AND P2, PT, R5, R2, PT ;  /* 0x000000020500720b */ /* 0x000fc80003f5d000 */
[----:B------:R-:W-:-:S04]  /*33d0*/  PLOP3.LUT P2, PT, P3, P2, PT, 0x8a, 0x0 ;  /* 0x000000000000781c */ /* 0x000fc80001f45172 */
[----:B------:R-:W-:-:S12]  /*33e0*/  PLOP3.LUT P1, PT, P1, P2, PT, 0xa2, 0x0 ;  /* 0x000000000000781c */ /* 0x000fd80000f25472 */
[----:B------:R-:W-:-:S05]  /*33f0*/  @!P1 IMAD.SHL.U32 R2, R5, 0x2, RZ ;  /* 0x0000000205029824 */ /* 0x000fca00078e00ff */
[----:B------:R-:W-:-:S12]  /*3400*/  @!P1 ISETP.GT.U32.AND P0, PT, R2, -0x1000000, PT ;  /* 0xff0000000200980c */ /* 0x000fd80003f04070 */
.L_x_57:
[----:B0-----:R-:W-:Y:S05]  /*3410*/  BSYNC B0 ;  /* 0x0000000000007941 */ /* 0x001fea0003800000 */
.L_x_56:
[----:B------:R-:W-:Y:S02]  /*3420*/  IADD3 R18, R18, c[0x0][0x190], RZ ;  /* 0x0000640012127a10 */ /* 0x000fe40007ffe0ff */
[----:B------:R-:W-:-:S03]  /*3430*/  ISETP.NE.AND P1, PT, RZ, c[0x0][0x19c], PT ;  /* 0x00006700ff007a0c */ /* 0x000fc60003f25270 */
[----:B------:R-:W-:-:S04]  /*3440*/  IMAD R0, R0, c[0x0][0x194], R18 ;  /* 0x0000650000007a24 */ /* 0x000fc800078e0212 */
[----:B------:R-:W-:-:S05]  /*3450*/  IMAD R0, R0, c[0x0][0x198], RZ ;  /* 0x0000660000007a24 */ /* 0x000fca00078e02ff */
[----:B------:R-:W-:Y:S02]  /*3460*/  @P1 MOV R3, 0x4 ;  /* 0x0000000400031802 */ /* 0x000fe40000000f00 */
[----:B------:R-:W-:-:S05]  /*3470*/  @P1 IADD3 R2, R0, c[0x0][0x19c], RZ ;  /* 0x0000670000021a10 */ /* 0x000fca0007ffe0ff */
[----:B------:R-:W-:-:S10]  /*3480*/  @P1 IMAD.WIDE R2, R2, R3, c[0x0][0x160] ;  /* 0x0000580002021625 */ /* 0x000fd400078e0203 */
[----:B------:R0:W2:Y:S04]  /*3490*/  @P1 LDG.E.SYS R8, [R2] ;  /* 0x0000000002081381 */ /* 0x0000a800001ee900 */
[----:B------:R0:W3:Y:S04]  /*34a0*/  @P1 LDG.E.SYS R9, [R2+0x4] ;  /* 0x0000040002091381 */ /* 0x0000e800001ee900 */
[----:B------:R0:W4:Y:S01]  /*34b0*/  @P1 LDG.E.SYS R10, [R2+0x8] ;  /* 0x00000800020a1381 */ /* 0x00012200001ee900 */
[----:B------:R-:W1:Y:S01]  /*34c0*/  I2F R6, c[0x0][0x1a0] ;  /* 0x0000680000067b06 */ /* 0x000e620000201400 */
[----:B------:R-:W-:-:S02]  /*34d0*/  FSEL R7, R22, R7, P0 ;  /* 0x0000000716077208 */ /* 0x000fc40000000000 */
[----:B-----5:R-:W-:Y:S02]  /*34e0*/  FSEL R4, R23, R4, P0 ;  /* 0x0000000417047208 */ /* 0x020fe40000000000 */
[----:B------:R-:W-:Y:S02]  /*34f0*/  FSEL R5, R24, R5, P0 ;  /* 0x0000000518057208 */ /* 0x000fe40000000000 */
[----:B------:R-:W-:Y:S02]  /*3500*/  FMNMX.FTZ R7, RZ, R7, !PT ;  /* 0x00000007ff077209 */ /* 0x000fe40007810000 */
[----:B------:R-:W-:Y:S02]  /*3510*/  FMNMX.FTZ R4, RZ, R4, !PT ;  /* 0x00000004ff047209 */ /* 0x000fe40007810000 */
[----:B------:R-:W-:Y:S02]  /*3520*/  FMNMX.FTZ R5, RZ, R5, !PT ;  /* 0x00000005ff057209 */ /* 0x000fe40007810000 */
[----:B------:R-:W-:Y:S01]  /*3530*/  MOV R11, 0x4 ;  /* 0x00000004000b7802 */ /* 0x000fe20000000f00 */
[----:B-1----:R-:W-:-:S02]  /*3540*/  FMUL.FTZ R7, R7, R6 ;  /* 0x0000000607077220 */ /* 0x002fc40000410000 */
[-C--:B------:R-:W-:Y:S02]  /*3550*/  FMUL.FTZ R4, R4, R6.reuse ;  /* 0x0000000604047220 */ /* 0x080fe40000410000 */
[----:B------:R-:W-:Y:S02]  /*3560*/  FMUL.FTZ R5, R5, R6 ;  /* 0x0000000605057220 */ /* 0x000fe40000410000 */
[----:B0-----:R-:W-:Y:S02]  /*3570*/  IMAD.WIDE R2, R0, R11, c[0x0][0x160] ;  /* 0x0000580000027625 */ /* 0x001fe400078e020b */
[----:B--2---:R-:W-:Y:S02]  /*3580*/  @P1 FADD.FTZ R7, R7, R8 ;  /* 0x0000000807071221 */ /* 0x004fe40000010000 */
[----:B---3--:R-:W-:Y:S02]  /*3590*/  @P1 FADD.FTZ R4, R4, R9 ;  /* 0x0000000904041221 */ /* 0x008fe40000010000 */
[----:B----4-:R-:W-:-:S04]  /*35a0*/  @P1 FADD.FTZ R5, R5, R10 ;  /* 0x0000000a05051221 */ /* 0x010fc80000010000 */
[----:B------:R-:W-:Y:S04]  /*35b0*/  STG.E.SYS [R2], R7 ;  /* 0x0000000702007386 */ /* 0x000fe8000010e900 */
[----:B------:R-:W-:Y:S04]  /*35c0*/  STG.E.SYS [R2+0x4], R4 ;  /* 0x0000040402007386 */ /* 0x000fe8000010e900 */
[----:B------:R-:W-:Y:S01]  /*35d0*/  STG.E.SYS [R2+0x8], R5 ;  /* 0x0000080502007386 */ /* 0x000fe2000010e900 */
[----:B------:R-:W-:Y:S05]  /*35e0*/  EXIT ;  /* 0x000000000000794d */ /* 0x000fea0003800000 */
.L_x_64:
[----:B------:R-:W-:-:S00]  /*35f0*/  BRA `(.L_x_64) ;  /* 0xfffffff000007947 */ /* 0x000fc0000383ffff */
.L_x_458:


//--------------------- .text.kernel_cuda_filter_nlm_construct_gramian --------------------------
	.section	.text.kernel_cuda_filter_nlm_construct_gramian,"ax",@progbits
	.sectioninfo	@"SHI_REGISTERS=64"
	.align	128
        .global         kernel_cuda_filter_nlm_construct_gramian
        .type           kernel_cuda_filter_nlm_construct_gramian,@function
        .size           kernel_cuda_filter_nlm_construct_gramian,(.L_x_459 - kernel_cuda_filter_nlm_construct_gramian)
        .other          kernel_cuda_filter_nlm_construct_gramian,@"STO_CUDA_ENTRY STV_DEFAULT"
kernel_cuda_filter_nlm_construct_gramian:
.text.kernel_cuda_filter_nlm_construct_gramian:
[----:B------:R-:W-:-:S08]  /*0000*/  MOV R1, c[0x0][0x28] ;  /* 0x00000a0000017a02 */ /* 0x000fd00000000f00 */
[----:B------:R-:W-:Y:S01]  /*0010*/  ULDC UR4, c[0x0][0x1b0] ;  /* 0x00006c0000047ab9 */ /* 0x000fe20000000800 */
[----:B------:R-:W-:Y:S01]  /*0020*/  UMOV UR5, 0x1 ;  /* 0x0000000100057882 */ /* 0x000fe20000000000 */
[----:B------:R-:W0:Y:S01]  /*0030*/  S2R R2, SR_CTAID.Y ;  /* 0x0000000000027919 */ /* 0x000e220000002600 */
[----:B------:R-:W-:Y:S01]  /*0040*/  ULEA UR4, UR4, UR5, 0x1 ;  /* 0x0000000504047291 */ /* 0x000fe2000f8e083f */
[----:B------:R-:W0:Y:S01]  /*0050*/  S2R R0, SR_TID.Y ;  /* 0x0000000000007919 */ /* 0x000e220000002200 */
[----:B------:R-:W-:Y:S04]  /*0060*/  BSSY B0, `(.L_x_65) ;  /* 0x0000067000007945 */ /* 0x000fe80003800000 */
[----:B------:R-:W-:-:S02]  /*0070*/  IABS R8, UR4 ;  /* 0x0000000400087c13 */ /* 0x000fc40008000000 */
[----:B------:R-:W-:Y:S02]  /*0080*/  IABS R9, UR4 ;  /* 0x0000000400097c13 */ /* 0x000fe40008000000 */
[----:B------:R-:W-:Y:S02]  /*0090*/  ISETP.EQ.AND P3, PT, RZ, UR4, PT ;  /* 0x00000004ff007c0c */ /* 0x000fe4000bf62270 */
[----:B------:R-:W1:Y:S01]  /*00a0*/  I2F.RP R5, R8 ;  /* 0x0000000800057306 */ /* 0x000e620000209400 */
[----:B0-----:R-:W-:Y:S01]  /*00b0*/  IMAD R4, R2, c[0x0][0x4], R0 ;  /* 0x0000010002047a24 */ /* 0x001fe200078e0200 */
[----:B------:R-:W-:Y:S01]  /*00c0*/  MOV R2, RZ ;  /* 0x000000ff00027202 */ /* 0x000fe20000000f00 */
[----:B-1----:R-:W0:Y:S02]  /*00d0*/  MUFU.RCP R5, R5 ;  /* 0x0000000500057308 */ /* 0x002e240000001000 */
[----:B0-----:R-:W-:Y:S02]  /*00e0*/  IADD3 R6, R5, 0xffffffe, RZ ;  /* 0x0ffffffe05067810 */ /* 0x001fe40007ffe0ff */
[----:B------:R-:W-:-:S04]  /*00f0*/  IABS R5, R4 ;  /* 0x0000000400057213 */ /* 0x000fc80000000000 */
[----:B------:R0:W1:Y:S02]  /*0100*/  F2I.FTZ.U32.TRUNC.NTZ R3, R6 ;  /* 0x0000000600037305 */ /* 0x000064000021f000 */
[----:B0-----:R-:W-:-:S04]  /*0110*/  LOP3.LUT R6, R4, UR4, RZ, 0x3c, !PT ;  /* 0x0000000404067c12 */ /* 0x001fc8000f8e3cff */
[----:B------:R-:W-:Y:S01]  /*0120*/  ISETP.GE.AND P0, PT, R6, RZ, PT ;  /* 0x000000ff0600720c */ /* 0x000fe20003f06270 */
[----:B-1----:R-:W-:-:S04]  /*0130*/  IMAD.MOV R7, RZ, RZ, -R3 ;  /* 0x000000ffff077224 */ /* 0x002fc800078e0a03 */
[----:B------:R-:W-:-:S04]  /*0140*/  IMAD R7, R7, R8, RZ ;  /* 0x0000000807077224 */ /* 0x000fc800078e02ff */
[----:B------:R-:W-:Y:S02]  /*0150*/  IMAD.HI.U32 R2, R3, R7, R2 ;  /* 0x0000000703027227 */ /* 0x000fe400078e0002 */
[----:B------:R-:W-:-:S04]  /*0160*/  IMAD.MOV R3, RZ, RZ, -R9 ;  /* 0x000000ffff037224 */ /* 0x000fc800078e0a09 */
[----:B------:R-:W-:-:S04]  /*0170*/  IMAD.HI.U32 R2, R2, R5, RZ ;  /* 0x0000000502027227 */ /* 0x000fc800078e00ff */
[C---:B------:R-:W-:Y:S01]  /*0180*/  IMAD R3, R2.reuse, R3, R5 ;  /* 0x0000000302037224 */ /* 0x040fe200078e0205 */
[----:B------:R-:W-:-:S04]  /*0190*/  IADD3 R5, R2, 0x1, RZ ;  /* 0x0000000102057810 */ /* 0x000fc80007ffe0ff */
[----:B------:R-:W-:-:S04]  /*01a0*/  ISETP.GT.U32.AND P2, PT, R8, R3, PT ;  /* 0x000000030800720c */ /* 0x000fc80003f44070 */
[----:B------:R-:W-:-:S08]  /*01b0*/  SEL R2, R5, R2, !P2 ;  /* 0x0000000205027207 */ /* 0x000fd00005000000 */
[-C--:B------:R-:W-:Y:S02]  /*01c0*/  @!P2 IADD3 R3, R3, -R8.reuse, RZ ;  /* 0x800000080303a210 */ /* 0x080fe40007ffe0ff */
[----:B------:R-:W-:Y:S02]  /*01d0*/  ISETP.GE.AND P2, PT, R4, RZ, PT ;  /* 0x000000ff0400720c */ /* 0x000fe40003f46270 */
[----:B------:R-:W-:Y:S02]  /*01e0*/  ISETP.GE.U32.AND P1, PT, R3, R8, PT ;  /* 0x000000080300720c */ /* 0x000fe40003f26070 */
[----:B------:R-:W-:-:S10]  /*01f0*/  LOP3.LUT R4, RZ, UR4, RZ, 0x33, !PT ;  /* 0x00000004ff047c12 */ /* 0x000fd4000f8e33ff */
[----:B------:R-:W-:Y:S02]  /*0200*/  @P1 IADD3 R2, R2, 0x1, RZ ;  /* 0x0000000102021810 */ /* 0x000fe40007ffe0ff */
[----:B------:R-:W-:-:S03]  /*0210*/  ISETP.GT.U32.AND P1, PT, R8, R3, PT ;  /* 0x000000030800720c */ /* 0x000fc60003f24070 */
[----:B------:R-:W-:Y:S01]  /*0220*/  IMAD.MOV.U32 R5, RZ, RZ, R2 ;  /* 0x000000ffff057224 */ /* 0x000fe200078e0002 */
[----:B------:R-:W-:-:S03]  /*0230*/  IADD3 R2, R3, -R8, RZ ;  /* 0x8000000803027210 */ /* 0x000fc60007ffe0ff */
[----:B------:R-:W-:Y:S01]  /*0240*/  @!P0 IMAD.MOV R5, RZ, RZ, -R5 ;  /* 0x000000ffff058224 */ /* 0x000fe200078e0a05 */
[----:B------:R-:W-:Y:S02]  /*0250*/  SEL R2, R2, R3, !P1 ;  /* 0x0000000302027207 */ /* 0x000fe40004800000 */
[----:B------:R-:W-:Y:S02]  /*0260*/  PLOP3.LUT P0, PT, PT, PT, PT, 0x80, 0x0 ;  /* 0x000000000000781c */ /* 0x000fe40003f0f070 */
[----:B------:R-:W-:Y:S02]  /*0270*/  SEL R12, R4, R5, P3 ;  /* 0x00000005040c7207 */ /* 0x000fe40001800000 */
[----:B------:R-:W-:Y:S02]  /*0280*/  ISETP.EQ.AND P3, PT, RZ, UR4, PT ;  /* 0x00000004ff007c0c */ /* 0x000fe4000bf62270 */
[----:B------:R-:W-:Y:S02]  /*0290*/  ISETP.GE.AND P1, PT, R12, UR4, PT ;  /* 0x000000040c007c0c */ /* 0x000fe4000bf26270 */
[----:B------:R-:W-:-:S04]  /*02a0*/  @!P2 IADD3 R2, -R2, RZ, RZ ;  /* 0x000000ff0202a210 */ /* 0x000fc80007ffe1ff */
[----:B------:R-:W-:Y:S02]  /*02b0*/  SEL R11, R4, R2, P3 ;  /* 0x00000002040b7207 */ /* 0x000fe40001800000 */
[----:B------:R-:W-:-:S04]  /*02c0*/  CS2R R4, SRZ ;  /* 0x0000000000047805 */ /* 0x000fc8000001ff00 */
[----:B------:R-:W-:Y:S05]  /*02d0*/  @P1 BRA `(.L_x_66) ;  /* 0x000003f000001947 */ /* 0x000fea0003800000 */
[----:B------:R-:W-:Y:S02]  /*02e0*/  IADD3 R42, R11, -c[0x0][0x1b0], RZ ;  /* 0x80006c000b2a7a10 */ /* 0x000fe40007ffe0ff */
[----:B------:R-:W-:Y:S02]  /*02f0*/  IADD3 R24, R12, -c[0x0][0x1b0], RZ ;  /* 0x80006c000c187a10 */ /* 0x000fe40007ffe0ff */
[----:B------:R-:W-:Y:S01]  /*0300*/  IMNMX R2, RZ, R42, !PT ;  /* 0x0000002aff027217 */ /* 0x000fe20007800200 */
[----:B------:R-:W-:Y:S01]  /*0310*/  IMAD.MOV R13, RZ, RZ, -R42 ;  /* 0x000000ffff0d7224 */ /* 0x000fe200078e0a2a */
[-C--:B------:R-:W-:Y:S02]  /*0320*/  IADD3 R6, RZ, -R24.reuse, RZ ;  /* 0x80000018ff067210 */ /* 0x080fe40007ffe0ff */
[----:B------:R-:W-:Y:S02]  /*0330*/  IMNMX R3, RZ, R24, !PT ;  /* 0x00000018ff037217 */ /* 0x000fe40007800200 */
[----:B------:R-:W-:-:S02]  /*0340*/  IADD3 R14, -R2, c[0x0][0x1a0], RZ ;  /* 0x00006800020e7a10 */ /* 0x000fc40007ffe1ff */
[----:B------:R-:W-:Y:S02]  /*0350*/  IMNMX R13, RZ, R13, !PT ;  /* 0x0000000dff0d7217 */ /* 0x000fe40007800200 */
[----:B------:R-:W-:Y:S02]  /*0360*/  IMNMX R2, RZ, R6, !PT ;  /* 0x00000006ff027217 */ /* 0x000fe40007800200 */
[----:B------:R-:W-:Y:S02]  /*0370*/  IADD3 R3, -R3, c[0x0][0x1a4], RZ ;  /* 0x0000690003037a10 */ /* 0x000fe40007ffe1ff */
[----:B------:R-:W-:Y:S02]  /*0380*/  IMNMX R6, R14, c[0x0][0x198], PT ;  /* 0x000066000e067a17 */ /* 0x000fe40003800200 */
[----:B------:R-:W-:Y:S02]  /*0390*/  IMNMX R16, R13, c[0x0][0x190], !PT ;  /* 0x000064000d107a17 */ /* 0x000fe40007800200 */
[----:B------:R-:W-:-:S02]  /*03a0*/  IMNMX R17, R3, c[0x0][0x19c], PT ;  /* 0x0000670003117a17 */ /* 0x000fc40003800200 */
[----:B------:R-:W-:Y:S02]  /*03b0*/  IMNMX R15, R2, c[0x0][0x194], !PT ;  /* 0x00006500020f7a17 */ /* 0x000fe40007800200 */
[----:B------:R-:W-:-:S04]  /*03c0*/  ISETP.GT.AND P1, PT, R6, R16, PT ;  /* 0x000000100600720c */ /* 0x000fc80003f24270 */
[----:B------:R-:W-:-:S12]  /*03d0*/  ISETP.LE.OR P1, PT, R17, R15, !P1 ;  /* 0x0000000f1100720c */ /* 0x000fd80004f23670 */
[----:B------:R-:W-:Y:S05]  /*03e0*/  @P1 BRA `(.L_x_66) ;  /* 0x000002e000001947 */ /* 0x000fea0003800000 */
[----:B------:R-:W-:Y:S01]  /*03f0*/  IMAD.IADD R19, R6, 0x1, -R16 ;  /* 0x0000000106137824 */ /* 0x000fe200078e0a10 */
[----:B------:R-:W0:Y:S01]  /*0400*/  S2R R9, SR_TID.X ;  /* 0x0000000000097919 */ /* 0x000e220000002100 */
[----:B------:R-:W0:Y:S03]  /*0410*/  S2R R6, SR_CTAID.X ;  /* 0x0000000000067919 */ /* 0x000e260000002500 */
[-C--:B------:R-:W-:Y:S02]  /*0420*/  IABS R10, R19.reuse ;  /* 0x00000013000a7213 */ /* 0x080fe40000000000 */
[----:B------:R-:W-:-:S04]  /*0430*/  IABS R2, R19 ;  /* 0x0000001300027213 */ /* 0x000fc80000000000 */
[----:B------:R-:W1:Y:S01]  /*0440*/  I2F.RP R7, R10 ;  /* 0x0000000a00077306 */ /* 0x000e620000209400 */
[----:B0-----:R-:W-:Y:S01]  /*0450*/  IMAD R6, R6, c[0x0][0x0], R9 ;  /* 0x0000000006067a24 */ /* 0x001fe200078e0209 */
[----:B-1----:R-:W0:Y:S04]  /*0460*/  MUFU.RCP R7, R7 ;  /* 0x0000000700077308 */ /* 0x002e280000001000 */
[----:B------:R-:W-:Y:S02]  /*0470*/  IABS R18, R6 ;  /* 0x0000000600127213 */ /* 0x000fe40000000000 */
[----:B0-----:R-:W-:-:S06]  /*0480*/  IADD3 R8, R7, 0xffffffe, RZ ;  /* 0x0ffffffe07087810 */ /* 0x001fcc0007ffe0ff */
[----:B------:R0:W1:Y:S02]  /*0490*/  F2I.FTZ.U32.TRUNC.NTZ R3, R8 ;  /* 0x0000000800037305 */ /* 0x000064000021f000 */
[----:B0-----:R-:W-:Y:S01]  /*04a0*/  IMAD.MOV R8, RZ, RZ, -R2 ;  /* 0x000000ffff087224 */ /* 0x001fe200078e0a02 */
[----:B------:R-:W-:Y:S02]  /*04b0*/  MOV R2, RZ ;  /* 0x000000ff00027202 */ /* 0x000fe40000000f00 */
[----:B-1----:R-:W-:-:S05]  /*04c0*/  IADD3 R20, RZ, -R3, RZ ;  /* 0x80000003ff147210 */ /* 0x002fca0007ffe0ff */
[----:B------:R-:W-:-:S04]  /*04d0*/  IMAD R9, R20, R10, RZ ;  /* 0x0000000a14097224 */ /* 0x000fc800078e02ff */
[----:B------:R-:W-:Y:S02]  /*04e0*/  IMAD.HI.U32 R2, R3, R9, R2 ;  /* 0x0000000903027227 */ /* 0x000fe400078e0002 */
[----:B------:R-:W-:-:S04]  /*04f0*/  IMAD.MOV.U32 R3, RZ, RZ, R18 ;  /* 0x000000ffff037224 */ /* 0x000fc800078e0012 */
[----:B------:R-:W-:-:S04]  /*0500*/  IMAD.HI.U32 R2, R2, R3, RZ ;  /* 0x0000000302027227 */ /* 0x000fc800078e00ff */
[----:B------:R-:W-:Y:S01]  /*0510*/  IMAD R3, R2, R8, R3 ;  /* 0x0000000802037224 */ /* 0x000fe200078e0203 */
[----:B------:R-:W-:Y:S02]  /*0520*/  LOP3.LUT R8, R6, R19, RZ, 0x3c, !PT ;  /* 0x0000001306087212 */ /* 0x000fe400078e3cff */
[----:B------:R-:W-:Y:S02]  /*0530*/  IADD3 R7, R2, 0x1, RZ ;  /* 0x0000000102077810 */ /* 0x000fe40007ffe0ff */
[----:B------:R-:W-:Y:S02]  /*0540*/  ISETP.GT.U32.AND P2, PT, R10, R3, PT ;  /* 0x000000030a00720c */ /* 0x000fe40003f44070 */
[----:B------:R-:W-:Y:S02]  /*0550*/  ISETP.GE.AND P3, PT, R8, RZ, PT ;  /* 0x000000ff0800720c */ /* 0x000fe40003f66270 */
[----:B------:R-:W-:Y:S02]  /*0560*/  SEL R2, R7, R2, !P2 ;  /* 0x0000000207027207 */ /* 0x000fe40005000000 */
[----:B------:R-:W-:-:S06]  /*0570*/  LOP3.LUT R8, RZ, R19, RZ, 0x33, !PT ;  /* 0x00000013ff087212 */ /* 0x000fcc00078e33ff */
[-C--:B------:R-:W-:Y:S02]  /*0580*/  @!P2 IADD3 R3, R3, -R10.reuse, RZ ;  /* 0x8000000a0303a210 */ /* 0x080fe40007ffe0ff */
[----:B------:R-:W-:Y:S02]  /*0590*/  ISETP.GE.AND P2, PT, R6, RZ, PT ;  /* 0x000000ff0600720c */ /* 0x000fe40003f46270 */
[C---:B------:R-:W-:Y:S01]  /*05a0*/  ISETP.GE.U32.AND P1, PT, R3.reuse, R10, PT ;  /* 0x0000000a0300720c */ /* 0x040fe20003f26070 */
[----:B------:R-:W-:-:S11]  /*05b0*/  IMAD.IADD R6, R3, 0x1, -R10 ;  /* 0x0000000103067824 */ /* 0x000fd600078e0a0a */
[----:B------:R-:W-:Y:S02]  /*05c0*/  @P1 IADD3 R2, R2, 0x1, RZ ;  /* 0x0000000102021810 */ /* 0x000fe40007ffe0ff */
[----:B------:R-:W-:-:S03]  /*05d0*/  ISETP.EQ.AND P1, PT, R19, RZ, PT ;  /* 0x000000ff1300720c */ /* 0x000fc60003f22270 */
[----:B------:R-:W-:-:S05]  /*05e0*/  @!P3 IMAD.MOV R2, RZ, RZ, -R2 ;  /* 0x000000ffff02b224 */ /* 0x000fca00078e0a02 */
[----:B------:R-:W-:Y:S02]  /*05f0*/  SEL R2, R8, R2, P1 ;  /* 0x0000000208027207 */ /* 0x000fe40000800000 */
[-C--:B------:R-:W-:Y:S02]  /*0600*/  ISETP.GT.U32.AND P1, PT, R10, R3.reuse, PT ;  /* 0x000000030a00720c */ /* 0x080fe40003f24070 */
[----:B------:R-:W-:Y:S02]  /*0610*/  IADD3 R2, R15, R2, RZ ;  /* 0x000000020f027210 */ /* 0x000fe40007ffe0ff */
[----:B------:R-:W-:Y:S02]  /*0620*/  SEL R3, R6, R3, !P1 ;  /* 0x0000000306037207 */ /* 0x000fe40004800000 */
[----:B------:R-:W-:Y:S02]  /*0630*/  ISETP.GE.AND P3, PT, R2, R17, PT ;  /* 0x000000110200720c */ /* 0x000fe40003f66270 */
[----:B------:R-:W-:-:S02]  /*0640*/  ISETP.EQ.AND P1, PT, R19, RZ, PT ;  /* 0x000000ff1300720c */ /* 0x000fc40003f22270 */
[----:B------:R-:W-:-:S04]  /*0650*/  @!P2 IADD3 R3, -R3, RZ, RZ ;  /* 0x000000ff0303a210 */ /* 0x000fc80007ffe1ff */
[----:B------:R-:W-:-:S04]  /*0660*/  SEL R3, R8, R3, P1 ;  /* 0x0000000308037207 */ /* 0x000fc80000800000 */
[----:B------:R-:W-:Y:S01]  /*0670*/  @!P3 IMAD R6, R12, UR4, R11 ;  /* 0x000000040c06bc24 */ /* 0x000fe2000f8e020b */
[----:B------:R-:W-:Y:S01]  /*0680*/  @!P3 PLOP3.LUT P0, PT, PT, PT, PT, 0x8, 0x0 ;  /* 0x000000000000b81c */ /* 0x000fe20003f0e170 */
[----:B------:R-:W-:Y:S02]  /*0690*/  IMAD.IADD R3, R16, 0x1, R3 ;  /* 0x0000000110037824 */ /* 0x000fe400078e0203 */
[----:B------:R-:W-:-:S05]  /*06a0*/  @!P3 IMAD R6, R6, c[0x0][0x1ac], RZ ;  /* 0x00006b000606ba24 */ /* 0x000fca00078e02ff */
[----:B------:R-:W-:Y:S02]  /*06b0*/  @!P3 SHF.R.S32.HI R4, RZ, 0x1f, R6 ;  /* 0x0000001fff04b819 */ /* 0x000fe40000011406 */
[----:B------:R-:W-:-:S08]  /*06c0*/  @!P3 MOV R5, R6 ;  /* 0x000000060005b202 */ /* 0x000fd00000000f00 */
.L_x_66:
[----:B------:R-:W-:Y:S05]  /*06d0*/  BSYNC B0 ;  /* 0x0000000000007941 */ /* 0x000fea0003800000 */
.L_x_65:
[----:B------:R-:W-:Y:S05]  /*06e0*/  @P0 EXIT ;  /* 0x000000000000094d */ /* 0x000fea0003800000 */
[C---:B------:R-:W-:Y:S01]  /*06f0*/  IADD3 R6, R3.reuse, -c[0x0][0x1b4], RZ ;  /* 0x80006d0003067a10 */ /* 0x040fe20007ffe0ff */
[----:B------:R-:W-:Y:S01]  /*0700*/  BSSY B0, `(.L_x_67) ;  /* 0x000008f000007945 */ /* 0x000fe20003800000 */
[----:B------:R-:W-:Y:S01]  /*0710*/  IADD3.X R7, R3, c[0x0][0x1b4], RZ, PT, !PT ;  /* 0x00006d0003077a10 */ /* 0x000fe20003ffe4ff */
[----:B------:R-:W-:Y:S01]  /*0720*/  IMAD.MOV.U32 R26, RZ, RZ, RZ ;  /* 0x000000ffff1a7224 */ /* 0x000fe200078e00ff */
[----:B------:R-:W-:Y:S02]  /*0730*/  IMNMX R8, R13, R6, !PT ;  /* 0x000000060d087217 */ /* 0x000fe40007800200 */
[----:B------:R-:W-:-:S04]  /*0740*/  IMNMX R7, R14, R7, PT ;  /* 0x000000070e077217 */ /* 0x000fc80003800200 */
[----:B------:R-:W-:Y:S02]  /*0750*/  ISETP.GT.AND P0, PT, R7, R8, PT ;  /* 0x000000080700720c */ /* 0x000fe40003f04270 */
[----:B------:R-:W-:-:S10]  /*0760*/  IADD3 R6, -R8, R7, RZ ;  /* 0x0000000708067210 */ /* 0x000fd40007ffe1ff */
[----:B------:R-:W-:Y:S05]  /*0770*/  @!P0 BRA `(.L_x_68) ;  /* 0x0000087000008947 */ /* 0x000fea0003800000 */
[----:B------:R-:W-:Y:S01]  /*0780*/  LOP3.LUT R9, R6, 0x3, RZ, 0xc0, !PT ;  /* 0x0000000306097812 */ /* 0x000fe200078ec0ff */
[----:B------:R-:W-:Y:S01]  /*0790*/  BSSY B1, `(.L_x_69) ;  /* 0x0000023000017945 */ /* 0x000fe20003800000 */
[----:B------:R-:W-:Y:S02]  /*07a0*/  IMAD.MOV.U32 R26, RZ, RZ, RZ ;  /* 0x000000ffff1a7224 */ /* 0x000fe400078e00ff */
[----:B------:R-:W-:-:S12]  /*07b0*/  ISETP.NE.AND P0, PT, R9, RZ, PT ;  /* 0x000000ff0900720c */ /* 0x000fd80003f05270 */
[----:B------:R-:W-:Y:S05]  /*07c0*/  @!P0 BRA `(.L_x_70) ;  /* 0x000001f000008947 */ /* 0x000fea0003800000 */
[----:B------:R-:W-:Y:S01]  /*07d0*/  ISETP.NE.AND P0, PT, R9, 0x1, PT ;  /* 0x000000010900780c */ /* 0x000fe20003f05270 */
[----:B------:R-:W-:Y:S01]  /*07e0*/  BSSY B2, `(.L_x_71) ;  /* 0x0000015000027945 */ /* 0x000fe20003800000 */
[----:B------:R-:W-:-:S10]  /*07f0*/  MOV R26, RZ ;  /* 0x000000ff001a7202 */ /* 0x000fd40000000f00 */
[----:B------:R-:W-:Y:S05]  /*0800*/  @!P0 BRA `(.L_x_72) ;  /* 0x0000012000008947 */ /* 0x000fea0003800000 */
[----:B------:R-:W-:-:S12]  /*0810*/  ISETP.NE.AND P0, PT, R9, 0x2, PT ;  /* 0x000000020900780c */ /* 0x000fd80003f05270 */
[----:B------:R-:W-:Y:S01]  /*0820*/  @P0 IMAD R10, R2, c[0x0][0x1a8], R8 ;  /* 0x00006a00020a0a24 */ /* 0x000fe200078e0208 */
[----:B------:R-:W-:-:S04]  /*0830*/  @P0 IADD3 R8, R8, 0x1, RZ ;  /* 0x0000000108080810 */ /* 0x000fc80007ffe0ff */
[----:B------:R-:W-:Y:S01]  /*0840*/  @P0 IADD3 R9, P1, R10, R5, RZ ;  /* 0x000000050a090210 */ /* 0x000fe20007f3e0ff */
[----:B------:R-:W-:-:S03]  /*0850*/  IMAD R14, R2, c[0x0][0x1a8], R8 ;  /* 0x00006a00020e7a24 */ /* 0x000fc600078e0208 */
[-C--:B------:R-:W-:Y:S02]  /*0860*/  @P0 LEA.HI.X.SX32 R11, R10, R4.reuse, 0x1, P1 ;  /* 0x000000040a0b0211 */ /* 0x080fe400008f0eff */
[C---:B------:R-:W-:Y:S02]  /*0870*/  @P0 LEA R10, P1, R9.reuse, c[0x0][0x160], 0x2 ;  /* 0x00005800090a0a11 */ /* 0x040fe400078210ff */
[C---:B------:R-:W-:Y:S02]  /*0880*/  IADD3 R13, P2, R14.reuse, R5, RZ ;  /* 0x000000050e0d7210 */ /* 0x040fe40007f5e0ff */
[----:B------:R-:W-:Y:S02]  /*0890*/  @P0 LEA.HI.X R11, R9, c[0x0][0x164], R11, 0x2, P1 ;  /* 0x00005900090b0a11 */ /* 0x000fe400008f140b */
[----:B------:R-:W-:-:S06]  /*08a0*/  LEA.HI.X.SX32 R14, R14, R4, 0x1, P2 ;  /* 0x000000040e0e7211 */ /* 0x000fcc00010f0eff */
[C---:B------:R-:W-:Y:S01]  /*08b0*/  LEA R12, P1, R13.reuse, c[0x0][0x160], 0x2 ;  /* 0x000058000d0c7a11 */ /* 0x040fe200078210ff */
[----:B------:R-:W2:Y:S03]  /*08c0*/  @P0 LDG.E.CONSTANT.SYS R10, [R10] ;  /* 0x000000000a0a0381 */ /* 0x000ea600001e6900 */
[----:B------:R-:W-:-:S08]  /*08d0*/  LEA.HI.X R13, R13, c[0x0][0x164], R14, 0x2, P1 ;  /* 0x000059000d0d7a11 */ /* 0x000fd000008f140e */
[----:B------:R-:W3:Y:S01]  /*08e0*/  LDG.E.CONSTANT.SYS R12, [R12] ;  /* 0x000000000c0c7381 */ /* 0x000ee200001e6900 */
[----:B------:R-:W-:Y:S01]  /*08f0*/  IMAD.MOV.U32 R26, RZ, RZ, RZ ;  /* 0x000000ffff1a7224 */ /* 0x000fe200078e00ff */
[----:B------:R-:W-:-:S03]  /*0900*/  IADD3 R8, R8, 0x1, RZ ;  /* 0x0000000108087810 */ /* 0x000fc60007ffe0ff */
[----:B--2---:R-:W-:-:S04]  /*0910*/  @P0 FADD.FTZ R26, RZ, R10 ;  /* 0x0000000aff1a0221 */ /* 0x004fc80000010000 */
[----:B---3--:R-:W-:-:S08]  /*0920*/  FADD.FTZ R26, R26, R12 ;  /* 0x0000000c1a1a7221 */ /* 0x008fd00000010000 */
.L_x_72:
[----:B------:R-:W-:Y:S05]  /*0930*/  BSYNC B2 ;  /* 0x0000000000027941 */ /* 0x000fea0003800000 */
.L_x_71:
[----:B------:R-:W-:-:S05]  /*0940*/  IMAD R10, R2, c[0x0][0x1a8], R8 ;  /* 0x00006a00020a7a24 */ /* 0x000fca00078e0208 */
[----:B------:R-:W-:-:S04]  /*0950*/  IADD3 R9, P0, R10, R5, RZ ;  /* 0x000000050a097210 */ /* 0x000fc80007f1e0ff */
[----:B------:R-:W-:Y:S02]  /*0960*/  LEA.HI.X.SX32 R11, R10, R4, 0x1, P0 ;  /* 0x000000040a0b7211 */ /* 0x000fe400000f0eff */
[----:B------:R-:W-:-:S04]  /*0970*/  LEA R10, P0, R9, c[0x0][0x160], 0x2 ;  /* 0x00005800090a7a11 */ /* 0x000fc800078010ff */
[----:B------:R-:W-:-:S08]  /*0980*/  LEA.HI.X R11, R9, c[0x0][0x164], R11, 0x2, P0 ;  /* 0x00005900090b7a11 */ /* 0x000fd000000f140b */
[----:B------:R-:W2:Y:S01]  /*0990*/  LDG.E.CONSTANT.SYS R11, [R10] ;  /* 0x000000000a0b7381 */ /* 0x000ea200001e6900 */
[----:B------:R-:W-:Y:S01]  /*09a0*/  IADD3 R8, R8, 0x1, RZ ;  /* 0x0000000108087810 */ /* 0x000fe20007ffe0ff */
[----:B--2---:R-:W-:-:S08]  /*09b0*/  FADD.FTZ R26, R26, R11 ;  /* 0x0000000b1a1a7221 */ /* 0x004fd00000010000 */
.L_x_70:
[----:B------:R-:W-:Y:S05]  /*09c0*/  BSYNC B1 ;  /* 0x0000000000017941 */ /* 0x000fea0003800000 */
.L_x_69:
[----:B------:R-:W-:-:S12]  /*09d0*/  ISETP.GE.U32.AND P0, PT, R6, 0x4, PT ;  /* 0x000000040600780c */ /* 0x000fd80003f06070 */
[----:B------:R-:W-:Y:S05]  /*09e0*/  @!P0 BRA `(.L_x_68) ;  /* 0x0000060000008947 */ /* 0x000fea0003800000 */
[----:B------:R-:W-:Y:S01]  /*09f0*/  IADD3 R9, R7, -R8, RZ ;  /* 0x8000000807097210 */ /* 0x000fe20007ffe0ff */
[----:B------:R-:W-:Y:S01]  /*0a00*/  IMAD R10, R2, c[0x0][0x1a8], R8 ;  /* 0x00006a00020a7a24 */ /* 0x000fe200078e0208 */
[----:B------:R-:W-:Y:S01]  /*0a10*/  BSSY B1, `(.L_x_73) ;  /* 0x0000031000017945 */ /* 0x000fe20003800000 */
[----:B------:R-:W-:Y:S02]  /*0a20*/  PLOP3.LUT P0, PT, PT, PT, PT, 0x80, 0x0 ;  /* 0x000000000000781c */ /* 0x000fe40003f0f070 */
[----:B------:R-:W-:Y:S02]  /*0a30*/  ISETP.GT.AND P1, PT, R9, 0xc, PT ;  /* 0x0000000c0900780c */ /* 0x000fe40003f24270 */
[----:B------:R-:W-:-:S04]  /*0a40*/  IADD3 R5, P2, R10, R5, RZ ;  /* 0x000000050a057210 */ /* 0x000fc80007f5e0ff */
[----:B------:R-:W-:Y:S02]  /*0a50*/  LEA.HI.X.SX32 R4, R10, R4, 0x1, P2 ;  /* 0x000000040a047211 */ /* 0x000fe400010f0eff */
[----:B------:R-:W-:-:S04]  /*0a60*/  LEA R10, P2, R5, c[0x0][0x160], 0x2 ;  /* 0x00005800050a7a11 */ /* 0x000fc800078410ff */
[----:B------:R-:W-:Y:S01]  /*0a70*/  LEA.HI.X R11, R5, c[0x0][0x164], R4, 0x2, P2 ;  /* 0x00005900050b7a11 */ /* 0x000fe200010f1404 */
[----:B------:R-:W-:Y:S07]  /*0a80*/  @!P1 BRA `(.L_x_74) ;  /* 0x0000029000009947 */ /* 0x000fee0003800000 */
[----:B------:R-:W-:Y:S02]  /*0a90*/  PLOP3.LUT P0, PT, PT, PT, PT, 0x8, 0x0 ;  /* 0x000000000000781c */ /* 0x000fe40003f0e170 */
[----:B------:R-:W-:-:S10]  /*0aa0*/  IADD3 R13, R7, -0xc, RZ ;  /* 0xfffffff4070d7810 */ /* 0x000fd40007ffe0ff */
.L_x_75:
[----:B------:R-:W-:Y:S01]  /*0ab0*/  IMAD.MOV.U32 R4, RZ, RZ, R10 ;  /* 0x000000ffff047224 */ /* 0x000fe200078e000a */
[----:B------:R-:W-:-:S08]  /*0ac0*/  MOV R5, R11 ;  /* 0x0000000b00057202 */ /* 0x000fd00000000f00 */
[----:B------:R-:W2:Y:S04]  /*0ad0*/  LDG.E.CONSTANT.SYS R9, [R4] ;  /* 0x0000000004097381 */ /* 0x000ea800001e6900 */
[----:B------:R-:W3:Y:S04]  /*0ae0*/  LDG.E.CONSTANT.SYS R10, [R4+0x4] ;  /* 0x00000400040a7381 */ /* 0x000ee800001e6900 */
[----:B------:R-:W4:Y:S04]  /*0af0*/  LDG.E.CONSTANT.SYS R11, [R4+0x8] ;  /* 0x00000800040b7381 */ /* 0x000f2800001e6900 */
[----:B------:R-:W5:Y:S04]  /*0b00*/  LDG.E.CONSTANT.SYS R12, [R4+0xc] ;  /* 0x00000c00040c7381 */ /* 0x000f6800001e6900 */
[----:B------:R-:W4:Y:S04]  /*0b10*/  LDG.E.CONSTANT.SYS R14, [R4+0x10] ;  /* 0x00001000040e7381 */ /* 0x000f2800001e6900 */
        /* <DEDUP_REMOVED lines=10> */
[----:B------:R-:W4:Y:S01]  /*0bc0*/  LDG.E.CONSTANT.SYS R31, [R4+0x3c] ;  /* 0x00003c00041f7381 */ /* 0x000f2200001e6900 */
[----:B------:R-:W-:-:S04]  /*0bd0*/  IADD3 R8, R8, 0x10, RZ ;  /* 0x0000001008087810 */ /* 0x000fc80007ffe0ff */
[----:B------:R-:W-:Y:S01]  /*0be0*/  ISETP.GE.AND P1, PT, R8, R13, PT ;  /* 0x0000000d0800720c */ /* 0x000fe20003f26270 */
[----:B--2---:R-:W-:-:S04]  /*0bf0*/  FADD.FTZ R9, R26, R9 ;  /* 0x000000091a097221 */ /* 0x004fc80000010000 */
[----:B---3--:R-:W-:Y:S01]  /*0c00*/  FADD.FTZ R9, R9, R10 ;  /* 0x0000000a09097221 */ /* 0x008fe20000010000 */
[----:B------:R-:W-:-:S03]  /*0c10*/  IADD3 R10, P2, R4, 0x40, RZ ;  /* 0x00000040040a7810 */ /* 0x000fc60007f5e0ff */
[----:B----4-:R-:W-:Y:S02]  /*0c20*/  FADD.FTZ R9, R9, R11 ;  /* 0x0000000b09097221 */ /* 0x010fe40000010000 */
[----:B------:R-:W-:Y:S02]  /*0c30*/  IMAD.X R11, RZ, RZ, R5, P2 ;  /* 0x000000ffff0b7224 */ /* 0x000fe400010e0605 */
[----:B-----5:R-:W-:-:S04]  /*0c40*/  FADD.FTZ R9, R9, R12 ;  /* 0x0000000c09097221 */ /* 0x020fc80000010000 */
[----:B------:R-:W-:-:S04]  /*0c50*/  FADD.FTZ R9, R9, R14 ;  /* 0x0000000e09097221 */ /* 0x000fc80000010000 */
        /* <DEDUP_REMOVED lines=10> */
[----:B------:R-:W-:Y:S01]  /*0d00*/  FADD.FTZ R26, R9, R31 ;  /* 0x0000001f091a7221 */ /* 0x000fe20000010000 */
[----:B------:R-:W-:Y:S07]  /*0d10*/  @!P1 BRA `(.L_x_75) ;  /* 0xfffffd9000009947 */ /* 0x000fee000383ffff */
.L_x_74:
[----:B------:R-:W-:Y:S05]  /*0d20*/  BSYNC B1 ;  /* 0x0000000000017941 */ /* 0x000fea0003800000 */
.L_x_73:
[----:B------:R-:W-:Y:S01]  /*0d30*/  IADD3 R4, R7, -R8, RZ ;  /* 0x8000000807047210 */ /* 0x000fe20007ffe0ff */
[----:B------:R-:W-:Y:S03]  /*0d40*/  BSSY B1, `(.L_x_76) ;  /* 0x0000019000017945 */ /* 0x000fe60003800000 */
[----:B------:R-:W-:-:S12]  /*0d50*/  ISETP.GT.AND P1, PT, R4, 0x4, PT ;  /* 0x000000040400780c */ /* 0x000fd80003f24270 */
[----:B------:R-:W-:Y:S05]  /*0d60*/  @!P1 BRA `(.L_x_77) ;  /* 0x0000016000009947 */ /* 0x000fea0003800000 */
[----:B------:R-:W-:Y:S01]  /*0d70*/  IMAD.MOV.U32 R4, RZ, RZ, R10 ;  /* 0x000000ffff047224 */ /* 0x000fe200078e000a */
[----:B------:R-:W-:-:S08]  /*0d80*/  MOV R5, R11 ;  /* 0x0000000b00057202 */ /* 0x000fd00000000f00 */
[----:B------:R-:W2:Y:S04]  /*0d90*/  LDG.E.CONSTANT.SYS R9, [R4] ;  /* 0x0000000004097381 */ /* 0x000ea800001e6900 */
[----:B------:R-:W3:Y:S04]  /*0da0*/  LDG.E.CONSTANT.SYS R10, [R4+0x4] ;  /* 0x00000400040a7381 */ /* 0x000ee800001e6900 */
[----:B------:R-:W4:Y:S04]  /*0db0*/  LDG.E.CONSTANT.SYS R11, [R4+0x8] ;  /* 0x00000800040b7381 */ /* 0x000f2800001e6900 */
[----:B------:R-:W5:Y:S04]  /*0dc0*/  LDG.E.CONSTANT.SYS R12, [R4+0xc] ;  /* 0x00000c00040c7381 */ /* 0x000f6800001e6900 */
[----:B------:R-:W5:Y:S04]  /*0dd0*/  LDG.E.CONSTANT.SYS R14, [R4+0x10] ;  /* 0x00001000040e7381 */ /* 0x000f6800001e6900 */
[----:B------:R-:W5:Y:S04]  /*0de0*/  LDG.E.CONSTANT.SYS R15, [R4+0x14] ;  /* 0x00001400040f7381 */ /* 0x000f6800001e6900 */
[----:B------:R-:W5:Y:S04]  /*0df0*/  LDG.E.CONSTANT.SYS R16, [R4+0x18] ;  /* 0x0000180004107381 */ /* 0x000f6800001e6900 */
[----:B------:R-:W5:Y:S01]  /*0e00*/  LDG.E.CONSTANT.SYS R18, [R4+0x1c] ;  /* 0x00001c0004127381 */ /* 0x000f6200001e6900 */
[----:B------:R-:W-:-:S02]  /*0e10*/  PLOP3.LUT P0, PT, PT, PT, PT, 0x8, 0x0 ;  /* 0x000000000000781c */ /* 0x000fc40003f0e170 */
[----:B------:R-:W-:Y:S01]  /*0e20*/  IADD3 R8, R8, 0x8, RZ ;  /* 0x0000000808087810 */ /* 0x000fe20007ffe0ff */
        /* <DEDUP_REMOVED lines=9> */
[----:B------:R-:W-:-:S08]  /*0ec0*/  FADD.FTZ R26, R9, R18 ;  /* 0x00000012091a7221 */ /* 0x000fd00000010000 */
.L_x_77:
[----:B------:R-:W-:Y:S05]  /*0ed0*/  BSYNC B1 ;  /* 0x0000000000017941 */ /* 0x000fea0003800000 */
.L_x_76:
[----:B------:R-:W-:-:S12]  /*0ee0*/  ISETP.LT.OR P0, PT, R8, R7, P0 ;  /* 0x000000070800720c */ /* 0x000fd80000701670 */
[----:B------:R-:W-:Y:S05]  /*0ef0*/  @!P0 BRA `(.L_x_68) ;  /* 0x000000f000008947 */ /* 0x000fea0003800000 */
.L_x_78:
[----:B------:R-:W-:Y:S01]  /*0f00*/  MOV R4, R10 ;  /* 0x0000000a00047202 */ /* 0x000fe20000000f00 */
[----:B------:R-:W-:-:S08]  /*0f10*/  IMAD.MOV.U32 R5, RZ, RZ, R11 ;  /* 0x000000ffff057224 */ /* 0x000fd000078e000b */
[----:B------:R-:W2:Y:S04]  /*0f20*/  LDG.E.CONSTANT.SYS R9, [R4] ;  /* 0x0000000004097381 */ /* 0x000ea800001e6900 */
[----:B------:R-:W3:Y:S04]  /*0f30*/  LDG.E.CONSTANT.SYS R10, [R4+0x4] ;  /* 0x00000400040a7381 */ /* 0x000ee800001e6900 */
[----:B------:R-:W4:Y:S04]  /*0f40*/  LDG.E.CONSTANT.SYS R11, [R4+0x8] ;  /* 0x00000800040b7381 */ /* 0x000f2800001e6900 */
[----:B------:R-:W5:Y:S01]  /*0f50*/  LDG.E.CONSTANT.SYS R12, [R4+0xc] ;  /* 0x00000c00040c7381 */ /* 0x000f6200001e6900 */
[----:B------:R-:W-:-:S04]  /*0f60*/  IADD3 R8, R8, 0x4, RZ ;  /* 0x0000000408087810 */ /* 0x000fc80007ffe0ff */
[----:B------:R-:W-:Y:S01]  /*0f70*/  ISETP.GE.AND P0, PT, R8, R7, PT ;  /* 0x000000070800720c */ /* 0x000fe20003f06270 */
[----:B--2---:R-:W-:-:S04]  /*0f80*/  FADD.FTZ R9, R26, R9 ;  /* 0x000000091a097221 */ /* 0x004fc80000010000 */
[----:B---3--:R-:W-:Y:S01]  /*0f90*/  FADD.FTZ R9, R9, R10 ;  /* 0x0000000a09097221 */ /* 0x008fe20000010000 */
[----:B------:R-:W-:-:S03]  /*0fa0*/  IADD3 R10, P1, R4, 0x10, RZ ;  /* 0x00000010040a7810 */ /* 0x000fc60007f3e0ff */
[----:B----4-:R-:W-:Y:S01]  /*0fb0*/  FADD.FTZ R9, R9, R11 ;  /* 0x0000000b09097221 */ /* 0x010fe20000010000 */
[----:B------:R-:W-:-:S03]  /*0fc0*/  IADD3.X R11, RZ, R5, RZ, P1, !PT ;  /* 0x00000005ff0b7210 */ /* 0x000fc60000ffe4ff */
[----:B-----5:R-:W-:Y:S01]  /*0fd0*/  FADD.FTZ R26, R9, R12 ;  /* 0x0000000c091a7221 */ /* 0x020fe20000010000 */
[----:B------:R-:W-:Y:S07]  /*0fe0*/  @!P0 BRA `(.L_x_78) ;  /* 0xffffff1000008947 */ /* 0x000fee000383ffff */
.L_x_68:
[----:B------:R-:W-:Y:S05]  /*0ff0*/  BSYNC B0 ;  /* 0x0000000000007941 */ /* 0x000fea0003800000 */
.L_x_67:
[----:B------:R-:W0:Y:S01]  /*1000*/  I2F R6, R6 ;  /* 0x0000000600067306 */ /* 0x000e220000201400 */
[----:B------:R-:W-:Y:S01]  /*1010*/  IMAD.MOV.U32 R25, RZ, RZ, c[0x0][0x190] ;  /* 0x00006400ff197624 */ /* 0x000fe200078e00ff */
[----:B------:R-:W-:Y:S02]  /*1020*/  IADD3 R28, R2, -c[0x0][0x194], RZ ;  /* 0x80006500021c7a10 */ /* 0x000fe40007ffe0ff */
[----:B------:R-:W-:Y:S02]  /*1030*/  IADD3 R5, R3, -c[0x0][0x190], RZ ;  /* 0x8000640003057a10 */ /* 0x000fe40007ffe0ff */
[----:B------:R-:W-:-:S05]  /*1040*/  IADD3 R27, -R25, c[0x0][0x198], RZ ;  /* 0x00006600191b7a10 */ /* 0x000fca0007ffe1ff */
[----:B------:R-:W-:Y:S01]  /*1050*/  IMAD R28, R27, R28, R5 ;  /* 0x0000001c1b1c7224 */ /* 0x000fe200078e0205 */
[----:B0-----:R-:W0:Y:S02]  /*1060*/  MUFU.RCP R4, R6 ;  /* 0x0000000600047308 */ /* 0x001e240000001000 */
[----:B0-----:R-:W-:-:S05]  /*1070*/  FMUL.FTZ R26, R26, R4 ;  /* 0x000000041a1a7220 */ /* 0x001fca0000410000 */
[----:B------:R-:W-:-:S12]  /*1080*/  FSETP.GEU.FTZ.AND P0, PT, R26, 0.0010000000474974513054, PT ;  /* 0x3a83126f1a00780b */ /* 0x000fd80003f1e000 */
[----:B------:R-:W-:Y:S05]  /*1090*/  @!P0 EXIT ;  /* 0x000000000000894d */ /* 0x000fea0003800000 */
[----:B------:R-:W-:Y:S01]  /*10a0*/  IADD3 R4, R24, R2, RZ ;  /* 0x0000000218047210 */ /* 0x000fe20007ffe0ff */
[----:B------:R-:W-:Y:S01]  /*10b0*/  IMAD.IADD R5, R42, 0x1, R3 ;  /* 0x000000012a057824 */ /* 0x000fe200078e0203 */
[----:B------:R-:W-:-:S03]  /*10c0*/  MOV R29, 0x4 ;  /* 0x00000004001d7802 */ /* 0x000fc60000000f00 */
[----:B------:R-:W-:-:S04]  /*10d0*/  IMAD R6, R4, c[0x0][0x1a8], R5 ;  /* 0x00006a0004067a24 */ /* 0x000fc800078e0205 */
[----:B------:R-:W-:-:S10]  /*10e0*/  IMAD.WIDE R4, R6, R29, c[0x0][0x168] ;  /* 0x00005a0006047625 */ /* 0x000fd400078e021d */
[----:B------:R-:W2:Y:S01]  /*10f0*/  LDG.E.CONSTANT.SYS R30, [R4] ;  /* 0x00000000041e7381 */ /* 0x000ea200001e6900 */
[----:B------:R-:W-:Y:S02]  /*1100*/  IMAD.MOV.U32 R31, RZ, RZ, c[0x0][0x1ac] ;  /* 0x00006b00ff1f7624 */ /* 0x000fe400078e00ff */
[----:B------:R-:W-:-:S03]  /*1110*/  IMAD R14, R2, c[0x0][0x1a8], R3 ;  /* 0x00006a00020e7a24 */ /* 0x000fc600078e0203 */
[----:B------:R-:W-:Y:S02]  /*1120*/  LEA R6, R31, R6, 0x3 ;  /* 0x000000061f067211 */ /* 0x000fe400078e18ff */
[----:B--2---:R-:W-:-:S12]  /*1130*/  FSETP.GEU.FTZ.AND P0, PT, R30, RZ, PT ;  /* 0x000000ff1e00720b */ /* 0x004fd80003f1e000 */
[----:B------:R-:W-:Y:S05]  /*1140*/  @!P0 EXIT ;  /* 0x000000000000894d */ /* 0x000fea0003800000 */
[-C--:B------:R-:W-:Y:S02]  /*1150*/  IMAD.WIDE R2, R28, R29.reuse, c[0x0][0x178] ;  /* 0x00005e001c027625 */ /* 0x080fe400078e021d */
[----:B------:R-:W-:Y:S02]  /*1160*/  IMAD.WIDE R6, R6, R29, c[0x0][0x168] ;  /* 0x00005a0006067625 */ /* 0x000fe400078e021d */
[----:B------:R-:W-:-:S05]  /*1170*/  IMAD.SHL.U32 R31, R31, 0x4, RZ ;  /* 0x000000041f1f7824 */ /* 0x000fca00078e00ff */
[----:B------:R-:W-:Y:S01]  /*1180*/  SHF.R.S32.HI R33, RZ, 0x1f, R31 ;  /* 0x0000001fff217819 */ /* 0x000fe2000001141f */
[----:B------:R-:W2:Y:S01]  /*1190*/  LDG.E.SYS R41, [R2] ;  /* 0x0000000002297381 */ /* 0x000ea200001ee900 */
[----:B------:R-:W-:Y:S01]  /*11a0*/  IADD3 R8, P0, R6, R31, RZ ;  /* 0x0000001f06087210 */ /* 0x000fe20007f1e0ff */
[----:B------:R-:W0:Y:S01]  /*11b0*/  S2R R34, SR_TID.X ;  /* 0x0000000000227919 */ /* 0x000e220000002100 */
[----:B------:R-:W-:Y:S01]  /*11c0*/  MOV R12, 0x3f800000 ;  /* 0x3f800000000c7802 */ /* 0x000fe20000000f00 */
[----:B------:R-:W-:Y:S01]  /*11d0*/  IMAD.MOV.U32 R40, RZ, RZ, c[0x0][0x19c] ;  /* 0x00006700ff287624 */ /* 0x000fe200078e00ff */
[----:B------:R-:W-:Y:S01]  /*11e0*/  IADD3.X R9, R7, R33, RZ, P0, !PT ;  /* 0x0000002107097210 */ /* 0x000fe200007fe4ff */
[----:B------:R1:W5:Y:S01]  /*11f0*/  LDG.E.CONSTANT.SYS R32, [R6] ;  /* 0x0000000006207381 */ /* 0x00036200001e6900 */
[----:B------:R-:W-:-:S05]  /*1200*/  IADD3 R10, P0, R31, R8, RZ ;  /* 0x000000081f0a7210 */ /* 0x000fca0007f1e0ff */
[----:B------:R-:W-:Y:S01]  /*1210*/  IMAD.X R11, R33, 0x1, R9, P0 ;  /* 0x00000001210b7824 */ /* 0x000fe200000e0609 */
[----:B------:R3:W5:Y:S07]  /*1220*/  LDG.E.CONSTANT.SYS R35, [R8] ;  /* 0x0000000008237381 */ /* 0x00076e00001e6900 */
[----:B------:R3:W5:Y:S01]  /*1230*/  LDG.E.CONSTANT.SYS R36, [R10] ;  /* 0x000000000a247381 */ /* 0x00076200001e6900 */
[----:B0-----:R-:W-:-:S04]  /*1240*/  IMAD R37, R0, c[0x0][0x0], R34 ;  /* 0x0000000000257a24 */ /* 0x001fc800078e0222 */
[----:B------:R-:W-:-:S08]  /*1250*/  IMAD R38, R37, 0x2c, RZ ;  /* 0x0000002c25267824 */ /* 0x000fd000078e02ff */
[----:B------:R3:W-:Y:S01]  /*1260*/  STS [R38], R12 ;  /* 0x0000000c26007388 */ /* 0x0007e20000000800 */
[----:B------:R-:W-:Y:S01]  /*1270*/  IADD3 R40, R40, -c[0x0][0x194], RZ ;  /* 0x8000650028287a10 */ /* 0x000fe20007ffe0ff */
[----:B------:R-:W-:Y:S01]  /*1280*/  BSSY B0, `(.L_x_79) ;  /* 0x0000058000007945 */ /* 0x000fe20003800000 */
[----:B-1----:R-:W-:-:S03]  /*1290*/  IMAD.WIDE R6, R14, R29, c[0x0][0x168] ;  /* 0x00005a000e067625 */ /* 0x002fc600078e021d */
[----:B------:R-:W-:Y:S01]  /*12a0*/  IMAD R39, R27, R40, RZ ;  /* 0x000000281b277224 */ /* 0x000fe200078e02ff */
[----:B--2---:R-:W-:-:S12]  /*12b0*/  ISETP.GE.AND P1, PT, R41, 0x1, PT ;  /* 0x000000012900780c */ /* 0x004fd80003f26270 */
[----:B------:R-:W-:Y:S05]  /*12c0*/  @!P1 BRA `(.L_x_80) ;  /* 0x0000053000009947 */ /* 0x000fea0003800000 */
[----:B---3--:R-:W-:Y:S01]  /*12d0*/  LOP3.LUT R10, R41, 0x3, RZ, 0xc0, !PT ;  /* 0x00000003290a7812 */ /* 0x008fe200078ec0ff */
[----:B------:R-:W-:Y:S01]  /*12e0*/  BSSY B1, `(.L_x_81) ;  /* 0x0000015000017945 */ /* 0x000fe20003800000 */
[----:B------:R-:W-:Y:S02]  /*12f0*/  MOV R8, RZ ;  /* 0x000000ff00087202 */ /* 0x000fe40000000f00 */
[----:B------:R-:W-:-:S12]  /*1300*/  ISETP.NE.AND P0, PT, R10, RZ, PT ;  /* 0x000000ff0a00720c */ /* 0x000fd80003f05270 */
[----:B------:R-:W-:Y:S05]  /*1310*/  @!P0 BRA `(.L_x_82) ;  /* 0x0000011000008947 */ /* 0x000fea0003800000 */
[----:B------:R-:W-:Y:S01]  /*1320*/  ISETP.NE.AND P0, PT, R10, 0x1, PT ;  /* 0x000000010a00780c */ /* 0x000fe20003f05270 */
[----:B------:R-:W-:Y:S01]  /*1330*/  IMAD.MOV.U32 R8, RZ, RZ, 0xb ;  /* 0x0000000bff087424 */ /* 0x000fe200078e00ff */
[----:B------:R-:W-:Y:S01]  /*1340*/  BSSY B2, `(.L_x_83) ;  /* 0x000000b000027945 */ /* 0x000fe20003800000 */
[----:B------:R-:W-:Y:S02]  /*1350*/  MOV R9, RZ ;  /* 0x000000ff00097202 */ /* 0x000fe40000000f00 */
[----:B------:R-:W-:-:S07]  /*1360*/  IMAD R8, R37, R8, 0x1 ;  /* 0x0000000125087424 */ /* 0x000fce00078e0208 */
[----:B------:R-:W-:Y:S05]  /*1370*/  @!P0 BRA `(.L_x_84) ;  /* 0x0000007000008947 */ /* 0x000fea0003800000 */
[----:B------:R-:W-:Y:S01]  /*1380*/  ISETP.NE.AND P0, PT, R10, 0x2, PT ;  /* 0x000000020a00780c */ /* 0x000fe20003f05270 */
[----:B------:R-:W-:-:S11]  /*1390*/  IMAD.MOV.U32 R9, RZ, RZ, RZ ;  /* 0x000000ffff097224 */ /* 0x000fd600078e00ff */
[----:B------:R-:W-:Y:S01]  /*13a0*/  @P0 MOV R9, 0x1 ;  /* 0x0000000100090802 */ /* 0x000fe20000000f00 */
[----:B------:R0:W-:Y:S04]  /*13b0*/  @P0 STS [R38+0x4], RZ ;  /* 0x000004ff26000388 */ /* 0x0001e80000000800 */
[----:B------:R-:W-:Y:S01]  /*13c0*/  IMAD.IADD R10, R8, 0x1, R9 ;  /* 0x00000001080a7824 */ /* 0x000fe200078e0209 */
[----:B------:R-:W-:-:S07]  /*13d0*/  IADD3 R9, R9, 0x1, RZ ;  /* 0x0000000109097810 */ /* 0x000fce0007ffe0ff */
[----:B------:R0:W-:Y:S02]  /*13e0*/  STS [R10.X4], RZ ;  /* 0x000000ff0a007388 */ /* 0x0001e40000004800 */
.L_x_84:
[----:B0-----:R-:W-:Y:S05]  /*13f0*/  BSYNC B2 ;  /* 0x0000000000027941 */ /* 0x001fea0003800000 */
.L_x_83:
[----:B------:R-:W-:Y:S02]  /*1400*/  IADD3 R10, R8, R9, RZ ;  /* 0x00000009080a7210 */ /* 0x000fe40007ffe0ff */
[----:B------:R-:W-:-:S06]  /*1410*/  IADD3 R8, R9, 0x1, RZ ;  /* 0x0000000109087810 */ /* 0x000fcc0007ffe0ff */
[----:B------:R0:W-:Y:S02]  /*1420*/  STS [R10.X4], RZ ;  /* 0x000000ff0a007388 */ /* 0x0001e40000004800 */
.L_x_82:
[----:B0-----:R-:W-:Y:S05]  /*1430*/  BSYNC B1 ;  /* 0x0000000000017941 */ /* 0x001fea0003800000 */
.L_x_81:
[----:B------:R-:W-:-:S12]  /*1440*/  ISETP.GE.U32.AND P0, PT, R41, 0x4, PT ;  /* 0x000000042900780c */ /* 0x000fd80003f06070 */
[----:B------:R-:W-:Y:S05]  /*1450*/  @!P0 BRA `(.L_x_80) ;  /* 0x000003a000008947 */ /* 0x000fea0003800000 */
[--C-:B------:R-:W-:Y:S01]  /*1460*/  IMAD.IADD R10, R41, 0x1, -R8.reuse ;  /* 0x00000001290a7824 */ /* 0x100fe200078e0a08 */
[----:B------:R-:W-:Y:S01]  /*1470*/  BSSY B1, `(.L_x_85) ;  /* 0x000001e000017945 */ /* 0x000fe20003800000 */
[----:B------:R-:W-:Y:S01]  /*1480*/  IMAD R9, R0, c[0x0][0x0], RZ ;  /* 0x0000000000097a24 */ /* 0x000fe200078e02ff */
[----:B------:R-:W-:Y:S02]  /*1490*/  PLOP3.LUT P0, PT, PT, PT, PT, 0x80, 0x0 ;  /* 0x000000000000781c */ /* 0x000fe40003f0f070 */
[----:B------:R-:W-:Y:S01]  /*14a0*/  ISETP.GT.AND P2, PT, R10, 0xc, PT ;  /* 0x0000000c0a00780c */ /* 0x000fe20003f44270 */
[----:B------:R-:W-:-:S04]  /*14b0*/  IMAD R9, R9, 0xb, R8 ;  /* 0x0000000b09097824 */ /* 0x000fc800078e0208 */
[----:B------:R-:W-:-:S05]  /*14c0*/  IMAD R9, R34, 0xb, R9 ;  /* 0x0000000b22097824 */ /* 0x000fca00078e0209 */
[----:B------:R-:W-:Y:S02]  /*14d0*/  SHF.L.U32 R9, R9, 0x2, RZ ;  /* 0x0000000209097819 */ /* 0x000fe400000006ff */
[----:B------:R-:W-:Y:S06]  /*14e0*/  @!P2 BRA `(.L_x_86) ;  /* 0x000001600000a947 */ /* 0x000fec0003800000 */
[----:B------:R-:W-:Y:S02]  /*14f0*/  PLOP3.LUT P0, PT, PT, PT, PT, 0x8, 0x0 ;  /* 0x000000000000781c */ /* 0x000fe40003f0e170 */
[----:B------:R-:W-:-:S10]  /*1500*/  IADD3 R10, R41, -0xc, RZ ;  /* 0xfffffff4290a7810 */ /* 0x000fd40007ffe0ff */
.L_x_87:
[----:B------:R-:W-:Y:S01]  /*1510*/  IADD3 R8, R8, 0x10, RZ ;  /* 0x0000001008087810 */ /* 0x000fe20007ffe0ff */
[----:B------:R-:W-:Y:S03]  /*1520*/  STS [R9+0x4], RZ ;  /* 0x000004ff09007388 */ /* 0x000fe60000000800 */
[----:B------:R-:W-:Y:S01]  /*1530*/  ISETP.GE.AND P2, PT, R8, R10, PT ;  /* 0x0000000a0800720c */ /* 0x000fe20003f46270 */
[----:B------:R-:W-:Y:S04]  /*1540*/  STS [R9+0x10], RZ ;  /* 0x000010ff09007388 */ /* 0x000fe80000000800 */
        /* <DEDUP_REMOVED lines=13> */
[----:B------:R0:W-:Y:S02]  /*1620*/  STS [R9+0x38], RZ ;  /* 0x000038ff09007388 */ /* 0x0001e40000000800 */
[----:B0-----:R-:W-:Y:S01]  /*1630*/  IADD3 R9, R9, 0x40, RZ ;  /* 0x0000004009097810 */ /* 0x001fe20007ffe0ff */
[----:B------:R-:W-:Y:S07]  /*1640*/  @!P2 BRA `(.L_x_87) ;  /* 0xfffffec00000a947 */ /* 0x000fee000383ffff */
.L_x_86:
[----:B------:R-:W-:Y:S05]  /*1650*/  BSYNC B1 ;  /* 0x0000000000017941 */ /* 0x000fea0003800000 */
.L_x_85:
[----:B------:R-:W-:Y:S01]  /*1660*/  IMAD.IADD R10, R41, 0x1, -R8 ;  /* 0x00000001290a7824 */ /* 0x000fe200078e0a08 */
[----:B------:R-:W-:Y:S04]  /*1670*/  BSSY B1, `(.L_x_88) ;  /* 0x000000e000017945 */ /* 0x000fe80003800000 */
[----:B------:R-:W-:-:S12]  /*1680*/  ISETP.GT.AND P2, PT, R10, 0x4, PT ;  /* 0x000000040a00780c */ /* 0x000fd80003f44270 */
[----:B------:R-:W-:Y:S05]  /*1690*/  @!P2 BRA `(.L_x_89) ;  /* 0x000000b00000a947 */ /* 0x000fea0003800000 */
[----:B------:R-:W-:Y:S01]  /*16a0*/  STS [R9+0x4], RZ ;  /* 0x000004ff09007388 */ /* 0x000fe20000000800 */
[----:B------:R-:W-:Y:S02]  /*16b0*/  PLOP3.LUT P0, PT, PT, PT, PT, 0x8, 0x0 ;  /* 0x000000000000781c */ /* 0x000fe40003f0e170 */
[----:B------:R-:W-:Y:S01]  /*16c0*/  IADD3 R8, R8, 0x8, RZ ;  /* 0x0000000808087810 */ /* 0x000fe20007ffe0ff */
[----:B------:R-:W-:Y:S04]  /*16d0*/  STS [R9+0x10], RZ ;  /* 0x000010ff09007388 */ /* 0x000fe80000000800 */
[----:B------:R-:W-:Y:S04]  /*16e0*/  STS [R9+0xc], RZ ;  /* 0x00000cff09007388 */ /* 0x000fe80000000800 */
[----:B------:R-:W-:Y:S04]  /*16f0*/  STS [R9+0x8], RZ ;  /* 0x000008ff09007388 */ /* 0x000fe80000000800 */
[----:B------:R-:W-:Y:S04]  /*1700*/  STS [R9+0x14], RZ ;  /* 0x000014ff09007388 */ /* 0x000fe80000000800 */
[----:B------:R-:W-:Y:S04]  /*1710*/  STS [R9+0x20], RZ ;  /* 0x000020ff09007388 */ /* 0x000fe80000000800 */
[----:B------:R-:W-:Y:S04]  /*1720*/  STS [R9+0x1c], RZ ;  /* 0x00001cff09007388 */ /* 0x000fe80000000800 */
[----:B------:R0:W-:Y:S02]  /*1730*/  STS [R9+0x18], RZ ;  /* 0x000018ff09007388 */ /* 0x0001e40000000800 */
[----:B0-----:R-:W-:-:S08]  /*1740*/  IADD3 R9, R9, 0x20, RZ ;  /* 0x0000002009097810 */ /* 0x001fd00007ffe0ff */
.L_x_89:
[----:B------:R-:W-:Y:S05]  /*1750*/  BSYNC B1 ;  /* 0x0000000000017941 */ /* 0x000fea0003800000 */
.L_x_88:
[----:B------:R-:W-:-:S12]  /*1760*/  ISETP.LT.OR P0, PT, R8, R41, P0 ;  /* 0x000000290800720c */ /* 0x000fd80000701670 */
[----:B------:R-:W-:Y:S05]  /*1770*/  @!P0 BRA `(.L_x_80) ;  /* 0x0000008000008947 */ /* 0x000fea0003800000 */
.L_x_90:
[----:B------:R-:W-:Y:S01]  /*1780*/  IADD3 R8, R8, 0x4, RZ ;  /* 0x0000000408087810 */ /* 0x000fe20007ffe0ff */
[----:B------:R-:W-:Y:S03]  /*1790*/  STS [R9+0x4], RZ ;  /* 0x000004ff09007388 */ /* 0x000fe60000000800 */
[----:B------:R-:W-:Y:S01]  /*17a0*/  ISETP.GE.AND P0, PT, R8, R41, PT ;  /* 0x000000290800720c */ /* 0x000fe20003f06270 */
[----:B------:R-:W-:Y:S04]  /*17b0*/  STS [R9+0x10], RZ ;  /* 0x000010ff09007388 */ /* 0x000fe80000000800 */
[----:B------:R-:W-:Y:S04]  /*17c0*/  STS [R9+0xc], RZ ;  /* 0x00000cff09007388 */ /* 0x000fe80000000800 */
[----:B------:R0:W-:Y:S02]  /*17d0*/  STS [R9+0x8], RZ ;  /* 0x000008ff09007388 */ /* 0x0001e40000000800 */
[----:B0-----:R-:W-:Y:S01]  /*17e0*/  IADD3 R9, R9, 0x10, RZ ;  /* 0x0000001009097810 */ /* 0x001fe20007ffe0ff */
[----:B------:R-:W-:Y:S07]  /*17f0*/  @!P0 BRA `(.L_x_90) ;  /* 0xffffff8000008947 */ /* 0x000fee000383ffff */
.L_x_80:
[----:B---3--:R-:W-:Y:S05]  /*1800*/  BSYNC B0 ;  /* 0x0000000000007941 */ /* 0x008fea0003800000 */
.L_x_79:
[----:B------:R-:W-:Y:S01]  /*1810*/  BSSY B0, `(.L_x_91) ;  /* 0x0000107000007945 */ /* 0x000fe20003800000 */
[----:B------:R-:W-:Y:S05]  /*1820*/  @!P1 BRA `(.L_x_92) ;  /* 0x0000105000009947 */ /* 0x000fea0003800000 */
[----:B------:R-:W-:Y:S01]  /*1830*/  LOP3.LUT R8, R41, 0x3, RZ, 0xc0, !PT ;  /* 0x0000000329087812 */ /* 0x000fe200078ec0ff */
[----:B------:R-:W0:Y:S01]  /*1840*/  I2F R42, R42 ;  /* 0x0000002a002a7306 */ /* 0x000e220000201400 */
[----:B------:R-:W-:Y:S01]  /*1850*/  BSSY B1, `(.L_x_93) ;  /* 0x0000023000017945 */ /* 0x000fe20003800000 */
[----:B------:R-:W-:-:S02]  /*1860*/  MOV R46, RZ ;  /* 0x000000ff002e7202 */ /* 0x000fc40000000f00 */
[----:B------:R-:W-:-:S12]  /*1870*/  ISETP.NE.AND P0, PT, R8, RZ, PT ;  /* 0x000000ff0800720c */ /* 0x000fd80003f05270 */
[----:B------:R-:W-:Y:S05]  /*1880*/  @!P0 BRA `(.L_x_94) ;  /* 0x000001f000008947 */ /* 0x000fea0003800000 */
[----:B0-----:R-:W-:Y:S01]  /*1890*/  ISETP.NE.AND P0, PT, R8, 0x1, PT ;  /* 0x000000010800780c */ /* 0x001fe20003f05270 */
[----:B------:R-:W-:Y:S01]  /*18a0*/  BSSY B2, `(.L_x_95) ;  /* 0x0000015000027945 */ /* 0x000fe20003800000 */
[----:B------:R-:W-:-:S10]  /*18b0*/  IMAD.MOV.U32 R46, RZ, RZ, RZ ;  /* 0x000000ffff2e7224 */ /* 0x000fd400078e00ff */
[----:B------:R-:W-:Y:S05]  /*18c0*/  @!P0 BRA `(.L_x_96) ;  /* 0x0000012000008947 */ /* 0x000fea0003800000 */
[----:B------:R-:W-:-:S12]  /*18d0*/  ISETP.NE.AND P0, PT, R8, 0x2, PT ;  /* 0x000000020800780c */ /* 0x000fd80003f05270 */
[----:B------:R-:W-:Y:S01]  /*18e0*/  @P0 IMAD.WIDE R8, R28, R29, c[0x0][0x170] ;  /* 0x00005c001c080625 */ /* 0x000fe200078e021d */
[----:B------:R-:W-:Y:S01]  /*18f0*/  MOV R46, RZ ;  /* 0x000000ff002e7202 */ /* 0x000fe20000000f00 */
[----:B------:R-:W0:Y:S08]  /*1900*/  @P0 LDS.U R13, [R38+0x4] ;  /* 0x00000400260d0984 */ /* 0x000e300000001800 */
[----:B------:R-:W0:Y:S01]  /*1910*/  @P0 LDG.E.CONSTANT.SYS R8, [R8] ;  /* 0x0000000008080381 */ /* 0x000e2200001e6900 */
[----:B------:R-:W-:-:S05]  /*1920*/  @P0 IMAD.MOV.U32 R46, RZ, RZ, 0x1 ;  /* 0x00000001ff2e0424 */ /* 0x000fca00078e00ff */
[----:B------:R-:W-:-:S04]  /*1930*/  IADD3 R10, -R46, RZ, RZ ;  /* 0x000000ff2e0a7210 */ /* 0x000fc80007ffe1ff */
[----:B------:R-:W-:-:S05]  /*1940*/  LOP3.LUT R10, R39, R10, RZ, 0xc0, !PT ;  /* 0x0000000a270a7212 */ /* 0x000fca00078ec0ff */
[----:B------:R-:W-:-:S04]  /*1950*/  IMAD.IADD R10, R28, 0x1, R10 ;  /* 0x000000011c0a7824 */ /* 0x000fc800078e020a */
[----:B------:R-:W-:-:S10]  /*1960*/  IMAD.WIDE R10, R10, R29, c[0x0][0x170] ;  /* 0x00005c000a0a7625 */ /* 0x000fd400078e021d */
[----:B------:R-:W2:Y:S01]  /*1970*/  LDG.E.CONSTANT.SYS R11, [R10] ;  /* 0x000000000a0b7381 */ /* 0x000ea200001e6900 */
[----:B------:R-:W-:Y:S01]  /*1980*/  IMAD R12, R37, 0xb, R46 ;  /* 0x0000000b250c7824 */ /* 0x000fe200078e022e */
[----:B------:R-:W-:Y:S01]  /*1990*/  IADD3 R46, R46, 0x1, RZ ;  /* 0x000000012e2e7810 */ /* 0x000fe20007ffe0ff */
[----:B0-----:R-:W-:-:S08]  /*19a0*/  @P0 FFMA.FTZ R13, R42, R8, R13 ;  /* 0x000000082a0d0223 */ /* 0x001fd0000001000d */
[----:B------:R-:W-:Y:S04]  /*19b0*/  @P0 STS [R38+0x4], R13 ;  /* 0x0000040d26000388 */ /* 0x000fe80000000800 */
[----:B------:R-:W2:Y:S02]  /*19c0*/  LDS.U R8, [R12.X4+0x4] ;  /* 0x000004000c087984 */ /* 0x000ea40000005800 */
[----:B--2---:R-:W-:-:S08]  /*19d0*/  FFMA.FTZ R9, R42, R11, R8 ;  /* 0x0000000b2a097223 */ /* 0x004fd00000010008 */
[----:B------:R0:W-:Y:S02]  /*19e0*/  STS [R12.X4+0x4], R9 ;  /* 0x000004090c007388 */ /* 0x0001e40000004800 */
.L_x_96:
[----:B0-----:R-:W-:Y:S05]  /*19f0*/  BSYNC B2 ;  /* 0x0000000000027941 */ /* 0x001fea0003800000 */
.L_x_95:
[----:B------:R-:W-:-:S04]  /*1a00*/  IMAD R8, R39, R46, R28 ;  /* 0x0000002e27087224 */ /* 0x000fc800078e021c */
[----:B------:R-:W-:-:S10]  /*1a10*/  IMAD.WIDE R8, R8, R29, c[0x0][0x170] ;  /* 0x00005c0008087625 */ /* 0x000fd400078e021d */
[----:B------:R-:W2:Y:S01]  /*1a20*/  LDG.E.CONSTANT.SYS R8, [R8] ;  /* 0x0000000008087381 */ /* 0x000ea200001e6900 */
[----:B------:R-:W-:Y:S01]  /*1a30*/  IMAD R10, R37, 0xb, R46 ;  /* 0x0000000b250a7824 */ /* 0x000fe200078e022e */
[----:B------:R-:W-:-:S07]  /*1a40*/  IADD3 R46, R46, 0x1, RZ ;  /* 0x000000012e2e7810 */ /* 0x000fce0007ffe0ff */
[----:B------:R-:W2:Y:S02]  /*1a50*/  LDS.U R11, [R10.X4+0x4] ;  /* 0x000004000a0b7984 */ /* 0x000ea40000005800 */
[----:B--2---:R-:W-:-:S08]  /*1a60*/  FFMA.FTZ R11, R42, R8, R11 ;  /* 0x000000082a0b7223 */ /* 0x004fd0000001000b */
[----:B------:R0:W-:Y:S02]  /*1a70*/  STS [R10.X4+0x4], R11 ;  /* 0x0000040b0a007388 */ /* 0x0001e40000004800 */
.L_x_94:
[----:B0-----:R-:W-:Y:S05]  /*1a80*/  BSYNC B1 ;  /* 0x0000000000017941 */ /* 0x001fea0003800000 */
.L_x_93:
[----:B------:R-:W-:-:S12]  /*1a90*/  ISETP.GE.U32.AND P0, PT, R41, 0x4, PT ;  /* 0x000000042900780c */ /* 0x000fd80003f06070 */
[----:B------:R-:W-:Y:S05]  /*1aa0*/  @!P0 BRA `(.L_x_92) ;  /* 0x00000dd000008947 */ /* 0x000fea0003800000 */
[----:B------:R-:W-:Y:S01]  /*1ab0*/  MOV R10, c[0x0][0x194] ;  /* 0x00006500000a7a02 */ /* 0x000fe20000000f00 */
[----:B------:R-:W-:Y:S01]  /*1ac0*/  IMAD.MOV.U32 R9, RZ, RZ, c[0x0][0x198] ;  /* 0x00006600ff097624 */ /* 0x000fe200078e00ff */
[----:B------:R-:W-:Y:S01]  /*1ad0*/  IADD3 R12, R41, -R46, RZ ;  /* 0x8000002e290c7210 */ /* 0x000fe20007ffe0ff */
[----:B------:R-:W-:Y:S01]  /*1ae0*/  IMAD R11, R0, c[0x0][0x0], RZ ;  /* 0x00000000000b7a24 */ /* 0x000fe200078e02ff */
[----:B------:R-:W-:Y:S01]  /*1af0*/  BSSY B1, `(.L_x_97) ;  /* 0x000007b000017945 */ /* 0x000fe20003800000 */
[----:B------:R-:W-:Y:S01]  /*1b00*/  IMAD R8, R10, c[0x0][0x190], RZ ;  /* 0x000064000a087a24 */ /* 0x000fe200078e02ff */
[----:B------:R-:W-:Y:S01]  /*1b10*/  ISETP.GT.AND P2, PT, R12, 0xc, PT ;  /* 0x0000000c0c00780c */ /* 0x000fe20003f44270 */
[----:B------:R-:W-:Y:S01]  /*1b20*/  IMAD R10, R10, c[0x0][0x198], RZ ;  /* 0x000066000a0a7a24 */ /* 0x000fe200078e02ff */
[----:B------:R-:W-:Y:S01]  /*1b30*/  PLOP3.LUT P0, PT, PT, PT, PT, 0x80, 0x0 ;  /* 0x000000000000781c */ /* 0x000fe20003f0f070 */
[----:B------:R-:W-:Y:S02]  /*1b40*/  IMAD R9, R9, c[0x0][0x19c], R8 ;  /* 0x0000670009097a24 */ /* 0x000fe400078e0208 */
[----:B------:R-:W-:-:S02]  /*1b50*/  IMAD R8, R11, 0xb, R46 ;  /* 0x0000000b0b087824 */ /* 0x000fc400078e022e */
[----:B------:R-:W-:Y:S02]  /*1b60*/  IMAD R10, R25, c[0x0][0x19c], R10 ;  /* 0x00006700190a7a24 */ /* 0x000fe400078e020a */
[----:B------:R-:W-:Y:S02]  /*1b70*/  IMAD R8, R34, 0xb, R8 ;  /* 0x0000000b22087824 */ /* 0x000fe400078e0208 */
[----:B------:R-:W-:Y:S02]  /*1b80*/  IMAD R49, R27, R46, RZ ;  /* 0x0000002e1b317224 */ /* 0x000fe400078e02ff */
[----:B------:R-:W-:Y:S01]  /*1b90*/  IMAD.IADD R9, R9, 0x1, -R10 ;  /* 0x0000000109097824 */ /* 0x000fe200078e0a0a */
[----:B------:R-:W-:Y:S01]  /*1ba0*/  SHF.L.U32 R43, R8, 0x2, RZ ;  /* 0x00000002082b7819 */ /* 0x000fe200000006ff */
[----:B------:R-:W-:Y:S02]  /*1bb0*/  IMAD R49, R40, R49, RZ ;  /* 0x0000003128317224 */ /* 0x000fe400078e02ff */
[----:B------:R-:W-:Y:S01]  /*1bc0*/  IMAD.SHL.U32 R45, R9, 0x4, RZ ;  /* 0x00000004092d7824 */ /* 0x000fe200078e00ff */
[----:B------:R-:W-:Y:S07]  /*1bd0*/  @!P2 BRA `(.L_x_98) ;  /* 0x000006c00000a947 */ /* 0x000fee0003800000 */
[----:B------:R-:W-:Y:S02]  /*1be0*/  PLOP3.LUT P0, PT, PT, PT, PT, 0x8, 0x0 ;  /* 0x000000000000781c */ /* 0x000fe40003f0e170 */
[----:B------:R-:W-:-:S10]  /*1bf0*/  IADD3 R44, R41, -0xc, RZ ;  /* 0xfffffff4292c7810 */ /* 0x000fd40007ffe0ff */
.L_x_99:
[----:B------:R-:W-:Y:S01]  /*1c00*/  IADD3 R14, R28, R49, RZ ;  /* 0x000000311c0e7210 */ /* 0x000fe20007ffe0ff */
[----:B------:R-:W-:Y:S01]  /*1c10*/  IMAD R17, R39, 0x4, R49 ;  /* 0x0000000427117824 */ /* 0x000fe200078e0231 */
[----:B------:R-:W-:Y:S01]  /*1c20*/  SHF.R.S32.HI R49, RZ, 0x1f, R45 ;  /* 0x0000001fff317819 */ /* 0x000fe2000001142d */
[----:B------:R-:W-:Y:S02]  /*1c30*/  LDS.U R59, [R43+0xc] ;  /* 0x00000c002b3b7984 */ /* 0x000fe40000001800 */
[----:B------:R-:W-:Y:S01]  /*1c40*/  IMAD.WIDE R14, R14, R29, c[0x0][0x170] ;  /* 0x00005c000e0e7625 */ /* 0x000fe200078e021d */
[----:B------:R-:W-:Y:S01]  /*1c50*/  IADD3 R12, R28, R17, RZ ;  /* 0x000000111c0c7210 */ /* 0x000fe20007ffe0ff */
[----:B------:R-:W-:Y:S04]  /*1c60*/  LDS.U R60, [R43+0x10] ;  /* 0x000010002b3c7984 */ /* 0x000fe80000001800 */
[----:B------:R-:W-:Y:S01]  /*1c70*/  IMAD.WIDE R12, R12, R29, c[0x0][0x170] ;  /* 0x00005c000c0c7625 */ /* 0x000fe200078e021d */
[----:B------:R-:W-:Y:S01]  /*1c80*/  IADD3 R10, P2, R45, R14, RZ ;  /* 0x0000000e2d0a7210 */ /* 0x000fe20007f5e0ff */
[----:B------:R-:W-:Y:S04]  /*1c90*/  LDS.U R61, [R43+0x14] ;  /* 0x000014002b3d7984 */ /* 0x000fe80000001800 */
[----:B------:R-:W-:Y:S01]  /*1ca0*/  IMAD.X R11, R15, 0x1, R49, P2 ;  /* 0x000000010f0b7824 */ /* 0x000fe200010e0631 */
[C---:B------:R-:W-:Y:S01]  /*1cb0*/  IADD3 R18, P2, R45.reuse, R10, RZ ;  /* 0x0000000a2d127210 */ /* 0x040fe20007f5e0ff */
[----:B------:R0:W2:Y:S01]  /*1cc0*/  LDG.E.CONSTANT.SYS R47, [R14] ;  /* 0x000000000e2f7381 */ /* 0x0000a200001e6900 */
[----:B------:R-:W-:-:S02]  /*1cd0*/  IADD3 R8, P3, R45, R12, RZ ;  /* 0x0000000c2d087210 */ /* 0x000fc40007f7e0ff */
[----:B------:R-:W-:Y:S01]  /*1ce0*/  IADD3.X R19, R49, R11, RZ, P2, !PT ;  /* 0x0000000b31137210 */ /* 0x000fe200017fe4ff */
[----:B------:R-:W-:Y:S01]  /*1cf0*/  IMAD R17, R39, 0x4, R17 ;  /* 0x0000000427117824 */ /* 0x000fe200078e0211 */
[----:B------:R-:W-:Y:S01]  /*1d00*/  IADD3 R20, P2, R45, R18, RZ ;  /* 0x000000122d147210 */ /* 0x000fe20007f5e0ff */
[----:B------:R-:W-:Y:S01]  /*1d10*/  IMAD.X R9, R13, 0x1, R49, P3 ;  /* 0x000000010d097824 */ /* 0x000fe200018e0631 */
[----:B------:R1:W3:Y:S02]  /*1d20*/  LDG.E.CONSTANT.SYS R48, [R12] ;  /* 0x000000000c307381 */ /* 0x0002e400001e6900 */
[----:B------:R-:W-:Y:S02]  /*1d30*/  IADD3.X R21, R49, R19, RZ, P2, !PT ;  /* 0x0000001331157210 */ /* 0x000fe400017fe4ff */
[----:B------:R4:W3:Y:S01]  /*1d40*/  LDG.E.CONSTANT.SYS R51, [R10] ;  /* 0x000000000a337381 */ /* 0x0008e200001e6900 */
[----:B------:R-:W-:Y:S01]  /*1d50*/  IADD3 R22, R28, R17, RZ ;  /* 0x000000111c167210 */ /* 0x000fe20007ffe0ff */
[----:B------:R-:W-:-:S02]  /*1d60*/  IMAD R50, R39, 0x4, R17 ;  /* 0x0000000427327824 */ /* 0x000fc400078e0211 */
[----:B------:R0:W3:Y:S04]  /*1d70*/  LDG.E.CONSTANT.SYS R52, [R18] ;  /* 0x0000000012347381 */ /* 0x0000e800001e6900 */
[----:B------:R1:W3:Y:S04]  /*1d80*/  LDG.E.CONSTANT.SYS R55, [R20] ;  /* 0x0000000014377381 */ /* 0x0002e800001e6900 */
[----:B------:R1:W3:Y:S01]  /*1d90*/  LDG.E.CONSTANT.SYS R56, [R8] ;  /* 0x0000000008387381 */ /* 0x0002e200001e6900 */
[----:B------:R-:W-:Y:S01]  /*1da0*/  IMAD.WIDE R22, R22, R29, c[0x0][0x170] ;  /* 0x00005c0016167625 */ /* 0x000fe200078e021d */
[----:B0-----:R-:W-:-:S02]  /*1db0*/  IADD3 R14, R28, R50, RZ ;  /* 0x000000321c0e7210 */ /* 0x001fc40007ffe0ff */
[----:B------:R-:W-:-:S03]  /*1dc0*/  IADD3 R16, P3, R45, R8, RZ ;  /* 0x000000082d107210 */ /* 0x000fc60007f7e0ff */
[----:B------:R-:W-:Y:S01]  /*1dd0*/  IMAD.WIDE R14, R14, R29, c[0x0][0x170] ;  /* 0x00005c000e0e7625 */ /* 0x000fe200078e021d */
[----:B----4-:R-:W-:Y:S01]  /*1de0*/  IADD3 R10, P2, R45, R22, RZ ;  /* 0x000000162d0a7210 */ /* 0x010fe20007f5e0ff */
[----:B------:R-:W-:Y:S01]  /*1df0*/  IMAD.X R17, R49, 0x1, R9, P3 ;  /* 0x0000000131117824 */ /* 0x000fe200018e0609 */
[----:B------:R-:W-:Y:S01]  /*1e00*/  IADD3 R18, P3, R45, R16, RZ ;  /* 0x000000102d127210 */ /* 0x000fe20007f7e0ff */
[----:B------:R0:W4:Y:S01]  /*1e10*/  LDG.E.CONSTANT.SYS R53, [R22] ;  /* 0x0000000016357381 */ /* 0x00012200001e6900 */
[-C--:B------:R-:W-:Y:S02]  /*1e20*/  IADD3.X R11, R23, R49.reuse, RZ, P2, !PT ;  /* 0x00000031170b7210 */ /* 0x080fe400017fe4ff */
[C---:B-1----:R-:W-:Y:S02]  /*1e30*/  IADD3 R12, P2, R45.reuse, R10, RZ ;  /* 0x0000000a2d0c7210 */ /* 0x042fe40007f5e0ff */
[----:B------:R-:W-:Y:S01]  /*1e40*/  IADD3 R8, P4, R45, R14, RZ ;  /* 0x0000000e2d087210 */ /* 0x000fe20007f9e0ff */
[C---:B------:R-:W-:Y:S01]  /*1e50*/  IMAD.X R19, R49.reuse, 0x1, R17, P3 ;  /* 0x0000000131137824 */ /* 0x040fe200018e0611 */
[----:B------:R1:W4:Y:S01]  /*1e60*/  LDG.E.CONSTANT.SYS R57, [R14] ;  /* 0x000000000e397381 */ /* 0x00032200001e6900 */
[----:B------:R-:W-:Y:S01]  /*1e70*/  IMAD.X R13, R49, 0x1, R11, P2 ;  /* 0x00000001310d7824 */ /* 0x000fe200010e060b */
[----:B------:R-:W-:-:S02]  /*1e80*/  IADD3.X R9, R15, R49, RZ, P4, !PT ;  /* 0x000000310f097210 */ /* 0x000fc400027fe4ff */
[C---:B0-----:R-:W-:Y:S01]  /*1e90*/  IADD3 R22, P3, R45.reuse, R8, RZ ;  /* 0x000000082d167210 */ /* 0x041fe20007f7e0ff */
[----:B------:R0:W4:Y:S01]  /*1ea0*/  LDG.E.CONSTANT.SYS R16, [R16] ;  /* 0x0000000010107381 */ /* 0x00012200001e6900 */
[----:B------:R-:W-:-:S03]  /*1eb0*/  IADD3 R20, P2, R45, R12, RZ ;  /* 0x0000000c2d147210 */ /* 0x000fc60007f5e0ff */
[C---:B------:R-:W-:Y:S01]  /*1ec0*/  IMAD.X R23, R49.reuse, 0x1, R9, P3 ;  /* 0x0000000131177824 */ /* 0x040fe200018e0609 */
[----:B------:R-:W-:Y:S01]  /*1ed0*/  IADD3.X R21, R49, R13, RZ, P2, !PT ;  /* 0x0000000d31157210 */ /* 0x000fe200017fe4ff */
[----:B------:R0:W4:Y:S01]  /*1ee0*/  LDG.E.CONSTANT.SYS R19, [R18] ;  /* 0x0000000012137381 */ /* 0x00012200001e6900 */
[----:B-1----:R-:W-:-:S03]  /*1ef0*/  IADD3 R14, P2, R45, R22, RZ ;  /* 0x000000162d0e7210 */ /* 0x002fc60007f5e0ff */
[----:B------:R2:W4:Y:S01]  /*1f00*/  LDG.E.CONSTANT.SYS R11, [R10] ;  /* 0x000000000a0b7381 */ /* 0x00052200001e6900 */
[----:B------:R-:W-:-:S03]  /*1f10*/  IADD3.X R15, R49, R23, RZ, P2, !PT ;  /* 0x00000017310f7210 */ /* 0x000fc600017fe4ff */
[----:B------:R1:W4:Y:S04]  /*1f20*/  LDG.E.CONSTANT.SYS R12, [R12] ;  /* 0x000000000c0c7381 */ /* 0x00032800001e6900 */
[----:B------:R0:W4:Y:S04]  /*1f30*/  LDG.E.CONSTANT.SYS R8, [R8] ;  /* 0x0000000008087381 */ /* 0x00012800001e6900 */
[----:B------:R0:W4:Y:S04]  /*1f40*/  LDG.E.CONSTANT.SYS R20, [R20] ;  /* 0x0000000014147381 */ /* 0x00012800001e6900 */
[----:B------:R-:W4:Y:S04]  /*1f50*/  LDG.E.CONSTANT.SYS R23, [R22] ;  /* 0x0000000016177381 */ /* 0x000f2800001e6900 */
[----:B------:R1:W4:Y:S01]  /*1f60*/  LDG.E.CONSTANT.SYS R15, [R14] ;  /* 0x000000000e0f7381 */ /* 0x00032200001e6900 */
[----:B------:R-:W-:-:S03]  /*1f70*/  IADD3 R46, R46, 0x10, RZ ;  /* 0x000000102e2e7810 */ /* 0x000fc60007ffe0ff */
[----:B0-----:R-:W2:Y:S01]  /*1f80*/  LDS.U R17, [R43+0x4] ;  /* 0x000004002b117984 */ /* 0x001ea20000001800 */
[----:B------:R-:W-:-:S03]  /*1f90*/  ISETP.GE.AND P2, PT, R46, R44, PT ;  /* 0x0000002c2e00720c */ /* 0x000fc60003f46270 */
[----:B------:R-:W3:Y:S04]  /*1fa0*/  LDS.U R49, [R43+0x8] ;  /* 0x000008002b317984 */ /* 0x000ee80000001800 */
[----:B------:R-:W0:Y:S04]  /*1fb0*/  LDS.U R18, [R43+0x18] ;  /* 0x000018002b127984 */ /* 0x000e280000001800 */
[----:B------:R-:W4:Y:S04]  /*1fc0*/  LDS.U R9, [R43+0x1c] ;  /* 0x00001c002b097984 */ /* 0x000f280000001800 */
[----:B-1----:R-:W1:Y:S01]  /*1fd0*/  LDS.U R13, [R43+0x20] ;  /* 0x000020002b0d7984 */ /* 0x002e620000001800 */
[----:B--2---:R-:W-:-:S03]  /*1fe0*/  FFMA.FTZ R10, R42, R47, R17 ;  /* 0x0000002f2a0a7223 */ /* 0x004fc60000010011 */
[----:B------:R-:W-:Y:S05]  /*1ff0*/  LDS.U R47, [R43+0x38] ;  /* 0x000038002b2f7984 */ /* 0x000fea0000001800 */
[----:B------:R-:W-:Y:S01]  /*2000*/  STS [R43+0x4], R10 ;  /* 0x0000040a2b007388 */ /* 0x000fe20000000800 */
[C---:B---3--:R-:W-:Y:S02]  /*2010*/  FFMA.FTZ R17, R42.reuse, R51, R49 ;  /* 0x000000332a117223 */ /* 0x048fe40000010031 */
[C---:B------:R-:W-:Y:S01]  /*2020*/  FFMA.FTZ R61, R42.reuse, R48, R61 ;  /* 0x000000302a3d7223 */ /* 0x040fe2000001003d */
[----:B------:R-:W2:Y:S04]  /*2030*/  LDS.U R49, [R43+0x30] ;  /* 0x000030002b317984 */ /* 0x000ea80000001800 */
[----:B------:R-:W3:Y:S04]  /*2040*/  LDS.U R51, [R43+0x34] ;  /* 0x000034002b337984 */ /* 0x000ee80000001800 */
[----:B------:R-:W0:Y:S04]  /*2050*/  LDS.U R48, [R43+0x3c] ;  /* 0x00003c002b307984 */ /* 0x000e280000001800 */
[----:B------:R-:W-:Y:S04]  /*2060*/  STS [R43+0x8], R17 ;  /* 0x000008112b007388 */ /* 0x000fe80000000800 */
[----:B------:R-:W-:Y:S01]  /*2070*/  STS [R43+0x14], R61 ;  /* 0x0000143d2b007388 */ /* 0x000fe20000000800 */
[----:B------:R-:W-:-:S03]  /*2080*/  FFMA.FTZ R52, R42, R52, R59 ;  /* 0x000000342a347223 */ /* 0x000fc6000001003b */
[----:B------:R-:W3:Y:S01]  /*2090*/  LDS.U R21, [R43+0x40] ;  /* 0x000040002b157984 */ /* 0x000ee20000001800 */
[C---:B------:R-:W-:Y:S02]  /*20a0*/  FFMA.FTZ R14, R42.reuse, R55, R60 ;  /* 0x000000372a0e7223 */ /* 0x040fe4000001003c */
[C---:B0-----:R-:W-:Y:S01]  /*20b0*/  FFMA.FTZ R18, R42.reuse, R56, R18 ;  /* 0x000000382a127223 */ /* 0x041fe20000010012 */
[----:B------:R-:W0:Y:S01]  /*20c0*/  LDS.U R55, [R43+0x24] ;  /* 0x000024002b377984 */ /* 0x000e220000001800 */
[C---:B----4-:R-:W-:Y:S02]  /*20d0*/  FFMA.FTZ R9, R42.reuse, R16, R9 ;  /* 0x000000102a097223 */ /* 0x050fe40000010009 */
[C---:B-1----:R-:W-:Y:S01]  /*20e0*/  FFMA.FTZ R13, R42.reuse, R19, R13 ;  /* 0x000000132a0d7223 */ /* 0x042fe2000001000d */
[----:B------:R-:W1:Y:S01]  /*20f0*/  LDS.U R56, [R43+0x28] ;  /* 0x000028002b387984 */ /* 0x000e620000001800 */
[C---:B--2---:R-:W-:Y:S02]  /*2100*/  FFMA.FTZ R20, R42.reuse, R20, R49 ;  /* 0x000000142a147223 */ /* 0x044fe40000010031 */
[C---:B---3--:R-:W-:Y:S01]  /*2110*/  FFMA.FTZ R57, R42.reuse, R57, R51 ;  /* 0x000000392a397223 */ /* 0x048fe20000010033 */
[----:B------:R-:W2:Y:S01]  /*2120*/  LDS.U R59, [R43+0x2c] ;  /* 0x00002c002b3b7984 */ /* 0x000ea20000001800 */
[----:B------:R-:W-:-:S02]  /*2130*/  FFMA.FTZ R8, R42, R8, R47 ;  /* 0x000000082a087223 */ /* 0x000fc4000001002f */
[----:B------:R-:W-:Y:S01]  /*2140*/  FFMA.FTZ R48, R42, R23, R48 ;  /* 0x000000172a307223 */ /* 0x000fe20000010030 */
[----:B------:R3:W-:Y:S01]  /*2150*/  STS [R43+0x1c], R9 ;  /* 0x00001c092b007388 */ /* 0x0007e20000000800 */
[----:B------:R-:W-:-:S03]  /*2160*/  IMAD R49, R39, 0x4, R50 ;  /* 0x0000000427317824 */ /* 0x000fc600078e0232 */
[----:B------:R-:W-:Y:S04]  /*2170*/  STS [R43+0xc], R52 ;  /* 0x00000c342b007388 */ /* 0x000fe80000000800 */
[----:B------:R-:W-:Y:S01]  /*2180*/  STS [R43+0x10], R14 ;  /* 0x0000100e2b007388 */ /* 0x000fe20000000800 */
[----:B---3--:R-:W-:-:S03]  /*2190*/  IADD3 R9, R43, 0x40, RZ ;  /* 0x000000402b097810 */ /* 0x008fc60007ffe0ff */
[----:B------:R-:W-:Y:S04]  /*21a0*/  STS [R43+0x18], R18 ;  /* 0x000018122b007388 */ /* 0x000fe80000000800 */
[----:B------:R-:W-:Y:S04]  /*21b0*/  STS [R43+0x20], R13 ;  /* 0x0000200d2b007388 */ /* 0x000fe80000000800 */
[----:B------:R-:W-:Y:S01]  /*21c0*/  STS [R43+0x30], R20 ;  /* 0x000030142b007388 */ /* 0x000fe20000000800 */
[----:B------:R-:W-:-:S03]  /*21d0*/  FFMA.FTZ R21, R42, R15, R21 ;  /* 0x0000000f2a157223 */ /* 0x000fc60000010015 */
[----:B------:R-:W-:Y:S01]  /*21e0*/  STS [R43+0x34], R57 ;  /* 0x000034392b007388 */ /* 0x000fe20000000800 */
[----:B0-----:R-:W-:-:S03]  /*21f0*/  FFMA.FTZ R53, R42, R53, R55 ;  /* 0x000000352a357223 */ /* 0x001fc60000010037 */
[----:B------:R-:W-:Y:S01]  /*2200*/  STS [R43+0x38], R8 ;  /* 0x000038082b007388 */ /* 0x000fe20000000800 */
[----:B-1----:R-:W-:-:S03]  /*2210*/  FFMA.FTZ R56, R42, R11, R56 ;  /* 0x0000000b2a387223 */ /* 0x002fc60000010038 */
[----:B------:R-:W-:Y:S01]  /*2220*/  STS [R43+0x3c], R48 ;  /* 0x00003c302b007388 */ /* 0x000fe20000000800 */
[----:B--2---:R-:W-:-:S03]  /*2230*/  FFMA.FTZ R12, R42, R12, R59 ;  /* 0x0000000c2a0c7223 */ /* 0x004fc6000001003b */
[----:B------:R-:W-:Y:S04]  /*2240*/  STS [R43+0x24], R53 ;  /* 0x000024352b007388 */ /* 0x000fe80000000800 */
[----:B------:R-:W-:Y:S04]  /*2250*/  STS [R43+0x28], R56 ;  /* 0x000028382b007388 */ /* 0x000fe80000000800 */
[----:B------:R-:W-:Y:S04]  /*2260*/  STS [R43+0x2c], R12 ;  /* 0x00002c0c2b007388 */ /* 0x000fe80000000800 */
[----:B------:R0:W-:Y:S02]  /*2270*/  STS [R43+0x40], R21 ;  /* 0x000040152b007388 */ /* 0x0001e40000000800 */
[----:B0-----:R-:W-:Y:S01]  /*2280*/  MOV R43, R9 ;  /* 0x00000009002b7202 */ /* 0x001fe20000000f00 */
[----:B------:R-:W-:Y:S07]  /*2290*/  @!P2 BRA `(.L_x_99) ;  /* 0xfffff9600000a947 */ /* 0x000fee000383ffff */
.L_x_98:
[----:B------:R-:W-:Y:S05]  /*22a0*/  BSYNC B1 ;  /* 0x0000000000017941 */ /* 0x000fea0003800000 */
.L_x_97:
[----:B------:R-:W-:Y:S01]  /*22b0*/  IMAD.IADD R8, R41, 0x1, -R46 ;  /* 0x0000000129087824 */ /* 0x000fe200078e0a2e */
[----:B------:R-:W-:Y:S04]  /*22c0*/  BSSY B1, `(.L_x_100) ;  /* 0x000003a000017945 */ /* 0x000fe80003800000 */
[----:B------:R-:W-:-:S12]  /*22d0*/  ISETP.GT.AND P2, PT, R8, 0x4, PT ;  /* 0x000000040800780c */ /* 0x000fd80003f44270 */
[----:B------:R-:W-:Y:S05]  /*22e0*/  @!P2 BRA `(.L_x_101) ;  /* 0x000003700000a947 */ /* 0x000fea0003800000 */
        /* <DEDUP_REMOVED lines=15> */
[----:B------:R1:W3:Y:S01]  /*23e0*/  LDG.E.CONSTANT.SYS R20, [R20] ;  /* 0x0000000014147381 */ /* 0x0002e200001e6900 */
[----:B------:R-:W-:Y:S01]  /*23f0*/  IADD3 R12, P2, R45, R8, RZ ;  /* 0x000000082d0c7210 */ /* 0x000fe20007f5e0ff */
[----:B------:R-:W-:Y:S01]  /*2400*/  IMAD.X R17, R15, 0x1, R19, P0 ;  /* 0x000000010f117824 */ /* 0x000fe200000e0613 */
[----:B------:R-:W-:Y:S01]  /*2410*/  IADD3 R10, P0, R45, R16, RZ ;  /* 0x000000102d0a7210 */ /* 0x000fe20007f1e0ff */
[----:B------:R4:W3:Y:S02]  /*2420*/  LDG.E.CONSTANT.SYS R52, [R18] ;  /* 0x0000000012347381 */ /* 0x0008e400001e6900 */
[C---:B------:R-:W-:Y:S01]  /*2430*/  IMAD.X R13, R15.reuse, 0x1, R9, P2 ;  /* 0x000000010f0d7824 */ /* 0x040fe200010e0609 */
[----:B------:R-:W-:Y:S01]  /*2440*/  IADD3.X R11, R15, R17, RZ, P0, !PT ;  /* 0x000000110f0b7210 */ /* 0x000fe200007fe4ff */
[----:B------:R3:W3:Y:S01]  /*2450*/  LDG.E.CONSTANT.SYS R55, [R8] ;  /* 0x0000000008377381 */ /* 0x0006e200001e6900 */
[----:B------:R-:W-:-:S03]  /*2460*/  IADD3 R14, P0, R45, R12, RZ ;  /* 0x0000000c2d0e7210 */ /* 0x000fc60007f1e0ff */
[----:B------:R0:W3:Y:S01]  /*2470*/  LDG.E.CONSTANT.SYS R53, [R16] ;  /* 0x0000000010357381 */ /* 0x0000e200001e6900 */
[----:B------:R-:W-:-:S03]  /*2480*/  IADD3.X R15, R15, R13, RZ, P0, !PT ;  /* 0x0000000d0f0f7210 */ /* 0x000fc600007fe4ff */
[----:B------:R-:W3:Y:S04]  /*2490*/  LDG.E.CONSTANT.SYS R11, [R10] ;  /* 0x000000000a0b7381 */ /* 0x000ee800001e6900 */
[----:B------:R-:W3:Y:S04]  /*24a0*/  LDG.E.CONSTANT.SYS R12, [R12] ;  /* 0x000000000c0c7381 */ /* 0x000ee800001e6900 */
[----:B------:R-:W3:Y:S04]  /*24b0*/  LDG.E.CONSTANT.SYS R15, [R14] ;  /* 0x000000000e0f7381 */ /* 0x000ee800001e6900 */
[----:B-1----:R-:W2:Y:S04]  /*24c0*/  LDS.U R21, [R43+0x4] ;  /* 0x000004002b157984 */ /* 0x002ea80000001800 */
[----:B----4-:R-:W3:Y:S04]  /*24d0*/  LDS.U R19, [R43+0x8] ;  /* 0x000008002b137984 */ /* 0x010ee80000001800 */
[----:B0-----:R-:W-:Y:S04]  /*24e0*/  LDS.U R23, [R43+0xc] ;  /* 0x00000c002b177984 */ /* 0x001fe80000001800 */
[----:B------:R-:W0:Y:S04]  /*24f0*/  LDS.U R16, [R43+0x18] ;  /* 0x000018002b107984 */ /* 0x000e280000001800 */
[----:B------:R-:W1:Y:S01]  /*2500*/  LDS.U R17, [R43+0x1c] ;  /* 0x00001c002b117984 */ /* 0x000e620000001800 */
[----:B------:R-:W-:Y:S01]  /*2510*/  PLOP3.LUT P0, PT, PT, PT, PT, 0x8, 0x0 ;  /* 0x000000000000781c */ /* 0x000fe20003f0e170 */
[----:B------:R-:W-:Y:S01]  /*2520*/  IMAD R49, R39, 0x4, R49 ;  /* 0x0000000427317824 */ /* 0x000fe200078e0231 */
[----:B------:R-:W-:Y:S01]  /*2530*/  IADD3 R46, R46, 0x8, RZ ;  /* 0x000000082e2e7810 */ /* 0x000fe20007ffe0ff */
[----:B--2---:R-:W-:-:S02]  /*2540*/  FFMA.FTZ R21, R42, R51, R21 ;  /* 0x000000332a157223 */ /* 0x004fc40000010015 */
[C---:B---3--:R-:W-:Y:S02]  /*2550*/  FFMA.FTZ R8, R42.reuse, R52, R19 ;  /* 0x000000342a087223 */ /* 0x048fe40000010013 */
[C---:B------:R-:W-:Y:S02]  /*2560*/  FFMA.FTZ R20, R42.reuse, R20, R47 ;  /* 0x000000142a147223 */ /* 0x040fe4000001002f */
[C---:B0-----:R-:W-:Y:S02]  /*2570*/  FFMA.FTZ R16, R42.reuse, R55, R16 ;  /* 0x000000372a107223 */ /* 0x041fe40000010010 */
[----:B------:R-:W-:Y:S01]  /*2580*/  STS [R43+0x4], R21 ;  /* 0x000004152b007388 */ /* 0x000fe20000000800 */
[C---:B------:R-:W-:Y:S02]  /*2590*/  FFMA.FTZ R9, R42.reuse, R53, R23 ;  /* 0x000000352a097223 */ /* 0x040fe40000010017 */
[C---:B------:R-:W-:Y:S02]  /*25a0*/  FFMA.FTZ R44, R42.reuse, R11, R44 ;  /* 0x0000000b2a2c7223 */ /* 0x040fe4000001002c */
[----:B-1----:R-:W-:-:S02]  /*25b0*/  FFMA.FTZ R17, R42, R12, R17 ;  /* 0x0000000c2a117223 */ /* 0x002fc40000010011 */
[----:B------:R-:W-:Y:S01]  /*25c0*/  FFMA.FTZ R48, R42, R15, R48 ;  /* 0x0000000f2a307223 */ /* 0x000fe20000010030 */
[----:B------:R-:W-:Y:S01]  /*25d0*/  IADD3 R10, R43, 0x20, RZ ;  /* 0x000000202b0a7810 */ /* 0x000fe20007ffe0ff */
[----:B------:R-:W-:Y:S04]  /*25e0*/  STS [R43+0x8], R8 ;  /* 0x000008082b007388 */ /* 0x000fe80000000800 */
[----:B------:R-:W-:Y:S04]  /*25f0*/  STS [R43+0xc], R9 ;  /* 0x00000c092b007388 */ /* 0x000fe80000000800 */
[----:B------:R-:W-:Y:S04]  /*2600*/  STS [R43+0x10], R44 ;  /* 0x0000102c2b007388 */ /* 0x000fe80000000800 */
[----:B------:R-:W-:Y:S04]  /*2610*/  STS [R43+0x14], R20 ;  /* 0x000014142b007388 */ /* 0x000fe80000000800 */
[----:B------:R-:W-:Y:S04]  /*2620*/  STS [R43+0x18], R16 ;  /* 0x000018102b007388 */ /* 0x000fe80000000800 */
[----:B------:R-:W-:Y:S04]  /*2630*/  STS [R43+0x1c], R17 ;  /* 0x00001c112b007388 */ /* 0x000fe80000000800 */
[----:B------:R0:W-:Y:S02]  /*2640*/  STS [R43+0x20], R48 ;  /* 0x000020302b007388 */ /* 0x0001e40000000800 */
[----:B0-----:R-:W-:-:S08]  /*2650*/  MOV R43, R10 ;  /* 0x0000000a002b7202 */ /* 0x001fd00000000f00 */
.L_x_101:
[----:B------:R-:W-:Y:S05]  /*2660*/  BSYNC B1 ;  /* 0x0000000000017941 */ /* 0x000fea0003800000 */
.L_x_100:
[----:B------:R-:W-:-:S12]  /*2670*/  ISETP.LT.OR P0, PT, R46, R41, P0 ;  /* 0x000000292e00720c */ /* 0x000fd80000701670 */
[----:B------:R-:W-:Y:S05]  /*2680*/  @!P0 BRA `(.L_x_92) ;  /* 0x000001f000008947 */ /* 0x000fea0003800000 */
[----:B------:R-:W-:-:S08]  /*2690*/  SHF.R.S32.HI R21, RZ, 0x1f, R45 ;  /* 0x0000001fff157819 */ /* 0x000fd0000001142d */
.L_x_102:
[----:B------:R-:W-:Y:S01]  /*26a0*/  IMAD.IADD R8, R28, 0x1, R49 ;  /* 0x000000011c087824 */ /* 0x000fe200078e0231 */
[----:B------:R-:W0:Y:S03]  /*26b0*/  LDS.U R16, [R43+0x4] ;  /* 0x000004002b107984 */ /* 0x000e260000001800 */
[----:B------:R-:W-:Y:S01]  /*26c0*/  IMAD.WIDE R8, R8, R29, c[0x0][0x170] ;  /* 0x00005c0008087625 */ /* 0x000fe200078e021d */
[----:B------:R-:W1:Y:S04]  /*26d0*/  LDS.U R17, [R43+0x8] ;  /* 0x000008002b117984 */ /* 0x000e680000001800 */
[----:B------:R-:W2:Y:S02]  /*26e0*/  LDS.U R19, [R43+0xc] ;  /* 0x00000c002b137984 */ /* 0x000ea40000001800 */
[----:B------:R-:W-:-:S02]  /*26f0*/  IADD3 R10, P0, R45, R8, RZ ;  /* 0x000000082d0a7210 */ /* 0x000fc40007f1e0ff */
[----:B------:R-:W3:Y:S02]  /*2700*/  LDS.U R20, [R43+0x10] ;  /* 0x000010002b147984 */ /* 0x000ee40000001800 */
[----:B------:R-:W-:Y:S02]  /*2710*/  IADD3.X R11, R9, R21, RZ, P0, !PT ;  /* 0x00000015090b7210 */ /* 0x000fe400007fe4ff */
[----:B------:R-:W-:Y:S01]  /*2720*/  IADD3 R12, P0, R45, R10, RZ ;  /* 0x0000000a2d0c7210 */ /* 0x000fe20007f1e0ff */
[----:B------:R-:W0:Y:S04]  /*2730*/  LDG.E.CONSTANT.SYS R9, [R8] ;  /* 0x0000000008097381 */ /* 0x000e2800001e6900 */
[----:B------:R-:W-:Y:S01]  /*2740*/  IMAD.X R13, R21, 0x1, R11, P0 ;  /* 0x00000001150d7824 */ /* 0x000fe200000e060b */
[----:B------:R-:W-:Y:S01]  /*2750*/  IADD3 R14, P0, R45, R12, RZ ;  /* 0x0000000c2d0e7210 */ /* 0x000fe20007f1e0ff */
[----:B------:R-:W1:Y:S03]  /*2760*/  LDG.E.CONSTANT.SYS R11, [R10] ;  /* 0x000000000a0b7381 */ /* 0x000e6600001e6900 */
[----:B------:R-:W-:-:S03]  /*2770*/  IADD3.X R15, R21, R13, RZ, P0, !PT ;  /* 0x0000000d150f7210 */ /* 0x000fc600007fe4ff */
[----:B------:R-:W2:Y:S05]  /*2780*/  LDG.E.CONSTANT.SYS R12, [R12] ;  /* 0x000000000c0c7381 */ /* 0x000eaa00001e6900 */
[----:B------:R-:W3:Y:S01]  /*2790*/  LDG.E.CONSTANT.SYS R15, [R14] ;  /* 0x000000000e0f7381 */ /* 0x000ee200001e6900 */
[----:B------:R-:W-:-:S04]  /*27a0*/  IADD3 R46, R46, 0x4, RZ ;  /* 0x000000042e2e7810 */ /* 0x000fc80007ffe0ff */
[----:B------:R-:W-:Y:S01]  /*27b0*/  ISETP.GE.AND P0, PT, R46, R41, PT ;  /* 0x000000292e00720c */ /* 0x000fe20003f06270 */
[----:B------:R-:W-:Y:S02]  /*27c0*/  IMAD R49, R39, 0x4, R49 ;  /* 0x0000000427317824 */ /* 0x000fe400078e0231 */
[C---:B0-----:R-:W-:Y:S01]  /*27d0*/  FFMA.FTZ R16, R42.reuse, R9, R16 ;  /* 0x000000092a107223 */ /* 0x041fe20000010010 */
[----:B------:R-:W-:Y:S01]  /*27e0*/  IADD3 R9, R43, 0x10, RZ ;  /* 0x000000102b097810 */ /* 0x000fe20007ffe0ff */
[C---:B-1----:R-:W-:Y:S02]  /*27f0*/  FFMA.FTZ R17, R42.reuse, R11, R17 ;  /* 0x0000000b2a117223 */ /* 0x042fe40000010011 */
[C---:B--2---:R-:W-:Y:S02]  /*2800*/  FFMA.FTZ R8, R42.reuse, R12, R19 ;  /* 0x0000000c2a087223 */ /* 0x044fe40000010013 */
[----:B---3--:R-:W-:Y:S02]  /*2810*/  FFMA.FTZ R20, R42, R15, R20 ;  /* 0x0000000f2a147223 */ /* 0x008fe40000010014 */
[----:B------:R-:W-:Y:S04]  /*2820*/  STS [R43+0x4], R16 ;  /* 0x000004102b007388 */ /* 0x000fe80000000800 */
[----:B------:R-:W-:Y:S04]  /*2830*/  STS [R43+0x8], R17 ;  /* 0x000008112b007388 */ /* 0x000fe80000000800 */
[----:B------:R-:W-:Y:S04]  /*2840*/  STS [R43+0xc], R8 ;  /* 0x00000c082b007388 */ /* 0x000fe80000000800 */
[----:B------:R0:W-:Y:S02]  /*2850*/  STS [R43+0x10], R20 ;  /* 0x000010142b007388 */ /* 0x0001e40000000800 */
[----:B0-----:R-:W-:Y:S01]  /*2860*/  MOV R43, R9 ;  /* 0x00000009002b7202 */ /* 0x001fe20000000f00 */
[----:B------:R-:W-:Y:S07]  /*2870*/  @!P0 BRA `(.L_x_102) ;  /* 0xfffffe2000008947 */ /* 0x000fee000383ffff */
.L_x_92:
[----:B------:R-:W-:Y:S05]  /*2880*/  BSYNC B0 ;  /* 0x0000000000007941 */ /* 0x000fea0003800000 */
.L_x_91:
[----:B------:R-:W-:Y:S01]  /*2890*/  BSSY B0, `(.L_x_103) ;  /* 0x0000108000007945 */ /* 0x000fe20003800000 */
[----:B------:R-:W-:Y:S05]  /*28a0*/  @!P1 BRA `(.L_x_104) ;  /* 0x0000106000009947 */ /* 0x000fea0003800000 */
[----:B------:R-:W-:Y:S01]  /*28b0*/  LOP3.LUT R8, R41, 0x3, RZ, 0xc0, !PT ;  /* 0x0000000329087812 */ /* 0x000fe200078ec0ff */
[----:B------:R-:W0:Y:S01]  /*28c0*/  I2F R24, R24 ;  /* 0x0000001800187306 */ /* 0x000e220000201400 */
[----:B------:R-:W-:Y:S01]  /*28d0*/  BSSY B1, `(.L_x_105) ;  /* 0x0000024000017945 */ /* 0x000fe20003800000 */
[----:B------:R-:W-:Y:S01]  /*28e0*/  IMAD.MOV.U32 R46, RZ, RZ, RZ ;  /* 0x000000ffff2e7224 */ /* 0x000fe200078e00ff */
[----:B------:R-:W-:-:S12]  /*28f0*/  ISETP.NE.AND P0, PT, R8, RZ, PT ;  /* 0x000000ff0800720c */ /* 0x000fd80003f05270 */
[----:B------:R-:W-:Y:S05]  /*2900*/  @!P0 BRA `(.L_x_106) ;  /* 0x0000020000008947 */ /* 0x000fea0003800000 */
[----:B0-----:R-:W-:Y:S01]  /*2910*/  ISETP.NE.AND P0, PT, R8, 0x1, PT ;  /* 0x000000010800780c */ /* 0x001fe20003f05270 */
[----:B------:R-:W-:Y:S01]  /*2920*/  BSSY B2, `(.L_x_107) ;  /* 0x0000015000027945 */ /* 0x000fe20003800000 */
[----:B------:R-:W-:-:S10]  /*2930*/  MOV R46, RZ ;  /* 0x000000ff002e7202 */ /* 0x000fd40000000f00 */
[----:B------:R-:W-:Y:S05]  /*2940*/  @!P0 BRA `(.L_x_108) ;  /* 0x0000012000008947 */ /* 0x000fea0003800000 */
[----:B------:R-:W-:-:S12]  /*2950*/  ISETP.NE.AND P0, PT, R8, 0x2, PT ;  /* 0x000000020800780c */ /* 0x000fd80003f05270 */
[----:B------:R-:W-:Y:S01]  /*2960*/  @P0 IMAD R8, R39, 0xa, R28 ;  /* 0x0000000a27080824 */ /* 0x000fe200078e021c */
[----:B------:R-:W0:Y:S03]  /*2970*/  @P0 LDS.U R14, [R38+0x4] ;  /* 0x00000400260e0984 */ /* 0x000e260000001800 */
[----:B------:R-:W-:-:S10]  /*2980*/  @P0 IMAD.WIDE R8, R8, R29, c[0x0][0x170] ;  /* 0x00005c0008080625 */ /* 0x000fd400078e021d */
[----:B------:R-:W0:Y:S01]  /*2990*/  @P0 LDG.E.CONSTANT.SYS R9, [R8] ;  /* 0x0000000008090381 */ /* 0x000e2200001e6900 */
[----:B------:R-:W-:-:S05]  /*29a0*/  IMAD.MOV.U32 R46, RZ, RZ, RZ ;  /* 0x000000ffff2e7224 */ /* 0x000fca00078e00ff */
[----:B------:R-:W-:-:S04]  /*29b0*/  @P0 MOV R46, 0x1 ;  /* 0x00000001002e0802 */ /* 0x000fc80000000f00 */
[----:B------:R-:W-:-:S05]  /*29c0*/  IADD3 R10, R46, 0xa, RZ ;  /* 0x0000000a2e0a7810 */ /* 0x000fca0007ffe0ff */
[----:B------:R-:W-:-:S04]  /*29d0*/  IMAD R10, R39, R10, R28 ;  /* 0x0000000a270a7224 */ /* 0x000fc800078e021c */
        /* <DEDUP_REMOVED lines=9> */
.L_x_108:
[----:B0-----:R-:W-:Y:S05]  /*2a70*/  BSYNC B2 ;  /* 0x0000000000027941 */ /* 0x001fea0003800000 */
.L_x_107:
[----:B------:R-:W-:-:S05]  /*2a80*/  IADD3 R9, R46, 0xa, RZ ;  /* 0x0000000a2e097810 */ /* 0x000fca0007ffe0ff */
        /* <DEDUP_REMOVED lines=8> */
.L_x_106:
[----:B0-----:R-:W-:Y:S05]  /*2b10*/  BSYNC B1 ;  /* 0x0000000000017941 */ /* 0x001fea0003800000 */
.L_x_105:
[----:B------:R-:W-:-:S12]  /*2b20*/  ISETP.GE.U32.AND P0, PT, R41, 0x4, PT ;  /* 0x000000042900780c */ /* 0x000fd80003f06070 */
[----:B------:R-:W-:Y:S05]  /*2b30*/  @!P0 BRA `(.L_x_104) ;  /* 0x00000dd000008947 */ /* 0x000fea0003800000 */
[----:B------:R-:W-:Y:S01]  /*2b40*/  IMAD.MOV.U32 R9, RZ, RZ, c[0x0][0x194] ;  /* 0x00006500ff097624 */ /* 0x000fe200078e00ff */
[----:B------:R-:W-:Y:S01]  /*2b50*/  MOV R11, c[0x0][0x198] ;  /* 0x00006600000b7a02 */ /* 0x000fe20000000f00 */
[----:B------:R-:W-:Y:S01]  /*2b60*/  IMAD R8, R0, c[0x0][0x0], RZ ;  /* 0x0000000000087a24 */ /* 0x000fe200078e02ff */
[----:B------:R-:W-:Y:S01]  /*2b70*/  IADD3 R42, R46, 0xa, RZ ;  /* 0x0000000a2e2a7810 */ /* 0x000fe20007ffe0ff */
[C---:B------:R-:W-:Y:S01]  /*2b80*/  IMAD R10, R9.reuse, c[0x0][0x190], RZ ;  /* 0x00006400090a7a24 */ /* 0x040fe200078e02ff */
[----:B------:R-:W-:Y:S01]  /*2b90*/  BSSY B1, `(.L_x_109) ;  /* 0x000007a000017945 */ /* 0x000fe20003800000 */
[----:B------:R-:W-:Y:S01]  /*2ba0*/  IMAD R12, R9, c[0x0][0x198], RZ ;  /* 0x00006600090c7a24 */ /* 0x000fe200078e02ff */
[----:B------:R-:W-:Y:S01]  /*2bb0*/  PLOP3.LUT P0, PT, PT, PT, PT, 0x80, 0x0 ;  /* 0x000000000000781c */ /* 0x000fe20003f0f070 */
[----:B------:R-:W-:Y:S02]  /*2bc0*/  IMAD.IADD R9, R41, 0x1, -R46 ;  /* 0x0000000129097824 */ /* 0x000fe400078e0a2e */
[----:B------:R-:W-:-:S02]  /*2bd0*/  IMAD R10, R11, c[0x0][0x19c], R10 ;  /* 0x000067000b0a7a24 */ /* 0x000fc400078e020a */
[----:B------:R-:W-:Y:S01]  /*2be0*/  IMAD R12, R25, c[0x0][0x19c], R12 ;  /* 0x00006700190c7a24 */ /* 0x000fe200078e020c */
[----:B------:R-:W-:Y:S01]  /*2bf0*/  ISETP.GT.AND P2, PT, R9, 0xc, PT ;  /* 0x0000000c0900780c */ /* 0x000fe20003f44270 */
[----:B------:R-:W-:Y:S02]  /*2c00*/  IMAD R8, R8, 0xb, R46 ;  /* 0x0000000b08087824 */ /* 0x000fe400078e022e */
[----:B------:R-:W-:Y:S01]  /*2c10*/  IMAD R42, R39, R42, RZ ;  /* 0x0000002a272a7224 */ /* 0x000fe200078e02ff */
[----:B------:R-:W-:Y:S01]  /*2c20*/  IADD3 R10, R10, -R12, RZ ;  /* 0x8000000c0a0a7210 */ /* 0x000fe20007ffe0ff */
[----:B------:R-:W-:-:S03]  /*2c30*/  IMAD R8, R34, 0xb, R8 ;  /* 0x0000000b22087824 */ /* 0x000fc600078e0208 */
[----:B------:R-:W-:Y:S01]  /*2c40*/  SHF.L.U32 R47, R10, 0x2, RZ ;  /* 0x000000020a2f7819 */ /* 0x000fe200000006ff */
[----:B------:R-:W-:-:S03]  /*2c50*/  IMAD.SHL.U32 R44, R8, 0x4, RZ ;  /* 0x00000004082c7824 */ /* 0x000fc600078e00ff */
[----:B------:R-:W-:Y:S05]  /*2c60*/  @!P2 BRA `(.L_x_110) ;  /* 0x000006c00000a947 */ /* 0x000fea0003800000 */
[----:B------:R-:W-:Y:S02]  /*2c70*/  PLOP3.LUT P0, PT, PT, PT, PT, 0x8, 0x0 ;  /* 0x000000000000781c */ /* 0x000fe40003f0e170 */
[----:B------:R-:W-:-:S10]  /*2c80*/  IADD3 R45, R41, -0xc, RZ ;  /* 0xfffffff4292d7810 */ /* 0x000fd40007ffe0ff */
.L_x_111:
[----:B------:R-:W-:Y:S01]  /*2c90*/  IMAD.IADD R16, R28, 0x1, R42 ;  /* 0x000000011c107824 */ /* 0x000fe200078e022a */
[----:B------:R-:W-:Y:S01]  /*2ca0*/  SHF.R.S32.HI R49, RZ, 0x1f, R47 ;  /* 0x0000001fff317819 */ /* 0x000fe2000001142f */
[----:B------:R-:W-:Y:S01]  /*2cb0*/  LDS.U R61, [R44+0x8] ;  /* 0x000008002c3d7984 */ /* 0x000fe20000001800 */
[----:B------:R-:W-:Y:S01]  /*2cc0*/  LEA R42, R39, R42, 0x2 ;  /* 0x0000002a272a7211 */ /* 0x000fe200078e10ff */
[----:B------:R-:W-:-:S03]  /*2cd0*/  IMAD.WIDE R16, R16, R29, c[0x0][0x170] ;  /* 0x00005c0010107625 */ /* 0x000fc600078e021d */
[----:B------:R-:W-:-:S04]  /*2ce0*/  IADD3 R10, R28, R42, RZ ;  /* 0x0000002a1c0a7210 */ /* 0x000fc80007ffe0ff */
[----:B------:R-:W-:-:S03]  /*2cf0*/  IADD3 R8, P2, R47, R16, RZ ;  /* 0x000000102f087210 */ /* 0x000fc60007f5e0ff */
[----:B------:R0:W2:Y:S02]  /*2d00*/  LDG.E.CONSTANT.SYS R50, [R16] ;  /* 0x0000000010327381 */ /* 0x0000a400001e6900 */
[----:B------:R-:W-:Y:S01]  /*2d10*/  IMAD.X R9, R17, 0x1, R49, P2 ;  /* 0x0000000111097824 */ /* 0x000fe200010e0631 */
[----:B------:R-:W-:Y:S01]  /*2d20*/  IADD3 R12, P2, R47, R8, RZ ;  /* 0x000000082f0c7210 */ /* 0x000fe20007f5e0ff */
[----:B------:R-:W-:-:S04]  /*2d30*/  IMAD.WIDE R10, R10, R29, c[0x0][0x170] ;  /* 0x00005c000a0a7625 */ /* 0x000fc800078e021d */
[----:B------:R-:W-:Y:S01]  /*2d40*/  IMAD.X R13, R49, 0x1, R9, P2 ;  /* 0x00000001310d7824 */ /* 0x000fe200010e0609 */
[----:B------:R-:W-:Y:S01]  /*2d50*/  IADD3 R14, P2, R47, R12, RZ ;  /* 0x0000000c2f0e7210 */ /* 0x000fe20007f5e0ff */
[----:B------:R-:W-:Y:S01]  /*2d60*/  IMAD R42, R39, 0x4, R42 ;  /* 0x00000004272a7824 */ /* 0x000fe200078e022a */
[----:B------:R1:W3:Y:S02]  /*2d70*/  LDG.E.CONSTANT.SYS R51, [R8] ;  /* 0x0000000008337381 */ /* 0x0002e400001e6900 */
[----:B------:R-:W-:Y:S01]  /*2d80*/  IADD3.X R15, R49, R13, RZ, P2, !PT ;  /* 0x0000000d310f7210 */ /* 0x000fe200017fe4ff */
[----:B------:R-:W-:Y:S01]  /*2d90*/  IMAD R54, R39, 0x4, R42 ;  /* 0x0000000427367824 */ /* 0x000fe200078e022a */
[----:B------:R4:W3:Y:S01]  /*2da0*/  LDG.E.CONSTANT.SYS R55, [R10] ;  /* 0x000000000a377381 */ /* 0x0008e200001e6900 */
[----:B0-----:R-:W-:Y:S02]  /*2db0*/  IADD3 R16, P2, R47, R10, RZ ;  /* 0x0000000a2f107210 */ /* 0x001fe40007f5e0ff */
[C---:B------:R-:W-:Y:S01]  /*2dc0*/  IADD3 R22, R28.reuse, R42, RZ ;  /* 0x0000002a1c167210 */ /* 0x040fe20007ffe0ff */
[----:B------:R0:W3:Y:S04]  /*2dd0*/  LDG.E.CONSTANT.SYS R53, [R12] ;  /* 0x000000000c357381 */ /* 0x0000e800001e6900 */
[----:B------:R1:W3:Y:S01]  /*2de0*/  LDG.E.CONSTANT.SYS R57, [R14] ;  /* 0x000000000e397381 */ /* 0x0002e200001e6900 */
[----:B------:R-:W-:Y:S01]  /*2df0*/  IMAD.X R17, R11, 0x1, R49, P2 ;  /* 0x000000010b117824 */ /* 0x000fe200010e0631 */
[----:B------:R-:W-:Y:S01]  /*2e00*/  IADD3 R18, R28, R54, RZ ;  /* 0x000000361c127210 */ /* 0x000fe20007ffe0ff */
[----:B------:R-:W-:Y:S01]  /*2e10*/  IMAD.WIDE R22, R22, R29, c[0x0][0x170] ;  /* 0x00005c0016167625 */ /* 0x000fe200078e021d */
[----:B0-----:R-:W-:-:S03]  /*2e20*/  IADD3 R12, P2, R47, R16, RZ ;  /* 0x000000102f0c7210 */ /* 0x001fc60007f5e0ff */
[----:B------:R-:W-:Y:S02]  /*2e30*/  IMAD.WIDE R18, R18, R29, c[0x0][0x170] ;  /* 0x00005c0012127625 */ /* 0x000fe400078e021d */
[----:B------:R0:W3:Y:S01]  /*2e40*/  LDG.E.CONSTANT.SYS R59, [R16] ;  /* 0x00000000103b7381 */ /* 0x0000e200001e6900 */
[----:B------:R-:W-:Y:S01]  /*2e50*/  IMAD.X R13, R49, 0x1, R17, P2 ;  /* 0x00000001310d7824 */ /* 0x000fe200010e0611 */
[C---:B------:R-:W-:Y:S02]  /*2e60*/  IADD3 R20, P2, R47.reuse, R12, RZ ;  /* 0x0000000c2f147210 */ /* 0x040fe40007f5e0ff */
[----:B-1----:R-:W-:Y:S01]  /*2e70*/  IADD3 R8, P3, R47, R22, RZ ;  /* 0x000000162f087210 */ /* 0x002fe20007f7e0ff */
[----:B------:R1:W3:Y:S01]  /*2e80*/  LDG.E.CONSTANT.SYS R58, [R22] ;  /* 0x00000000163a7381 */ /* 0x0002e200001e6900 */
[----:B------:R-:W-:Y:S02]  /*2e90*/  IADD3.X R21, R49, R13, RZ, P2, !PT ;  /* 0x0000000d31157210 */ /* 0x000fe400017fe4ff */
[----:B------:R-:W-:Y:S01]  /*2ea0*/  IADD3.X R9, R23, R49, RZ, P3, !PT ;  /* 0x0000003117097210 */ /* 0x000fe20001ffe4ff */
[----:B------:R0:W3:Y:S01]  /*2eb0*/  LDG.E.CONSTANT.SYS R13, [R12] ;  /* 0x000000000c0d7381 */ /* 0x0000e200001e6900 */
[----:B------:R-:W-:-:S02]  /*2ec0*/  IADD3 R14, P2, R47, R8, RZ ;  /* 0x000000082f0e7210 */ /* 0x000fc40007f5e0ff */
[----:B----4-:R-:W-:Y:S02]  /*2ed0*/  IADD3 R10, P3, R47, R18, RZ ;  /* 0x000000122f0a7210 */ /* 0x010fe40007f7e0ff */
[----:B------:R-:W-:Y:S01]  /*2ee0*/  IADD3.X R15, R49, R9, RZ, P2, !PT ;  /* 0x00000009310f7210 */ /* 0x000fe200017fe4ff */
[----:B------:R4:W3:Y:S01]  /*2ef0*/  LDG.E.CONSTANT.SYS R18, [R18] ;  /* 0x0000000012127381 */ /* 0x0008e200001e6900 */
[----:B-1----:R-:W-:Y:S01]  /*2f00*/  IADD3 R22, P2, R47, R14, RZ ;  /* 0x0000000e2f167210 */ /* 0x002fe20007f5e0ff */
[----:B------:R-:W-:Y:S01]  /*2f10*/  IMAD.X R11, R19, 0x1, R49, P3 ;  /* 0x00000001130b7824 */ /* 0x000fe200018e0631 */
[----:B------:R-:W-:Y:S01]  /*2f20*/  IADD3 R42, P3, R47, R10, RZ ;  /* 0x0000000a2f2a7210 */ /* 0x000fe20007f7e0ff */
[----:B------:R1:W3:Y:S02]  /*2f30*/  LDG.E.CONSTANT.SYS R21, [R20] ;  /* 0x0000000014157381 */ /* 0x0002e400001e6900 */
[C---:B------:R-:W-:Y:S01]  /*2f40*/  IMAD.X R23, R49.reuse, 0x1, R15, P2 ;  /* 0x0000000131177824 */ /* 0x040fe200010e060f */
[----:B------:R-:W-:Y:S01]  /*2f50*/  IADD3.X R43, R49, R11, RZ, P3, !PT ;  /* 0x0000000b312b7210 */ /* 0x000fe20001ffe4ff */
[----:B------:R1:W3:Y:S01]  /*2f60*/  LDG.E.CONSTANT.SYS R9, [R8] ;  /* 0x0000000008097381 */ /* 0x0002e200001e6900 */
[----:B0-----:R-:W-:-:S03]  /*2f70*/  IADD3 R16, P2, R47, R42, RZ ;  /* 0x0000002a2f107210 */ /* 0x001fc60007f5e0ff */
[----:B------:R0:W3:Y:S02]  /*2f80*/  LDG.E.CONSTANT.SYS R14, [R14] ;  /* 0x000000000e0e7381 */ /* 0x0000e400001e6900 */
[----:B------:R-:W-:Y:S02]  /*2f90*/  IMAD.X R17, R49, 0x1, R43, P2 ;  /* 0x0000000131117824 */ /* 0x000fe400010e062b */
[----:B------:R0:W3:Y:S04]  /*2fa0*/  LDG.E.CONSTANT.SYS R10, [R10] ;  /* 0x000000000a0a7381 */ /* 0x0000e800001e6900 */
[----:B------:R0:W3:Y:S04]  /*2fb0*/  LDG.E.CONSTANT.SYS R22, [R22] ;  /* 0x0000000016167381 */ /* 0x0000e800001e6900 */
[----:B------:R0:W3:Y:S04]  /*2fc0*/  LDG.E.CONSTANT.SYS R42, [R42] ;  /* 0x000000002a2a7381 */ /* 0x0000e800001e6900 */
[----:B------:R0:W3:Y:S04]  /*2fd0*/  LDG.E.CONSTANT.SYS R17, [R16] ;  /* 0x0000000010117381 */ /* 0x0000e800001e6900 */
[----:B----4-:R-:W2:Y:S04]  /*2fe0*/  LDS.U R19, [R44+0x4] ;  /* 0x000004002c137984 */ /* 0x010ea80000001800 */
[----:B-1----:R-:W1:Y:S04]  /*2ff0*/  LDS.U R8, [R44+0xc] ;  /* 0x00000c002c087984 */ /* 0x002e680000001800 */
[----:B------:R-:W-:Y:S04]  /*3000*/  LDS.U R20, [R44+0x14] ;  /* 0x000014002c147984 */ /* 0x000fe80000001800 */
[----:B------:R-:W-:Y:S01]  /*3010*/  LDS.U R49, [R44+0x18] ;  /* 0x000018002c317984 */ /* 0x000fe20000001800 */
[----:B------:R-:W-:-:S04]  /*3020*/  IADD3 R46, R46, 0x10, RZ ;  /* 0x000000102e2e7810 */ /* 0x000fc80007ffe0ff */
[----:B------:R-:W-:Y:S01]  /*3030*/  ISETP.GE.AND P2, PT, R46, R45, PT ;  /* 0x0000002d2e00720c */ /* 0x000fe20003f46270 */
[----:B------:R-:W4:Y:S01]  /*3040*/  LDS.U R12, [R44+0x10] ;  /* 0x000010002c0c7984 */ /* 0x000f220000001800 */
[----:B--2---:R-:W-:-:S03]  /*3050*/  FFMA.FTZ R50, R24, R50, R19 ;  /* 0x0000003218327223 */ /* 0x004fc60000010013 */
[----:B0-----:R-:W0:Y:S04]  /*3060*/  LDS.U R11, [R44+0x1c] ;  /* 0x00001c002c0b7984 */ /* 0x001e280000001800 */
[----:B------:R-:W2:Y:S04]  /*3070*/  LDS.U R15, [R44+0x20] ;  /* 0x000020002c0f7984 */ /* 0x000ea80000001800 */
[----:B------:R-:W-:Y:S01]  /*3080*/  LDS.U R19, [R44+0x40] ;  /* 0x000040002c137984 */ /* 0x000fe20000001800 */
[C---:B---3--:R-:W-:Y:S02]  /*3090*/  FFMA.FTZ R51, R24.reuse, R51, R61 ;  /* 0x0000003318337223 */ /* 0x048fe4000001003d */
[C---:B-1----:R-:W-:Y:S01]  /*30a0*/  FFMA.FTZ R53, R24.reuse, R53, R8 ;  /* 0x0000003518357223 */ /* 0x042fe20000010008 */
[----:B------:R-:W-:Y:S04]  /*30b0*/  LDS.U R61, [R44+0x30] ;  /* 0x000030002c3d7984 */ /* 0x000fe80000001800 */
[----:B------:R-:W1:Y:S01]  /*30c0*/  LDS.U R8, [R44+0x2c] ;  /* 0x00002c002c087984 */ /* 0x000e620000001800 */
[----:B----4-:R-:W-:-:S03]  /*30d0*/  FFMA.FTZ R57, R24, R57, R12 ;  /* 0x0000003918397223 */ /* 0x010fc6000001000c */
[----:B------:R-:W-:Y:S01]  /*30e0*/  LDS.U R16, [R44+0x28] ;  /* 0x000028002c107984 */ /* 0x000fe20000001800 */
[----:B------:R-:W-:-:S03]  /*30f0*/  FFMA.FTZ R20, R24, R55, R20 ;  /* 0x0000003718147223 */ /* 0x000fc60000010014 */
[----:B------:R-:W3:Y:S04]  /*3100*/  LDS.U R12, [R44+0x24] ;  /* 0x000024002c0c7984 */ /* 0x000ee80000001800 */
[----:B------:R-:W4:Y:S04]  /*3110*/  LDS.U R55, [R44+0x34] ;  /* 0x000034002c377984 */ /* 0x000f280000001800 */
[----:B------:R-:W4:Y:S04]  /*3120*/  LDS.U R43, [R44+0x38] ;  /* 0x000038002c2b7984 */ /* 0x000f280000001800 */
[----:B------:R-:W4:Y:S01]  /*3130*/  LDS.U R23, [R44+0x3c] ;  /* 0x00003c002c177984 */ /* 0x000f220000001800 */
[----:B------:R-:W-:-:S02]  /*3140*/  FFMA.FTZ R49, R24, R59, R49 ;  /* 0x0000003b18317223 */ /* 0x000fc40000010031 */
[C---:B0-----:R-:W-:Y:S02]  /*3150*/  FFMA.FTZ R11, R24.reuse, R13, R11 ;  /* 0x0000000d180b7223 */ /* 0x041fe4000001000b */
[C---:B--2---:R-:W-:Y:S02]  /*3160*/  FFMA.FTZ R15, R24.reuse, R21, R15 ;  /* 0x00000015180f7223 */ /* 0x044fe4000001000f */
[C---:B-1----:R-:W-:Y:S02]  /*3170*/  FFMA.FTZ R14, R24.reuse, R14, R8 ;  /* 0x0000000e180e7223 */ /* 0x042fe40000010008 */
[----:B------:R-:W-:Y:S01]  /*3180*/  FFMA.FTZ R22, R24, R22, R61 ;  /* 0x0000001618167223 */ /* 0x000fe2000001003d */
[----:B------:R-:W-:Y:S01]  /*3190*/  IADD3 R8, R44, 0x40, RZ ;  /* 0x000000402c087810 */ /* 0x000fe20007ffe0ff */
[----:B------:R-:W-:Y:S04]  /*31a0*/  STS [R44+0x4], R50 ;  /* 0x000004322c007388 */ /* 0x000fe80000000800 */
[----:B------:R-:W-:Y:S04]  /*31b0*/  STS [R44+0x8], R51 ;  /* 0x000008332c007388 */ /* 0x000fe80000000800 */
[----:B------:R-:W-:Y:S01]  /*31c0*/  STS [R44+0xc], R53 ;  /* 0x00000c352c007388 */ /* 0x000fe20000000800 */
[----:B---3--:R-:W-:-:S02]  /*31d0*/  FFMA.FTZ R58, R24, R58, R12 ;  /* 0x0000003a183a7223 */ /* 0x008fc4000001000c */
[C---:B------:R-:W-:Y:S02]  /*31e0*/  FFMA.FTZ R9, R24.reuse, R9, R16 ;  /* 0x0000000918097223 */ /* 0x040fe40000010010 */
[C---:B----4-:R-:W-:Y:S02]  /*31f0*/  FFMA.FTZ R18, R24.reuse, R18, R55 ;  /* 0x0000001218127223 */ /* 0x050fe40000010037 */
[C---:B------:R-:W-:Y:S02]  /*3200*/  FFMA.FTZ R10, R24.reuse, R10, R43 ;  /* 0x0000000a180a7223 */ /* 0x040fe4000001002b */
[C---:B------:R-:W-:Y:S02]  /*3210*/  FFMA.FTZ R17, R24.reuse, R17, R19 ;  /* 0x0000001118117223 */ /* 0x040fe40000010013 */
[----:B------:R-:W-:Y:S01]  /*3220*/  FFMA.FTZ R23, R24, R42, R23 ;  /* 0x0000002a18177223 */ /* 0x000fe20000010017 */
[----:B------:R-:W-:Y:S01]  /*3230*/  STS [R44+0x10], R57 ;  /* 0x000010392c007388 */ /* 0x000fe20000000800 */
[----:B------:R-:W-:-:S03]  /*3240*/  LEA R42, R39, R54, 0x2 ;  /* 0x00000036272a7211 */ /* 0x000fc600078e10ff */
[----:B------:R-:W-:Y:S04]  /*3250*/  STS [R44+0x14], R20 ;  /* 0x000014142c007388 */ /* 0x000fe80000000800 */
        /* <DEDUP_REMOVED lines=10> */
[----:B------:R0:W-:Y:S02]  /*3300*/  STS [R44+0x40], R17 ;  /* 0x000040112c007388 */ /* 0x0001e40000000800 */
[----:B0-----:R-:W-:Y:S01]  /*3310*/  IMAD.MOV.U32 R44, RZ, RZ, R8 ;  /* 0x000000ffff2c7224 */ /* 0x001fe200078e0008 */
[----:B------:R-:W-:Y:S07]  /*3320*/  @!P2 BRA `(.L_x_111) ;  /* 0xfffff9600000a947 */ /* 0x000fee000383ffff */
.L_x_110:
[----:B------:R-:W-:Y:S05]  /*3330*/  BSYNC B1 ;  /* 0x0000000000017941 */ /* 0x000fea0003800000 */
.L_x_109:
[----:B------:R-:W-:Y:S01]  /*3340*/  IADD3 R8, R41, -R46, RZ ;  /* 0x8000002e29087210 */ /* 0x000fe20007ffe0ff */
[----:B------:R-:W-:Y:S03]  /*3350*/  BSSY B1, `(.L_x_112) ;  /* 0x000003a000017945 */ /* 0x000fe60003800000 */
[----:B------:R-:W-:-:S12]  /*3360*/  ISETP.GT.AND P2, PT, R8, 0x4, PT ;  /* 0x000000040800780c */ /* 0x000fd80003f44270 */
[----:B------:R-:W-:Y:S05]  /*3370*/  @!P2 BRA `(.L_x_113) ;  /* 0x000003700000a947 */ /* 0x000fea0003800000 */
[----:B------:R-:W-:Y:S01]  /*3380*/  IMAD.IADD R18, R28, 0x1, R42 ;  /* 0x000000011c127824 */ /* 0x000fe200078e022a */
[----:B------:R-:W-:Y:S01]  /*3390*/  LEA R42, R39, R42, 0x2 ;  /* 0x0000002a272a7211 */ /* 0x000fe200078e10ff */
[----:B------:R-:W-:Y:S01]  /*33a0*/  LDS.U R45, [R44+0x14] ;  /* 0x000014002c2d7984 */ /* 0x000fe20000001800 */
[----:B------:R-:W-:Y:S01]  /*33b0*/  SHF.R.S32.HI R23, RZ, 0x1f, R47 ;  /* 0x0000001fff177819 */ /* 0x000fe2000001142f */
[----:B------:R-:W-:Y:S02]  /*33c0*/  IMAD.WIDE R18, R18, R29, c[0x0][0x170] ;  /* 0x00005c0012127625 */ /* 0x000fe400078e021d */
[----:B------:R-:W-:-:S04]  /*33d0*/  IMAD.IADD R20, R28, 0x1, R42 ;  /* 0x000000011c147824 */ /* 0x000fc800078e022a */
[----:B------:R-:W-:Y:S01]  /*33e0*/  IMAD.WIDE R20, R20, R29, c[0x0][0x170] ;  /* 0x00005c0014147625 */ /* 0x000fe200078e021d */
[----:B------:R-:W-:-:S03]  /*33f0*/  IADD3 R8, P0, R47, R18, RZ ;  /* 0x000000122f087210 */ /* 0x000fc60007f1e0ff */
[----:B------:R0:W2:Y:S01]  /*3400*/  LDG.E.CONSTANT.SYS R49, [R18] ;  /* 0x0000000012317381 */ /* 0x0000a200001e6900 */
[----:B------:R-:W-:Y:S02]  /*3410*/  IADD3.X R9, R19, R23, RZ, P0, !PT ;  /* 0x0000001713097210 */ /* 0x000fe400007fe4ff */
[C---:B------:R-:W-:Y:S02]  /*3420*/  IADD3 R12, P0, R47.reuse, R8, RZ ;  /* 0x000000082f0c7210 */ /* 0x040fe40007f1e0ff */
[----:B------:R-:W-:Y:S01]  /*3430*/  IADD3 R10, P2, R47, R20, RZ ;  /* 0x000000142f0a7210 */ /* 0x000fe20007f5e0ff */
[----:B------:R1:W3:Y:S01]  /*3440*/  LDG.E.CONSTANT.SYS R43, [R20] ;  /* 0x00000000142b7381 */ /* 0x0002e200001e6900 */
[----:B------:R-:W-:Y:S02]  /*3450*/  IADD3.X R13, R23, R9, RZ, P0, !PT ;  /* 0x00000009170d7210 */ /* 0x000fe400007fe4ff */
        /* <DEDUP_REMOVED lines=8> */
[----:B------:R0:W3:Y:S02]  /*34e0*/  LDG.E.CONSTANT.SYS R54, [R10] ;  /* 0x000000000a367381 */ /* 0x0000e400001e6900 */
[----:B------:R-:W-:Y:S02]  /*34f0*/  IMAD.X R23, R23, 0x1, R15, P0 ;  /* 0x0000000117177824 */ /* 0x000fe400000e060f */
[----:B------:R-:W3:Y:S04]  /*3500*/  LDG.E.CONSTANT.SYS R51, [R16] ;  /* 0x0000000010337381 */ /* 0x000ee800001e6900 */
[----:B------:R-:W3:Y:S04]  /*3510*/  LDG.E.CONSTANT.SYS R15, [R14] ;  /* 0x000000000e0f7381 */ /* 0x000ee800001e6900 */
[----:B------:R-:W3:Y:S04]  /*3520*/  LDG.E.CONSTANT.SYS R22, [R22] ;  /* 0x0000000016167381 */ /* 0x000ee800001e6900 */
[----:B0-----:R-:W2:Y:S04]  /*3530*/  LDS.U R18, [R44+0x4] ;  /* 0x000004002c127984 */ /* 0x001ea80000001800 */
[----:B----4-:R-:W3:Y:S04]  /*3540*/  LDS.U R9, [R44+0x8] ;  /* 0x000008002c097984 */ /* 0x010ee80000001800 */
[----:B------:R-:W0:Y:S04]  /*3550*/  LDS.U R19, [R44+0xc] ;  /* 0x00000c002c137984 */ /* 0x000e280000001800 */
[----:B-1----:R-:W-:Y:S04]  /*3560*/  LDS.U R21, [R44+0x10] ;  /* 0x000010002c157984 */ /* 0x002fe80000001800 */
[----:B------:R-:W1:Y:S04]  /*3570*/  LDS.U R13, [R44+0x18] ;  /* 0x000018002c0d7984 */ /* 0x000e680000001800 */
[----:B------:R-:W4:Y:S04]  /*3580*/  LDS.U R10, [R44+0x1c] ;  /* 0x00001c002c0a7984 */ /* 0x000f280000001800 */
[----:B------:R-:W0:Y:S01]  /*3590*/  LDS.U R11, [R44+0x20] ;  /* 0x000020002c0b7984 */ /* 0x000e220000001800 */
[----:B------:R-:W-:-:S02]  /*35a0*/  IADD3 R8, R44, 0x20, RZ ;  /* 0x000000202c087810 */ /* 0x000fc40007ffe0ff */
[----:B------:R-:W-:Y:S02]  /*35b0*/  PLOP3.LUT P0, PT, PT, PT, PT, 0x8, 0x0 ;  /* 0x000000000000781c */ /* 0x000fe40003f0e170 */
[----:B------:R-:W-:Y:S02]  /*35c0*/  IADD3 R46, R46, 0x8, RZ ;  /* 0x000000082e2e7810 */ /* 0x000fe40007ffe0ff */
[----:B------:R-:W-:Y:S01]  /*35d0*/  LEA R42, R39, R42, 0x2 ;  /* 0x0000002a272a7211 */ /* 0x000fe200078e10ff */
[----:B--2---:R-:W-:-:S08]  /*35e0*/  FFMA.FTZ R18, R24, R49, R18 ;  /* 0x0000003118127223 */ /* 0x004fd00000010012 */
[----:B------:R-:W-:Y:S01]  /*35f0*/  STS [R44+0x4], R18 ;  /* 0x000004122c007388 */ /* 0x000fe20000000800 */
[C---:B---3--:R-:W-:Y:S02]  /*3600*/  FFMA.FTZ R9, R24.reuse, R50, R9 ;  /* 0x0000003218097223 */ /* 0x048fe40000010009 */
[C---:B0-----:R-:W-:Y:S02]  /*3610*/  FFMA.FTZ R19, R24.reuse, R53, R19 ;  /* 0x0000003518137223 */ /* 0x041fe40000010013 */
[C---:B------:R-:W-:Y:S02]  /*3620*/  FFMA.FTZ R43, R24.reuse, R43, R45 ;  /* 0x0000002b182b7223 */ /* 0x040fe4000001002d */
[C---:B-1----:R-:W-:Y:S02]  /*3630*/  FFMA.FTZ R13, R24.reuse, R54, R13 ;  /* 0x00000036180d7223 */ /* 0x042fe4000001000d */
[C---:B------:R-:W-:Y:S02]  /*3640*/  FFMA.FTZ R21, R24.reuse, R51, R21 ;  /* 0x0000003318157223 */ /* 0x040fe40000010015 */
[----:B----4-:R-:W-:-:S02]  /*3650*/  FFMA.FTZ R10, R24, R15, R10 ;  /* 0x0000000f180a7223 */ /* 0x010fc4000001000a */
[----:B------:R-:W-:Y:S01]  /*3660*/  FFMA.FTZ R11, R24, R22, R11 ;  /* 0x00000016180b7223 */ /* 0x000fe2000001000b */
[----:B------:R-:W-:Y:S04]  /*3670*/  STS [R44+0x8], R9 ;  /* 0x000008092c007388 */ /* 0x000fe80000000800 */
[----:B------:R-:W-:Y:S04]  /*3680*/  STS [R44+0xc], R19 ;  /* 0x00000c132c007388 */ /* 0x000fe80000000800 */
[----:B------:R-:W-:Y:S04]  /*3690*/  STS [R44+0x10], R21 ;  /* 0x000010152c007388 */ /* 0x000fe80000000800 */
[----:B------:R-:W-:Y:S04]  /*36a0*/  STS [R44+0x14], R43 ;  /* 0x0000142b2c007388 */ /* 0x000fe80000000800 */
[----:B------:R-:W-:Y:S04]  /*36b0*/  STS [R44+0x18], R13 ;  /* 0x0000180d2c007388 */ /* 0x000fe80000000800 */
[----:B------:R-:W-:Y:S04]  /*36c0*/  STS [R44+0x1c], R10 ;  /* 0x00001c0a2c007388 */ /* 0x000fe80000000800 */
[----:B------:R0:W-:Y:S02]  /*36d0*/  STS [R44+0x20], R11 ;  /* 0x0000200b2c007388 */ /* 0x0001e40000000800 */
[----:B0-----:R-:W-:-:S08]  /*36e0*/  IMAD.MOV.U32 R44, RZ, RZ, R8 ;  /* 0x000000ffff2c7224 */ /* 0x001fd000078e0008 */
.L_x_113:
[----:B------:R-:W-:Y:S05]  /*36f0*/  BSYNC B1 ;  /* 0x0000000000017941 */ /* 0x000fea0003800000 */
.L_x_112:
[----:B------:R-:W-:-:S12]  /*3700*/  ISETP.LT.OR P0, PT, R46, R41, P0 ;  /* 0x000000292e00720c */ /* 0x000fd80000701670 */
[----:B------:R-:W-:Y:S05]  /*3710*/  @!P0 BRA `(.L_x_104) ;  /* 0x000001f000008947 */ /* 0x000fea0003800000 */
[----:B------:R-:W-:-:S08]  /*3720*/  SHF.R.S32.HI R23, RZ, 0x1f, R47 ;  /* 0x0000001fff177819 */ /* 0x000fd0000001142f */
.L_x_114:
[----:B------:R-:W-:Y:S01]  /*3730*/  IADD3 R8, R28, R42, RZ ;  /* 0x0000002a1c087210 */ /* 0x000fe20007ffe0ff */
[----:B------:R-:W0:Y:S04]  /*3740*/  LDS.U R17, [R44+0x4] ;  /* 0x000004002c117984 */ /* 0x000e280000001800 */
[----:B------:R-:W-:Y:S01]  /*3750*/  IMAD.WIDE R8, R8, R29, c[0x0][0x170] ;  /* 0x00005c0008087625 */ /* 0x000fe200078e021d */
[----:B------:R-:W1:Y:S04]  /*3760*/  LDS.U R18, [R44+0x8] ;  /* 0x000008002c127984 */ /* 0x000e680000001800 */
[----:B------:R-:W2:Y:S02]  /*3770*/  LDS.U R19, [R44+0xc] ;  /* 0x00000c002c137984 */ /* 0x000ea40000001800 */
[----:B------:R-:W-:-:S02]  /*3780*/  IADD3 R10, P0, R47, R8, RZ ;  /* 0x000000082f0a7210 */ /* 0x000fc40007f1e0ff */
[----:B------:R-:W3:Y:S03]  /*3790*/  LDS.U R21, [R44+0x10] ;  /* 0x000010002c157984 */ /* 0x000ee60000001800 */
[----:B------:R-:W-:Y:S01]  /*37a0*/  IMAD.X R11, R9, 0x1, R23, P0 ;  /* 0x00000001090b7824 */ /* 0x000fe200000e0617 */
[----:B------:R-:W-:Y:S01]  /*37b0*/  IADD3 R12, P0, R47, R10, RZ ;  /* 0x0000000a2f0c7210 */ /* 0x000fe20007f1e0ff */
[----:B------:R4:W0:Y:S03]  /*37c0*/  LDG.E.CONSTANT.SYS R22, [R8] ;  /* 0x0000000008167381 */ /* 0x00082600001e6900 */
[----:B------:R-:W-:Y:S02]  /*37d0*/  IADD3.X R13, R23, R11, RZ, P0, !PT ;  /* 0x0000000b170d7210 */ /* 0x000fe400007fe4ff */
[----:B------:R-:W-:Y:S01]  /*37e0*/  IADD3 R14, P0, R47, R12, RZ ;  /* 0x0000000c2f0e7210 */ /* 0x000fe20007f1e0ff */
[----:B------:R-:W1:Y:S04]  /*37f0*/  LDG.E.CONSTANT.SYS R11, [R10] ;  /* 0x000000000a0b7381 */ /* 0x000e6800001e6900 */
[----:B------:R-:W-:-:S02]  /*3800*/  IMAD.X R15, R23, 0x1, R13, P0 ;  /* 0x00000001170f7824 */ /* 0x000fc400000e060d */
[----:B------:R-:W2:Y:S06]  /*3810*/  LDG.E.CONSTANT.SYS R13, [R12] ;  /* 0x000000000c0d7381 */ /* 0x000eac00001e6900 */
[----:B------:R-:W3:Y:S01]  /*3820*/  LDG.E.CONSTANT.SYS R14, [R14] ;  /* 0x000000000e0e7381 */ /* 0x000ee200001e6900 */
[----:B------:R-:W-:-:S04]  /*3830*/  IADD3 R46, R46, 0x4, RZ ;  /* 0x000000042e2e7810 */ /* 0x000fc80007ffe0ff */
[----:B------:R-:W-:Y:S02]  /*3840*/  ISETP.GE.AND P0, PT, R46, R41, PT ;  /* 0x000000292e00720c */ /* 0x000fe40003f06270 */
[----:B----4-:R-:W-:Y:S02]  /*3850*/  IADD3 R8, R44, 0x10, RZ ;  /* 0x000000102c087810 */ /* 0x010fe40007ffe0ff */
[----:B------:R-:W-:Y:S01]  /*3860*/  LEA R42, R39, R42, 0x2 ;  /* 0x0000002a272a7211 */ /* 0x000fe200078e10ff */
[C---:B0-----:R-:W-:Y:S02]  /*3870*/  FFMA.FTZ R17, R24.reuse, R22, R17 ;  /* 0x0000001618117223 */ /* 0x041fe40000010011 */
[C---:B-1----:R-:W-:Y:S02]  /*3880*/  FFMA.FTZ R18, R24.reuse, R11, R18 ;  /* 0x0000000b18127223 */ /* 0x042fe40000010012 */
[C---:B--2---:R-:W-:Y:S02]  /*3890*/  FFMA.FTZ R19, R24.reuse, R13, R19 ;  /* 0x0000000d18137223 */ /* 0x044fe40000010013 */
[----:B---3--:R-:W-:-:S02]  /*38a0*/  FFMA.FTZ R21, R24, R14, R21 ;  /* 0x0000000e18157223 */ /* 0x008fc40000010015 */
[----:B------:R-:W-:Y:S04]  /*38b0*/  STS [R44+0x4], R17 ;  /* 0x000004112c007388 */ /* 0x000fe80000000800 */
[----:B------:R-:W-:Y:S04]  /*38c0*/  STS [R44+0x8], R18 ;  /* 0x000008122c007388 */ /* 0x000fe80000000800 */
[----:B------:R-:W-:Y:S04]  /*38d0*/  STS [R44+0xc], R19 ;  /* 0x00000c132c007388 */ /* 0x000fe80000000800 */
[----:B------:R0:W-:Y:S02]  /*38e0*/  STS [R44+0x10], R21 ;  /* 0x000010152c007388 */ /* 0x0001e40000000800 */
[----:B0-----:R-:W-:Y:S01]  /*38f0*/  IMAD.MOV.U32 R44, RZ, RZ, R8 ;  /* 0x000000ffff2c7224 */ /* 0x001fe200078e0008 */
[----:B------:R-:W-:Y:S07]  /*3900*/  @!P0 BRA `(.L_x_114) ;  /* 0xfffffe2000008947 */ /* 0x000fee000383ffff */
.L_x_104:
[----:B------:R-:W-:Y:S05]  /*3910*/  BSYNC B0 ;  /* 0x0000000000007941 */ /* 0x000fea0003800000 */
.L_x_103:
[----:B------:R-:W2:Y:S01]  /*3920*/  LDG.E.CONSTANT.SYS R8, [R6] ;  /* 0x0000000006087381 */ /* 0x000ea200001e6900 */
[----:B------:R-:W-:Y:S01]  /*3930*/  BSSY B0, `(.L_x_115) ;  /* 0x0000109000007945 */ /* 0x000fe20003800000 */
[----:B--2---:R-:W-:-:S04]  /*3940*/  FADD.FTZ R8, |R8|, -RZ ;  /* 0x800000ff08087221 */ /* 0x004fc80000010200 */
[----:B------:R-:W-:Y:S01]  /*3950*/  FADD.FTZ R30, |R30|, -R8 ;  /* 0x800000081e1e7221 */ /* 0x000fe20000010200 */
[----:B------:R-:W-:Y:S07]  /*3960*/  @!P1 BRA `(.L_x_116) ;  /* 0x0000105000009947 */ /* 0x000fee0003800000 */
[----:B------:R-:W-:Y:S01]  /*3970*/  LOP3.LUT R8, R41, 0x3, RZ, 0xc0, !PT ;  /* 0x0000000329087812 */ /* 0x000fe200078ec0ff */
[----:B------:R-:W-:Y:S01]  /*3980*/  BSSY B1, `(.L_x_117) ;  /* 0x0000024000017945 */ /* 0x000fe20003800000 */
[----:B------:R-:W-:Y:S02]  /*3990*/  MOV R46, RZ ;  /* 0x000000ff002e7202 */ /* 0x000fe40000000f00 */
[----:B------:R-:W-:-:S12]  /*39a0*/  ISETP.NE.AND P0, PT, R8, RZ, PT ;  /* 0x000000ff0800720c */ /* 0x000fd80003f05270 */
[----:B------:R-:W-:Y:S05]  /*39b0*/  @!P0 BRA `(.L_x_118) ;  /* 0x0000020000008947 */ /* 0x000fea0003800000 */
[----:B------:R-:W-:Y:S01]  /*39c0*/  ISETP.NE.AND P0, PT, R8, 0x1, PT ;  /* 0x000000010800780c */ /* 0x000fe20003f05270 */
[----:B------:R-:W-:Y:S01]  /*39d0*/  BSSY B2, `(.L_x_119) ;  /* 0x0000015000027945 */ /* 0x000fe20003800000 */
[----:B------:R-:W-:-:S10]  /*39e0*/  IMAD.MOV.U32 R46, RZ, RZ, RZ ;  /* 0x000000ffff2e7224 */ /* 0x000fd400078e00ff */
[----:B------:R-:W-:Y:S05]  /*39f0*/  @!P0 BRA `(.L_x_120) ;  /* 0x0000012000008947 */ /* 0x000fea0003800000 */
[----:B------:R-:W-:-:S12]  /*3a00*/  ISETP.NE.AND P0, PT, R8, 0x2, PT ;  /* 0x000000020800780c */ /* 0x000fd80003f05270 */
[----:B------:R-:W-:Y:S01]  /*3a10*/  @P0 IMAD R8, R39, 0x14, R28 ;  /* 0x0000001427080824 */ /* 0x000fe200078e021c */
[----:B------:R-:W-:Y:S01]  /*3a20*/  MOV R46, RZ ;  /* 0x000000ff002e7202 */ /* 0x000fe20000000f00 */
[----:B------:R-:W0:Y:S02]  /*3a30*/  @P0 LDS.U R13, [R38+0x4] ;  /* 0x00000400260d0984 */ /* 0x000e240000001800 */
[----:B------:R-:W-:-:S10]  /*3a40*/  @P0 IMAD.WIDE R8, R8, R29, c[0x0][0x170] ;  /* 0x00005c0008080625 */ /* 0x000fd400078e021d */
[----:B------:R-:W0:Y:S01]  /*3a50*/  @P0 LDG.E.CONSTANT.SYS R8, [R8] ;  /* 0x0000000008080381 */ /* 0x000e2200001e6900 */
[----:B------:R-:W-:-:S05]  /*3a60*/  @P0 IMAD.MOV.U32 R46, RZ, RZ, 0x1 ;  /* 0x00000001ff2e0424 */ /* 0x000fca00078e00ff */
        /* <DEDUP_REMOVED lines=11> */
.L_x_120:
[----:B0-----:R-:W-:Y:S05]  /*3b20*/  BSYNC B2 ;  /* 0x0000000000027941 */ /* 0x001fea0003800000 */
.L_x_119:
        /* <DEDUP_REMOVED lines=9> */
.L_x_118:
[----:B0-----:R-:W-:Y:S05]  /*3bc0*/  BSYNC B1 ;  /* 0x0000000000017941 */ /* 0x001fea0003800000 */
.L_x_117:
[----:B------:R-:W-:-:S12]  /*3bd0*/  ISETP.GE.U32.AND P0, PT, R41, 0x4, PT ;  /* 0x000000042900780c */ /* 0x000fd80003f06070 */
[----:B------:R-:W-:Y:S05]  /*3be0*/  @!P0 BRA `(.L_x_116) ;  /* 0x00000dd000008947 */ /* 0x000fea0003800000 */
[----:B------:R-:W-:Y:S01]  /*3bf0*/  MOV R9, c[0x0][0x194] ;  /* 0x0000650000097a02 */ /* 0x000fe20000000f00 */
[----:B------:R-:W-:Y:S01]  /*3c00*/  IMAD R8, R0, c[0x0][0x0], RZ ;  /* 0x0000000000087a24 */ /* 0x000fe200078e02ff */
[----:B------:R-:W-:Y:S01]  /*3c10*/  IADD3 R22, R46, 0x14, RZ ;  /* 0x000000142e167810 */ /* 0x000fe20007ffe0ff */
[----:B------:R-:W-:Y:S01]  /*3c20*/  IMAD.MOV.U32 R11, RZ, RZ, c[0x0][0x198] ;  /* 0x00006600ff0b7624 */ /* 0x000fe200078e00ff */
[----:B------:R-:W-:Y:S01]  /*3c30*/  BSSY B1, `(.L_x_121) ;  /* 0x000007b000017945 */ /* 0x000fe20003800000 */
[C---:B------:R-:W-:Y:S01]  /*3c40*/  IMAD R10, R9.reuse, c[0x0][0x190], RZ ;  /* 0x00006400090a7a24 */ /* 0x040fe200078e02ff */
[----:B------:R-:W-:Y:S01]  /*3c50*/  PLOP3.LUT P0, PT, PT, PT, PT, 0x80, 0x0 ;  /* 0x000000000000781c */ /* 0x000fe20003f0f070 */
[----:B------:R-:W-:Y:S01]  /*3c60*/  IMAD R12, R9, c[0x0][0x198], RZ ;  /* 0x00006600090c7a24 */ /* 0x000fe200078e02ff */
[----:B------:R-:W-:Y:S01]  /*3c70*/  IADD3 R9, R41, -R46, RZ ;  /* 0x8000002e29097210 */ /* 0x000fe20007ffe0ff */
[----:B------:R-:W-:Y:S02]  /*3c80*/  IMAD R8, R8, 0xb, R46 ;  /* 0x0000000b08087824 */ /* 0x000fe400078e022e */
[----:B------:R-:W-:Y:S01]  /*3c90*/  IMAD R10, R11, c[0x0][0x19c], R10 ;  /* 0x000067000b0a7a24 */ /* 0x000fe200078e020a */
[----:B------:R-:W-:Y:S01]  /*3ca0*/  ISETP.GT.AND P2, PT, R9, 0xc, PT ;  /* 0x0000000c0900780c */ /* 0x000fe20003f44270 */
[----:B------:R-:W-:-:S02]  /*3cb0*/  IMAD R12, R25, c[0x0][0x19c], R12 ;  /* 0x00006700190c7a24 */ /* 0x000fc400078e020c */
[----:B------:R-:W-:Y:S02]  /*3cc0*/  IMAD R8, R34, 0xb, R8 ;  /* 0x0000000b22087824 */ /* 0x000fe400078e0208 */
[----:B------:R-:W-:Y:S02]  /*3cd0*/  IMAD.IADD R10, R10, 0x1, -R12 ;  /* 0x000000010a0a7824 */ /* 0x000fe400078e0a0c */
[----:B------:R-:W-:Y:S01]  /*3ce0*/  IMAD R22, R39, R22, RZ ;  /* 0x0000001627167224 */ /* 0x000fe200078e02ff */
[----:B------:R-:W-:Y:S01]  /*3cf0*/  SHF.L.U32 R24, R8, 0x2, RZ ;  /* 0x0000000208187819 */ /* 0x000fe200000006ff */
[----:B------:R-:W-:-:S03]  /*3d00*/  IMAD.SHL.U32 R45, R10, 0x4, RZ ;  /* 0x000000040a2d7824 */ /* 0x000fc600078e00ff */
[----:B------:R-:W-:Y:S05]  /*3d10*/  @!P2 BRA `(.L_x_122) ;  /* 0x000006c00000a947 */ /* 0x000fea0003800000 */
[----:B------:R-:W-:Y:S02]  /*3d20*/  PLOP3.LUT P0, PT, PT, PT, PT, 0x8, 0x0 ;  /* 0x000000000000781c */ /* 0x000fe40003f0e170 */
[----:B------:R-:W-:-:S10]  /*3d30*/  IADD3 R44, R41, -0xc, RZ ;  /* 0xfffffff4292c7810 */ /* 0x000fd40007ffe0ff */
.L_x_123:
[----:B------:R-:W-:Y:S01]  /*3d40*/  IADD3 R12, R28, R22, RZ ;  /* 0x000000161c0c7210 */ /* 0x000fe20007ffe0ff */
[----:B------:R-:W-:Y:S01]  /*3d50*/  LDS.U R59, [R24+0x8] ;  /* 0x00000800183b7984 */ /* 0x000fe20000001800 */
[----:B------:R-:W-:-:S03]  /*3d60*/  SHF.R.S32.HI R51, RZ, 0x1f, R45 ;  /* 0x0000001fff337819 */ /* 0x000fc6000001142d */
[----:B------:R-:W-:Y:S01]  /*3d70*/  IMAD.WIDE R12, R12, R29, c[0x0][0x170] ;  /* 0x00005c000c0c7625 */ /* 0x000fe200078e021d */
[----:B------:R-:W-:Y:S04]  /*3d80*/  LDS.U R60, [R24+0xc] ;  /* 0x00000c00183c7984 */ /* 0x000fe80000001800 */
[----:B------:R-:W-:Y:S02]  /*3d90*/  LDS.U R61, [R24+0x10] ;  /* 0x00001000183d7984 */ /* 0x000fe40000001800 */
[----:B------:R-:W-:Y:S02]  /*3da0*/  IADD3 R8, P2, R45, R12, RZ ;  /* 0x0000000c2d087210 */ /* 0x000fe40007f5e0ff */
[----:B------:R-:W-:Y:S01]  /*3db0*/  LEA R22, R39, R22, 0x2 ;  /* 0x0000001627167211 */ /* 0x000fe200078e10ff */
[----:B------:R0:W2:Y:S02]  /*3dc0*/  LDG.E.CONSTANT.SYS R48, [R12] ;  /* 0x000000000c307381 */ /* 0x0000a400001e6900 */
[----:B------:R-:W-:Y:S01]  /*3dd0*/  IMAD.X R9, R13, 0x1, R51, P2 ;  /* 0x000000010d097824 */ /* 0x000fe200010e0633 */
[----:B------:R-:W-:-:S02]  /*3de0*/  IADD3 R16, P2, R45, R8, RZ ;  /* 0x000000082d107210 */ /* 0x000fc40007f5e0ff */
[----:B------:R-:W-:-:S03]  /*3df0*/  IADD3 R18, R28, R22, RZ ;  /* 0x000000161c127210 */ /* 0x000fc60007ffe0ff */
[----:B------:R-:W-:Y:S01]  /*3e00*/  IMAD.X R17, R51, 0x1, R9, P2 ;  /* 0x0000000133117824 */ /* 0x000fe200010e0609 */
[----:B------:R-:W-:Y:S01]  /*3e10*/  IADD3 R10, P2, R45, R16, RZ ;  /* 0x000000102d0a7210 */ /* 0x000fe20007f5e0ff */
[----:B------:R-:W-:Y:S01]  /*3e20*/  IMAD.WIDE R18, R18, R29, c[0x0][0x170] ;  /* 0x00005c0012127625 */ /* 0x000fe200078e021d */
[----:B------:R1:W3:Y:S02]  /*3e30*/  LDG.E.CONSTANT.SYS R49, [R8] ;  /* 0x0000000008317381 */ /* 0x0002e400001e6900 */
[----:B------:R-:W-:Y:S01]  /*3e40*/  IADD3.X R11, R51, R17, RZ, P2, !PT ;  /* 0x00000011330b7210 */ /* 0x000fe200017fe4ff */
[----:B------:R-:W-:Y:S02]  /*3e50*/  IMAD R22, R39, 0x4, R22 ;  /* 0x0000000427167824 */ /* 0x000fe400078e0216 */
[----:B------:R4:W3:Y:S01]  /*3e60*/  LDG.E.CONSTANT.SYS R47, [R16] ;  /* 0x00000000102f7381 */ /* 0x0008e200001e6900 */
[----:B0-----:R-:W-:Y:S01]  /*3e70*/  IADD3 R12, P2, R45, R18, RZ ;  /* 0x000000122d0c7210 */ /* 0x001fe20007f5e0ff */
[C---:B------:R-:W-:Y:S01]  /*3e80*/  IMAD.IADD R23, R28.reuse, 0x1, R22 ;  /* 0x000000011c177824 */ /* 0x040fe200078e0216 */
[----:B------:R-:W-:Y:S01]  /*3e90*/  LEA R50, R39, R22, 0x2 ;  /* 0x0000001627327211 */ /* 0x000fe200078e10ff */
[----:B------:R0:W3:Y:S04]  /*3ea0*/  LDG.E.CONSTANT.SYS R53, [R18] ;  /* 0x0000000012357381 */ /* 0x0000e800001e6900 */
[----:B------:R0:W3:Y:S01]  /*3eb0*/  LDG.E.CONSTANT.SYS R52, [R10] ;  /* 0x000000000a347381 */ /* 0x0000e200001e6900 */
[----:B------:R-:W-:Y:S01]  /*3ec0*/  IMAD.WIDE R22, R23, R29, c[0x0][0x170] ;  /* 0x00005c0017167625 */ /* 0x000fe200078e021d */
[----:B------:R-:W-:Y:S01]  /*3ed0*/  IADD3.X R13, R19, R51, RZ, P2, !PT ;  /* 0x00000033130d7210 */ /* 0x000fe200017fe4ff */
[----:B------:R-:W-:Y:S01]  /*3ee0*/  IMAD.IADD R14, R28, 0x1, R50 ;  /* 0x000000011c0e7824 */ /* 0x000fe200078e0232 */
[----:B----4-:R-:W-:-:S03]  /*3ef0*/  IADD3 R16, P2, R45, R12, RZ ;  /* 0x0000000c2d107210 */ /* 0x010fc60007f5e0ff */
[----:B------:R-:W-:Y:S01]  /*3f00*/  IMAD.WIDE R14, R14, R29, c[0x0][0x170] ;  /* 0x00005c000e0e7625 */ /* 0x000fe200078e021d */
[----:B------:R-:W-:Y:S02]  /*3f10*/  IADD3.X R17, R51, R13, RZ, P2, !PT ;  /* 0x0000000d33117210 */ /* 0x000fe400017fe4ff */
[C---:B-1----:R-:W-:Y:S01]  /*3f20*/  IADD3 R8, P3, R45.reuse, R22, RZ ;  /* 0x000000162d087210 */ /* 0x042fe20007f7e0ff */
[----:B------:R1:W4:Y:S01]  /*3f30*/  LDG.E.CONSTANT.SYS R55, [R22] ;  /* 0x0000000016377381 */ /* 0x00032200001e6900 */
[----:B------:R-:W-:-:S03]  /*3f40*/  IADD3 R20, P2, R45, R16, RZ ;  /* 0x000000102d147210 */ /* 0x000fc60007f5e0ff */
[----:B------:R-:W-:Y:S01]  /*3f50*/  IMAD.X R9, R23, 0x1, R51, P3 ;  /* 0x0000000117097824 */ /* 0x000fe200018e0633 */
[----:B0-----:R-:W-:Y:S01]  /*3f60*/  IADD3 R10, P3, R45, R14, RZ ;  /* 0x0000000e2d0a7210 */ /* 0x001fe20007f7e0ff */
[----:B------:R-:W-:Y:S01]  /*3f70*/  IMAD.X R21, R51, 0x1, R17, P2 ;  /* 0x0000000133157824 */ /* 0x000fe200010e0611 */
[----:B------:R-:W-:Y:S01]  /*3f80*/  IADD3 R18, P2, R45, R8, RZ ;  /* 0x000000082d127210 */ /* 0x000fe20007f5e0ff */
[----:B------:R0:W4:Y:S01]  /*3f90*/  LDG.E.CONSTANT.SYS R56, [R12] ;  /* 0x000000000c387381 */ /* 0x00012200001e6900 */
[----:B------:R-:W-:Y:S02]  /*3fa0*/  IADD3.X R11, R15, R51, RZ, P3, !PT ;  /* 0x000000330f0b7210 */ /* 0x000fe40001ffe4ff */
[----:B------:R-:W-:Y:S01]  /*3fb0*/  IADD3 R42, P3, R45, R10, RZ ;  /* 0x0000000a2d2a7210 */ /* 0x000fe20007f7e0ff */
[----:B------:R-:W-:Y:S01]  /*3fc0*/  IMAD.X R19, R51, 0x1, R9, P2 ;  /* 0x0000000133137824 */ /* 0x000fe200010e0609 */
[----:B-1----:R-:W-:Y:S01]  /*3fd0*/  IADD3 R22, P2, R45, R18, RZ ;  /* 0x000000122d167210 */ /* 0x002fe20007f5e0ff */
[----:B------:R1:W4:Y:S02]  /*3fe0*/  LDG.E.CONSTANT.SYS R57, [R14] ;  /* 0x000000000e397381 */ /* 0x00032400001e6900 */
[C---:B------:R-:W-:Y:S01]  /*3ff0*/  IMAD.X R43, R51.reuse, 0x1, R11, P3 ;  /* 0x00000001332b7824 */ /* 0x040fe200018e060b */
[----:B------:R-:W-:Y:S01]  /*4000*/  IADD3.X R23, R51, R19, RZ, P2, !PT ;  /* 0x0000001333177210 */ /* 0x000fe200017fe4ff */
[----:B------:R1:W4:Y:S01]  /*4010*/  LDG.E.CONSTANT.SYS R16, [R16] ;  /* 0x0000000010107381 */ /* 0x00032200001e6900 */
[----:B0-----:R-:W-:-:S03]  /*4020*/  IADD3 R12, P2, R45, R42, RZ ;  /* 0x0000002a2d0c7210 */ /* 0x001fc60007f5e0ff */
[----:B------:R0:W4:Y:S01]  /*4030*/  LDG.E.CONSTANT.SYS R20, [R20] ;  /* 0x0000000014147381 */ /* 0x00012200001e6900 */
[----:B------:R-:W-:-:S03]  /*4040*/  IADD3.X R13, R51, R43, RZ, P2, !PT ;  /* 0x0000002b330d7210 */ /* 0x000fc600017fe4ff */
[----:B------:R0:W4:Y:S04]  /*4050*/  LDG.E.CONSTANT.SYS R8, [R8] ;  /* 0x0000000008087381 */ /* 0x00012800001e6900 */
[----:B------:R0:W4:Y:S04]  /*4060*/  LDG.E.CONSTANT.SYS R19, [R18] ;  /* 0x0000000012137381 */ /* 0x00012800001e6900 */
[----:B------:R2:W4:Y:S04]  /*4070*/  LDG.E.CONSTANT.SYS R11, [R10] ;  /* 0x000000000a0b7381 */ /* 0x00052800001e6900 */
[----:B------:R0:W4:Y:S04]  /*4080*/  LDG.E.CONSTANT.SYS R23, [R22] ;  /* 0x0000000016177381 */ /* 0x00012800001e6900 */
[----:B------:R-:W4:Y:S04]  /*4090*/  LDG.E.CONSTANT.SYS R43, [R42] ;  /* 0x000000002a2b7381 */ /* 0x000f2800001e6900 */
[----:B------:R0:W4:Y:S04]  /*40a0*/  LDG.E.CONSTANT.SYS R12, [R12] ;  /* 0x000000000c0c7381 */ /* 0x00012800001e6900 */
[----:B------:R-:W2:Y:S04]  /*40b0*/  LDS.U R51, [R24+0x4] ;  /* 0x0000040018337984 */ /* 0x000ea80000001800 */
[----:B-1----:R-:W1:Y:S04]  /*40c0*/  LDS.U R15, [R24+0x14] ;  /* 0x00001400180f7984 */ /* 0x002e680000001800 */
[----:B0-----:R-:W4:Y:S04]  /*40d0*/  LDS.U R9, [R24+0x18] ;  /* 0x0000180018097984 */ /* 0x001f280000001800 */
[----:B------:R-:W0:Y:S04]  /*40e0*/  LDS.U R17, [R24+0x1c] ;  /* 0x00001c0018117984 */ /* 0x000e280000001800 */
[----:B------:R-:W0:Y:S01]  /*40f0*/  LDS.U R21, [R24+0x20] ;  /* 0x0000200018157984 */ /* 0x000e220000001800 */
[----:B------:R-:W-:-:S04]  /*4100*/  IADD3 R46, R46, 0x10, RZ ;  /* 0x000000102e2e7810 */ /* 0x000fc80007ffe0ff */
[----:B------:R-:W-:Y:S01]  /*4110*/  ISETP.GE.AND P2, PT, R46, R44, PT ;  /* 0x0000002c2e00720c */ /* 0x000fe20003f46270 */
[C---:B--2---:R-:W-:Y:S02]  /*4120*/  FFMA.FTZ R10, R30.reuse, R48, R51 ;  /* 0x000000301e0a7223 */ /* 0x044fe40000010033 */
[----:B------:R-:W-:Y:S04]  /*4130*/  LDS.U R51, [R24+0x34] ;  /* 0x0000340018337984 */ /* 0x000fe80000001800 */
[----:B------:R-:W-:Y:S01]  /*4140*/  LDS.U R48, [R24+0x3c] ;  /* 0x00003c0018307984 */ /* 0x000fe20000001800 */
[----:B---3--:R-:W-:-:S03]  /*4150*/  FFMA.FTZ R49, R30, R49, R59 ;  /* 0x000000311e317223 */ /* 0x008fc6000001003b */
[----:B------:R-:W2:Y:S04]  /*4160*/  LDS.U R59, [R24+0x28] ;  /* 0x00002800183b7984 */ /* 0x000ea80000001800 */
[----:B------:R-:W-:Y:S04]  /*4170*/  STS [R24+0x4], R10 ;  /* 0x0000040a18007388 */ /* 0x000fe80000000800 */
[----:B------:R-:W-:Y:S01]  /*4180*/  STS [R24+0x8], R49 ;  /* 0x0000083118007388 */ /* 0x000fe20000000800 */
[----:B------:R-:W-:-:S03]  /*4190*/  FFMA.FTZ R47, R30, R47, R60 ;  /* 0x0000002f1e2f7223 */ /* 0x000fc6000001003c */
[----:B------:R-:W3:Y:S01]  /*41a0*/  LDS.U R18, [R24+0x24] ;  /* 0x0000240018127984 */ /* 0x000ee20000001800 */
[----:B------:R-:W-:-:S03]  /*41b0*/  FFMA.FTZ R14, R30, R52, R61 ;  /* 0x000000341e0e7223 */ /* 0x000fc6000001003d */
[----:B------:R-:W3:Y:S04]  /*41c0*/  LDS.U R61, [R24+0x2c] ;  /* 0x00002c00183d7984 */ /* 0x000ee80000001800 */
[----:B------:R-:W3:Y:S04]  /*41d0*/  LDS.U R60, [R24+0x30] ;  /* 0x00003000183c7984 */ /* 0x000ee80000001800 */
[----:B------:R-:W3:Y:S04]  /*41e0*/  LDS.U R52, [R24+0x38] ;  /* 0x0000380018347984 */ /* 0x000ee80000001800 */
[----:B------:R-:W3:Y:S01]  /*41f0*/  LDS.U R13, [R24+0x40] ;  /* 0x00004000180d7984 */ /* 0x000ee20000001800 */
[----:B-1----:R-:W-:-:S02]  /*4200*/  FFMA.FTZ R15, R30, R53, R15 ;  /* 0x000000351e0f7223 */ /* 0x002fc4000001000f */
[C---:B----4-:R-:W-:Y:S02]  /*4210*/  FFMA.FTZ R9, R30.reuse, R56, R9 ;  /* 0x000000381e097223 */ /* 0x050fe40000010009 */
[C---:B0-----:R-:W-:Y:S02]  /*4220*/  FFMA.FTZ R17, R30.reuse, R16, R17 ;  /* 0x000000101e117223 */ /* 0x041fe40000010011 */
[C---:B------:R-:W-:Y:S02]  /*4230*/  FFMA.FTZ R21, R30.reuse, R20, R21 ;  /* 0x000000141e157223 */ /* 0x040fe40000010015 */
[C---:B--2---:R-:W-:Y:S02]  /*4240*/  FFMA.FTZ R59, R30.reuse, R8, R59 ;  /* 0x000000081e3b7223 */ /* 0x044fe4000001003b */
[----:B------:R-:W-:Y:S01]  /*4250*/  FFMA.FTZ R51, R30, R57, R51 ;  /* 0x000000391e337223 */ /* 0x000fe20000010033 */
[----:B------:R-:W-:Y:S01]  /*4260*/  IADD3 R8, R24, 0x40, RZ ;  /* 0x0000004018087810 */ /* 0x000fe20007ffe0ff */
[----:B------:R-:W-:Y:S01]  /*4270*/  STS [R24+0xc], R47 ;  /* 0x00000c2f18007388 */ /* 0x000fe20000000800 */
[----:B------:R-:W-:-:S02]  /*4280*/  IMAD R22, R39, 0x4, R50 ;  /* 0x0000000427167824 */ /* 0x000fc400078e0232 */
[C---:B---3--:R-:W-:Y:S02]  /*4290*/  FFMA.FTZ R18, R30.reuse, R55, R18 ;  /* 0x000000371e127223 */ /* 0x048fe40000010012 */
[C---:B------:R-:W-:Y:S02]  /*42a0*/  FFMA.FTZ R19, R30.reuse, R19, R61 ;  /* 0x000000131e137223 */ /* 0x040fe4000001003d */
[C---:B------:R-:W-:Y:S02]  /*42b0*/  FFMA.FTZ R23, R30.reuse, R23, R60 ;  /* 0x000000171e177223 */ /* 0x040fe4000001003c */
[C---:B------:R-:W-:Y:S02]  /*42c0*/  FFMA.FTZ R43, R30.reuse, R43, R48 ;  /* 0x0000002b1e2b7223 */ /* 0x040fe40000010030 */
[C---:B------:R-:W-:Y:S02]  /*42d0*/  FFMA.FTZ R11, R30.reuse, R11, R52 ;  /* 0x0000000b1e0b7223 */ /* 0x040fe40000010034 */
[----:B------:R-:W-:Y:S01]  /*42e0*/  FFMA.FTZ R13, R30, R12, R13 ;  /* 0x0000000c1e0d7223 */ /* 0x000fe2000001000d */
        /* <DEDUP_REMOVED lines=13> */
[----:B0-----:R-:W-:Y:S01]  /*43c0*/  MOV R24, R8 ;  /* 0x0000000800187202 */ /* 0x001fe20000000f00 */
[----:B------:R-:W-:Y:S07]  /*43d0*/  @!P2 BRA `(.L_x_123) ;  /* 0xfffff9600000a947 */ /* 0x000fee000383ffff */
.L_x_122:
[----:B------:R-:W-:Y:S05]  /*43e0*/  BSYNC B1 ;  /* 0x0000000000017941 */ /* 0x000fea0003800000 */
.L_x_121:
        /* <DEDUP_REMOVED lines=8> */
[-C--:B------:R-:W-:Y:S01]  /*4470*/  IMAD.WIDE R42, R42, R29.reuse, c[0x0][0x170] ;  /* 0x00005c002a2a7625 */ /* 0x080fe200078e021d */
[----:B------:R-:W-:Y:S01]  /*4480*/  IADD3 R18, R28, R22, RZ ;  /* 0x000000161c127210 */ /* 0x000fe20007ffe0ff */
[----:B------:R-:W-:Y:S04]  /*4490*/  LDS.U R47, [R24+0x20] ;  /* 0x00002000182f7984 */ /* 0x000fe80000001800 */
[----:B------:R-:W-:Y:S01]  /*44a0*/  IMAD.WIDE R18, R18, R29, c[0x0][0x170] ;  /* 0x00005c0012127625 */ /* 0x000fe200078e021d */
[----:B------:R-:W-:-:S03]  /*44b0*/  IADD3 R12, P0, R45, R42, RZ ;  /* 0x0000002a2d0c7210 */ /* 0x000fc60007f1e0ff */
[----:B------:R0:W2:Y:S02]  /*44c0*/  LDG.E.CONSTANT.SYS R48, [R42] ;  /* 0x000000002a307381 */ /* 0x0000a400001e6900 */
[----:B------:R-:W-:Y:S01]  /*44d0*/  IMAD.X R13, R43, 0x1, R21, P0 ;  /* 0x000000012b0d7824 */ /* 0x000fe200000e0615 */
[C---:B------:R-:W-:Y:S02]  /*44e0*/  IADD3 R8, P2, R45.reuse, R18, RZ ;  /* 0x000000122d087210 */ /* 0x040fe40007f5e0ff */
[----:B------:R-:W-:Y:S01]  /*44f0*/  IADD3 R10, P0, R45, R12, RZ ;  /* 0x0000000c2d0a7210 */ /* 0x000fe20007f1e0ff */
[----:B------:R1:W3:Y:S01]  /*4500*/  LDG.E.CONSTANT.SYS R23, [R18] ;  /* 0x0000000012177381 */ /* 0x0002e200001e6900 */
[----:B------:R-:W-:Y:S02]  /*4510*/  IADD3.X R9, R19, R21, RZ, P2, !PT ;  /* 0x0000001513097210 */ /* 0x000fe400017fe4ff */
[----:B------:R-:W-:Y:S01]  /*4520*/  IADD3 R16, P2, R45, R8, RZ ;  /* 0x000000082d107210 */ /* 0x000fe20007f5e0ff */
[----:B------:R-:W-:Y:S01]  /*4530*/  IMAD.X R11, R21, 0x1, R13, P0 ;  /* 0x00000001150b7824 */ /* 0x000fe200000e060d */
[----:B------:R-:W-:Y:S01]  /*4540*/  IADD3 R14, P0, R45, R10, RZ ;  /* 0x0000000a2d0e7210 */ /* 0x000fe20007f1e0ff */
[----:B------:R4:W2:Y:S02]  /*4550*/  LDG.E.CONSTANT.SYS R49, [R12] ;  /* 0x000000000c317381 */ /* 0x0008a400001e6900 */
        /* <DEDUP_REMOVED lines=10> */
[----:B----4-:R-:W1:Y:S04]  /*4600*/  LDS.U R12, [R24+0x8] ;  /* 0x00000800180c7984 */ /* 0x010e680000001800 */
[----:B------:R-:W4:Y:S04]  /*4610*/  LDS.U R13, [R24+0xc] ;  /* 0x00000c00180d7984 */ /* 0x000f280000001800 */
[----:B0-----:R-:W-:Y:S04]  /*4620*/  LDS.U R43, [R24+0x10] ;  /* 0x00001000182b7984 */ /* 0x001fe80000001800 */
[----:B------:R-:W0:Y:S04]  /*4630*/  LDS.U R11, [R24+0x18] ;  /* 0x00001800180b7984 */ /* 0x000e280000001800 */
[----:B------:R-:W0:Y:S01]  /*4640*/  LDS.U R8, [R24+0x1c] ;  /* 0x00001c0018087984 */ /* 0x000e220000001800 */
[----:B------:R-:W-:Y:S01]  /*4650*/  PLOP3.LUT P0, PT, PT, PT, PT, 0x8, 0x0 ;  /* 0x000000000000781c */ /* 0x000fe20003f0e170 */
[----:B------:R-:W-:Y:S01]  /*4660*/  IMAD R22, R39, 0x4, R22 ;  /* 0x0000000427167824 */ /* 0x000fe200078e0216 */
[----:B------:R-:W-:Y:S01]  /*4670*/  IADD3 R46, R46, 0x8, RZ ;  /* 0x000000082e2e7810 */ /* 0x000fe20007ffe0ff */
[----:B--2---:R-:W-:-:S02]  /*4680*/  FFMA.FTZ R19, R30, R48, R19 ;  /* 0x000000301e137223 */ /* 0x004fc40000010013 */
[C---:B-1----:R-:W-:Y:S02]  /*4690*/  FFMA.FTZ R9, R30.reuse, R49, R12 ;  /* 0x000000311e097223 */ /* 0x042fe4000001000c */
[C---:B---3--:R-:W-:Y:S02]  /*46a0*/  FFMA.FTZ R23, R30.reuse, R23, R44 ;  /* 0x000000171e177223 */ /* 0x048fe4000001002c */
[C---:B----4-:R-:W-:Y:S02]  /*46b0*/  FFMA.FTZ R13, R30.reuse, R51, R13 ;  /* 0x000000331e0d7223 */ /* 0x050fe4000001000d */
[C---:B0-----:R-:W-:Y:S01]  /*46c0*/  FFMA.FTZ R11, R30.reuse, R53, R11 ;  /* 0x000000351e0b7223 */ /* 0x041fe2000001000b */
[----:B------:R-:W-:Y:S01]  /*46d0*/  STS [R24+0x4], R19 ;  /* 0x0000041318007388 */ /* 0x000fe20000000800 */
[C---:B------:R-:W-:Y:S02]  /*46e0*/  FFMA.FTZ R43, R30.reuse, R52, R43 ;  /* 0x000000341e2b7223 */ /* 0x040fe4000001002b */
[----:B------:R-:W-:-:S02]  /*46f0*/  FFMA.FTZ R10, R30, R17, R8 ;  /* 0x000000111e0a7223 */ /* 0x000fc40000010008 */
        /* <DEDUP_REMOVED lines=10> */
.L_x_125:
[----:B------:R-:W-:Y:S05]  /*47a0*/  BSYNC B1 ;  /* 0x0000000000017941 */ /* 0x000fea0003800000 */
.L_x_124:
[----:B------:R-:W-:-:S12]  /*47b0*/  ISETP.LT.OR P0, PT, R46, R41, P0 ;  /* 0x000000292e00720c */ /* 0x000fd80000701670 */
[----:B------:R-:W-:Y:S05]  /*47c0*/  @!P0 BRA `(.L_x_116) ;  /* 0x000001f000008947 */ /* 0x000fea0003800000 */
[----:B------:R-:W-:-:S08]  /*47d0*/  SHF.R.S32.HI R23, RZ, 0x1f, R45 ;  /* 0x0000001fff177819 */ /* 0x000fd0000001142d */
.L_x_126:
        /* <DEDUP_REMOVED lines=19> */
[C---:B0-----:R-:W-:Y:S02]  /*4910*/  FFMA.FTZ R17, R30.reuse, R15, R16 ;  /* 0x0000000f1e117223 */ /* 0x041fe40000010010 */
[C---:B-1----:R-:W-:Y:S02]  /*4920*/  FFMA.FTZ R19, R30.reuse, R12, R19 ;  /* 0x0000000c1e137223 */ /* 0x042fe40000010013 */
[C---:B--2---:R-:W-:Y:S02]  /*4930*/  FFMA.FTZ R14, R30.reuse, R11, R20 ;  /* 0x0000000b1e0e7223 */ /* 0x044fe40000010014 */
[----:B---3--:R-:W-:Y:S01]  /*4940*/  FFMA.FTZ R21, R30, R8, R21 ;  /* 0x000000081e157223 */ /* 0x008fe20000010015 */
[----:B------:R-:W-:Y:S01]  /*4950*/  IADD3 R8, R24, 0x10, RZ ;  /* 0x0000001018087810 */ /* 0x000fe20007ffe0ff */
[----:B------:R-:W-:Y:S04]  /*4960*/  STS [R24+0x4], R17 ;  /* 0x0000041118007388 */ /* 0x000fe80000000800 */
[----:B------:R-:W-:Y:S04]  /*4970*/  STS [R24+0x8], R19 ;  /* 0x0000081318007388 */ /* 0x000fe80000000800 */
[----:B------:R-:W-:Y:S04]  /*4980*/  STS [R24+0xc], R14 ;  /* 0x00000c0e18007388 */ /* 0x000fe80000000800 */
[----:B------:R0:W-:Y:S02]  /*4990*/  STS [R24+0x10], R21 ;  /* 0x0000101518007388 */ /* 0x0001e40000000800 */
[----:B0-----:R-:W-:Y:S01]  /*49a0*/  MOV R24, R8 ;  /* 0x0000000800187202 */ /* 0x001fe20000000f00 */
[----:B------:R-:W-:Y:S07]  /*49b0*/  @!P0 BRA `(.L_x_126) ;  /* 0xfffffe2000008947 */ /* 0x000fee000383ffff */
.L_x_116:
[----:B------:R-:W-:Y:S05]  /*49c0*/  BSYNC B0 ;  /* 0x0000000000007941 */ /* 0x000fea0003800000 */
.L_x_115:
[C---:B------:R-:W-:Y:S01]  /*49d0*/  IADD3 R22, P0, R31.reuse, R4, RZ ;  /* 0x000000041f167210 */ /* 0x040fe20007f1e0ff */
[----:B------:R-:W-:Y:S01]  /*49e0*/  BSSY B0, `(.L_x_127) ;  /* 0x000010d000007945 */ /* 0x000fe20003800000 */
[----:B------:R-:W-:-:S03]  /*49f0*/  IADD3 R42, P2, R31, R6, RZ ;  /* 0x000000061f2a7210 */ /* 0x000fc60007f5e0ff */
[----:B------:R-:W-:Y:S01]  /*4a00*/  IMAD.X R23, R5, 0x1, R33, P0 ;  /* 0x0000000105177824 */ /* 0x000fe200000e0621 */
[----:B------:R-:W-:Y:S01]  /*4a10*/  IADD3.X R43, R7, R33, RZ, P2, !PT ;  /* 0x00000021072b7210 */ /* 0x000fe200017fe4ff */
[----:B------:R-:W-:Y:S07]  /*4a20*/  @!P1 BRA `(.L_x_128) ;  /* 0x0000108000009947 */ /* 0x000fee0003800000 */
[----:B------:R-:W2:Y:S04]  /*4a30*/  LDG.E.CONSTANT.SYS R30, [R42] ;  /* 0x000000002a1e7381 */ /* 0x000ea800001e6900 */
[----:B------:R-:W2:Y:S01]  /*4a40*/  LDG.E.CONSTANT.SYS R4, [R22] ;  /* 0x0000000016047381 */ /* 0x000ea200001e6900 */
[----:B------:R-:W-:Y:S01]  /*4a50*/  LOP3.LUT R5, R41, 0x3, RZ, 0xc0, !PT ;  /* 0x0000000329057812 */ /* 0x000fe200078ec0ff */
[----:B------:R-:W-:Y:S01]  /*4a60*/  BSSY B1, `(.L_x_129) ;  /* 0x0000025000017945 */ /* 0x000fe20003800000 */
[----:B------:R-:W-:Y:S02]  /*4a70*/  IMAD.MOV.U32 R44, RZ, RZ, RZ ;  /* 0x000000ffff2c7224 */ /* 0x000fe400078e00ff */
[----:B------:R-:W-:Y:S01]  /*4a80*/  ISETP.NE.AND P0, PT, R5, RZ, PT ;  /* 0x000000ff0500720c */ /* 0x000fe20003f05270 */
[----:B--2---:R-:W-:-:S11]  /*4a90*/  FADD.FTZ R30, -R30, R4 ;  /* 0x000000041e1e7221 */ /* 0x004fd60000010100 */
[----:B------:R-:W-:Y:S05]  /*4aa0*/  @!P0 BRA `(.L_x_130) ;  /* 0x0000020000008947 */ /* 0x000fea0003800000 */
[----:B------:R-:W-:Y:S01]  /*4ab0*/  ISETP.NE.AND P0, PT, R5, 0x1, PT ;  /* 0x000000010500780c */ /* 0x000fe20003f05270 */
        /* <DEDUP_REMOVED lines=21> */
.L_x_132:
[----:B0-----:R-:W-:Y:S05]  /*4c10*/  BSYNC B2 ;  /* 0x0000000000027941 */ /* 0x001fea0003800000 */
.L_x_131:
        /* <DEDUP_REMOVED lines=9> */
.L_x_130:
[----:B0-----:R-:W-:Y:S05]  /*4cb0*/  BSYNC B1 ;  /* 0x0000000000017941 */ /* 0x001fea0003800000 */
.L_x_129:
        /* <DEDUP_REMOVED lines=10> */
[----:B------:R-:W-:Y:S02]  /*4d60*/  IMAD R6, R7, c[0x0][0x19c], R6 ;  /* 0x0000670007067a24 */ /* 0x000fe400078e0206 */
[----:B------:R-:W-:-:S02]  /*4d70*/  IMAD.IADD R7, R41, 0x1, -R44 ;  /* 0x0000000129077824 */ /* 0x000fc400078e0a2c */
[----:B------:R-:W-:Y:S02]  /*4d80*/  IMAD R8, R25, c[0x0][0x19c], R8 ;  /* 0x0000670019087a24 */ /* 0x000fe400078e0208 */
[----:B------:R-:W-:Y:S01]  /*4d90*/  IMAD R4, R5, 0xb, R44 ;  /* 0x0000000b05047824 */ /* 0x000fe200078e022c */
[----:B------:R-:W-:Y:S01]  /*4da0*/  ISETP.GT.AND P2, PT, R7, 0xc, PT ;  /* 0x0000000c0700780c */ /* 0x000fe20003f44270 */
[----:B------:R-:W-:Y:S01]  /*4db0*/  IMAD R21, R39, R21, RZ ;  /* 0x0000001527157224 */ /* 0x000fe200078e02ff */
[----:B------:R-:W-:Y:S01]  /*4dc0*/  IADD3 R6, R6, -R8, RZ ;  /* 0x8000000806067210 */ /* 0x000fe20007ffe0ff */
[----:B------:R-:W-:-:S03]  /*4dd0*/  IMAD R4, R34, 0xb, R4 ;  /* 0x0000000b22047824 */ /* 0x000fc600078e0204 */
[----:B------:R-:W-:Y:S01]  /*4de0*/  SHF.L.U32 R45, R6, 0x2, RZ ;  /* 0x00000002062d7819 */ /* 0x000fe200000006ff */
[----:B------:R-:W-:-:S05]  /*4df0*/  IMAD.SHL.U32 R24, R4, 0x4, RZ ;  /* 0x0000000404187824 */ /* 0x000fca00078e00ff */
[----:B------:R-:W-:Y:S05]  /*4e00*/  @!P2 BRA `(.L_x_134) ;  /* 0x000006c00000a947 */ /* 0x000fea0003800000 */
[----:B------:R-:W-:Y:S02]  /*4e10*/  PLOP3.LUT P0, PT, PT, PT, PT, 0x8, 0x0 ;  /* 0x000000000000781c */ /* 0x000fe40003f0e170 */
[----:B------:R-:W-:-:S10]  /*4e20*/  IADD3 R46, R41, -0xc, RZ ;  /* 0xfffffff4292e7810 */ /* 0x000fd40007ffe0ff */
.L_x_135:
[----:B------:R-:W-:Y:S01]  /*4e30*/  IMAD.IADD R6, R28, 0x1, R21 ;  /* 0x000000011c067824 */ /* 0x000fe200078e0215 */
[----:B------:R-:W-:Y:S01]  /*4e40*/  SHF.R.S32.HI R47, RZ, 0x1f, R45 ;  /* 0x0000001fff2f7819 */ /* 0x000fe2000001142d */
[----:B------:R-:W-:Y:S02]  /*4e50*/  LDS.U R59, [R24+0x8] ;  /* 0x00000800183b7984 */ /* 0x000fe40000001800 */
[----:B------:R-:W-:Y:S02]  /*4e60*/  IMAD.WIDE R6, R6, R29, c[0x0][0x170] ;  /* 0x00005c0006067625 */ /* 0x000fe400078e021d */
[----:B------:R-:W-:Y:S04]  /*4e70*/  LDS.U R57, [R24+0xc] ;  /* 0x00000c0018397984 */ /* 0x000fe80000001800 */
[----:B------:R-:W-:Y:S01]  /*4e80*/  LDS.U R61, [R24+0x10] ;  /* 0x00001000183d7984 */ /* 0x000fe20000001800 */
[----:B------:R-:W-:Y:S01]  /*4e90*/  IADD3 R4, P2, R45, R6, RZ ;  /* 0x000000062d047210 */ /* 0x000fe20007f5e0ff */
[----:B------:R-:W-:-:S02]  /*4ea0*/  IMAD R21, R39, 0x4, R21 ;  /* 0x0000000427157824 */ /* 0x000fc400078e0215 */
[----:B------:R0:W2:Y:S01]  /*4eb0*/  LDG.E.CONSTANT.SYS R48, [R6] ;  /* 0x0000000006307381 */ /* 0x0000a200001e6900 */
[----:B------:R-:W-:Y:S02]  /*4ec0*/  IADD3.X R5, R7, R47, RZ, P2, !PT ;  /* 0x0000002f07057210 */ /* 0x000fe400017fe4ff */
[----:B------:R-:W-:Y:S01]  /*4ed0*/  IADD3 R8, P2, R45, R4, RZ ;  /* 0x000000042d087210 */ /* 0x000fe20007f5e0ff */
[----:B------:R-:W-:Y:S01]  /*4ee0*/  IMAD.IADD R12, R28, 0x1, R21 ;  /* 0x000000011c0c7824 */ /* 0x000fe200078e0215 */
[----:B------:R-:W-:Y:S02]  /*4ef0*/  LDS.U R60, [R24+0x24] ;  /* 0x00002400183c7984 */ /* 0x000fe40000001800 */
[----:B------:R-:W-:Y:S02]  /*4f00*/  IADD3.X R9, R47, R5, RZ, P2, !PT ;  /* 0x000000052f097210 */ /* 0x000fe400017fe4ff */
[----:B------:R-:W-:Y:S01]  /*4f10*/  IADD3 R10, P2, R45, R8, RZ ;  /* 0x000000082d0a7210 */ /* 0x000fe20007f5e0ff */
[----:B------:R-:W-:Y:S01]  /*4f20*/  IMAD.WIDE R12, R12, R29, c[0x0][0x170] ;  /* 0x00005c000c0c7625 */ /* 0x000fe200078e021d */
[----:B------:R1:W3:Y:S03]  /*4f30*/  LDG.E.CONSTANT.SYS R49, [R4] ;  /* 0x0000000004317381 */ /* 0x0002e600001e6900 */
[----:B------:R-:W-:Y:S01]  /*4f40*/  IMAD.X R11, R47, 0x1, R9, P2 ;  /* 0x000000012f0b7824 */ /* 0x000fe200010e0609 */
[----:B------:R-:W-:Y:S01]  /*4f50*/  LEA R21, R39, R21, 0x2 ;  /* 0x0000001527157211 */ /* 0x000fe200078e10ff */
[----:B------:R4:W3:Y:S01]  /*4f60*/  LDG.E.CONSTANT.SYS R51, [R8] ;  /* 0x0000000008337381 */ /* 0x0008e200001e6900 */
[----:B------:R-:W-:-:S02]  /*4f70*/  IADD3 R14, P2, R45, R12, RZ ;  /* 0x0000000c2d0e7210 */ /* 0x000fc40007f5e0ff */
[C---:B------:R-:W-:Y:S01]  /*4f80*/  IADD3 R18, R28.reuse, R21, RZ ;  /* 0x000000151c127210 */ /* 0x040fe20007ffe0ff */
[----:B------:R-:W-:Y:S01]  /*4f90*/  IMAD R50, R39, 0x4, R21 ;  /* 0x0000000427327824 */ /* 0x000fe200078e0215 */
[----:B------:R0:W3:Y:S04]  /*4fa0*/  LDG.E.CONSTANT.SYS R53, [R12] ;  /* 0x000000000c357381 */ /* 0x0000e800001e6900 */
[----:B------:R0:W3:Y:S01]  /*4fb0*/  LDG.E.CONSTANT.SYS R52, [R10] ;  /* 0x000000000a347381 */ /* 0x0000e200001e6900 */
[----:B------:R-:W-:Y:S01]  /*4fc0*/  IMAD.X R15, R13, 0x1, R47, P2 ;  /* 0x000000010d0f7824 */ /* 0x000fe200010e062f */
[----:B------:R-:W-:Y:S01]  /*4fd0*/  IADD3 R16, R28, R50, RZ ;  /* 0x000000321c107210 */ /* 0x000fe20007ffe0ff */
[----:B------:R-:W-:Y:S01]  /*4fe0*/  IMAD.WIDE R18, R18, R29, c[0x0][0x170] ;  /* 0x00005c0012127625 */ /* 0x000fe200078e021d */
[----:B----4-:R-:W-:-:S03]  /*4ff0*/  IADD3 R8, P2, R45, R14, RZ ;  /* 0x0000000e2d087210 */ /* 0x010fc60007f5e0ff */
[----:B------:R-:W-:Y:S02]  /*5000*/  IMAD.WIDE R16, R16, R29, c[0x0][0x170] ;  /* 0x00005c0010107625 */ /* 0x000fe400078e021d */
[----:B------:R-:W-:Y:S01]  /*5010*/  IMAD.X R9, R47, 0x1, R15, P2 ;  /* 0x000000012f097824 */ /* 0x000fe200010e060f */
[C---:B0-----:R-:W-:Y:S01]  /*5020*/  IADD3 R10, P2, R45.reuse, R8, RZ ;  /* 0x000000082d0a7210 */ /* 0x041fe20007f5e0ff */
[----:B------:R0:W4:Y:S01]  /*5030*/  LDG.E.CONSTANT.SYS R56, [R14] ;  /* 0x000000000e387381 */ /* 0x00012200001e6900 */
[----:B------:R-:W-:Y:S02]  /*5040*/  IADD3 R6, P3, R45, R18, RZ ;  /* 0x000000122d067210 */ /* 0x000fe40007f7e0ff */
[----:B------:R-:W-:Y:S01]  /*5050*/  IADD3.X R11, R47, R9, RZ, P2, !PT ;  /* 0x000000092f0b7210 */ /* 0x000fe200017fe4ff */
[----:B------:R0:W4:Y:S01]  /*5060*/  LDG.E.CONSTANT.SYS R55, [R18] ;  /* 0x0000000012377381 */ /* 0x00012200001e6900 */
[----:B------:R-:W-:Y:S02]  /*5070*/  IADD3.X R7, R19, R47, RZ, P3, !PT ;  /* 0x0000002f13077210 */ /* 0x000fe40001ffe4ff */
[C---:B------:R-:W-:Y:S01]  /*5080*/  IADD3 R12, P2, R45.reuse, R6, RZ ;  /* 0x000000062d0c7210 */ /* 0x040fe20007f5e0ff */
[----:B------:R0:W4:Y:S01]  /*5090*/  LDG.E.CONSTANT.SYS R8, [R8] ;  /* 0x0000000008087381 */ /* 0x00012200001e6900 */
[----:B-1----:R-:W-:-:S02]  /*50a0*/  IADD3 R4, P3, R45, R16, RZ ;  /* 0x000000102d047210 */ /* 0x002fc40007f7e0ff */
[----:B------:R-:W-:Y:S01]  /*50b0*/  IADD3.X R13, R47, R7, RZ, P2, !PT ;  /* 0x000000072f0d7210 */ /* 0x000fe200017fe4ff */
[----:B------:R1:W4:Y:S01]  /*50c0*/  LDG.E.CONSTANT.SYS R16, [R16] ;  /* 0x0000000010107381 */ /* 0x00032200001e6900 */
[----:B0-----:R-:W-:Y:S01]  /*50d0*/  IADD3 R18, P2, R45, R12, RZ ;  /* 0x0000000c2d127210 */ /* 0x001fe20007f5e0ff */
[----:B------:R-:W-:Y:S01]  /*50e0*/  IMAD.X R5, R17, 0x1, R47, P3 ;  /* 0x0000000111057824 */ /* 0x000fe200018e062f */
[----:B------:R-:W-:Y:S01]  /*50f0*/  IADD3 R20, P3, R45, R4, RZ ;  /* 0x000000042d147210 */ /* 0x000fe20007f7e0ff */
[----:B------:R0:W4:Y:S02]  /*5100*/  LDG.E.CONSTANT.SYS R11, [R10] ;  /* 0x000000000a0b7381 */ /* 0x00012400001e6900 */
[C---:B------:R-:W-:Y:S01]  /*5110*/  IMAD.X R19, R47.reuse, 0x1, R13, P2 ;  /* 0x000000012f137824 */ /* 0x040fe200010e060d */
[----:B------:R-:W-:Y:S01]  /*5120*/  IADD3.X R21, R47, R5, RZ, P3, !PT ;  /* 0x000000052f157210 */ /* 0x000fe20001ffe4ff */
[----:B------:R2:W4:Y:S01]  /*5130*/  LDG.E.CONSTANT.SYS R7, [R6] ;  /* 0x0000000006077381 */ /* 0x00052200001e6900 */
[----:B------:R-:W-:-:S03]  /*5140*/  IADD3 R14, P2, R45, R20, RZ ;  /* 0x000000142d0e7210 */ /* 0x000fc60007f5e0ff */
[----:B------:R0:W4:Y:S02]  /*5150*/  LDG.E.CONSTANT.SYS R12, [R12] ;  /* 0x000000000c0c7381 */ /* 0x00012400001e6900 */
[----:B------:R-:W-:Y:S02]  /*5160*/  IMAD.X R15, R47, 0x1, R21, P2 ;  /* 0x000000012f0f7824 */ /* 0x000fe400010e0615 */
[----:B------:R0:W4:Y:S04]  /*5170*/  LDG.E.CONSTANT.SYS R4, [R4] ;  /* 0x0000000004047381 */ /* 0x00012800001e6900 */
[----:B------:R-:W4:Y:S04]  /*5180*/  LDG.E.CONSTANT.SYS R19, [R18] ;  /* 0x0000000012137381 */ /* 0x000f2800001e6900 */
[----:B------:R0:W4:Y:S04]  /*5190*/  LDG.E.CONSTANT.SYS R20, [R20] ;  /* 0x0000000014147381 */ /* 0x00012800001e6900 */
[----:B------:R-:W4:Y:S04]  /*51a0*/  LDG.E.CONSTANT.SYS R15, [R14] ;  /* 0x000000000e0f7381 */ /* 0x000f2800001e6900 */
[----:B-1----:R-:W2:Y:S04]  /*51b0*/  LDS.U R17, [R24+0x4] ;  /* 0x0000040018117984 */ /* 0x002ea80000001800 */
[----:B------:R-:W1:Y:S04]  /*51c0*/  LDS.U R47, [R24+0x14] ;  /* 0x00001400182f7984 */ /* 0x000e680000001800 */
[----:B------:R-:W4:Y:S04]  /*51d0*/  LDS.U R9, [R24+0x18] ;  /* 0x0000180018097984 */ /* 0x000f280000001800 */
[----:B0-----:R-:W0:Y:S04]  /*51e0*/  LDS.U R5, [R24+0x1c] ;  /* 0x00001c0018057984 */ /* 0x001e280000001800 */
[----:B------:R-:W0:Y:S01]  /*51f0*/  LDS.U R13, [R24+0x20] ;  /* 0x00002000180d7984 */ /* 0x000e220000001800 */
[----:B------:R-:W-:-:S04]  /*5200*/  IADD3 R44, R44, 0x10, RZ ;  /* 0x000000102c2c7810 */ /* 0x000fc80007ffe0ff */
[----:B------:R-:W-:Y:S01]  /*5210*/  ISETP.GE.AND P2, PT, R44, R46, PT ;  /* 0x0000002e2c00720c */ /* 0x000fe20003f46270 */
[C---:B--2---:R-:W-:Y:S02]  /*5220*/  FFMA.FTZ R6, R30.reuse, R48, R17 ;  /* 0x000000301e067223 */ /* 0x044fe40000010011 */
[----:B------:R-:W-:Y:S04]  /*5230*/  LDS.U R48, [R24+0x30] ;  /* 0x0000300018307984 */ /* 0x000fe80000001800 */
[----:B------:R-:W-:Y:S01]  /*5240*/  LDS.U R17, [R24+0x40] ;  /* 0x0000400018117984 */ /* 0x000fe20000001800 */
[C---:B---3--:R-:W-:Y:S02]  /*5250*/  FFMA.FTZ R49, R30.reuse, R49, R59 ;  /* 0x000000311e317223 */ /* 0x048fe4000001003b */
[C---:B------:R-:W-:Y:S01]  /*5260*/  FFMA.FTZ R51, R30.reuse, R51, R57 ;  /* 0x000000331e337223 */ /* 0x040fe20000010039 */
[----:B------:R-:W-:Y:S04]  /*5270*/  LDS.U R59, [R24+0x34] ;  /* 0x00003400183b7984 */ /* 0x000fe80000001800 */
[----:B------:R-:W2:Y:S04]  /*5280*/  LDS.U R57, [R24+0x38] ;  /* 0x0000380018397984 */ /* 0x000ea80000001800 */
[----:B------:R-:W-:Y:S01]  /*5290*/  STS [R24+0x4], R6 ;  /* 0x0000040618007388 */ /* 0x000fe20000000800 */
[----:B------:R-:W-:-:S03]  /*52a0*/  FFMA.FTZ R10, R30, R52, R61 ;  /* 0x000000341e0a7223 */ /* 0x000fc6000001003d */
[----:B------:R-:W3:Y:S04]  /*52b0*/  LDS.U R21, [R24+0x3c] ;  /* 0x00003c0018157984 */ /* 0x000ee80000001800 */
[----:B------:R-:W3:Y:S04]  /*52c0*/  LDS.U R52, [R24+0x28] ;  /* 0x0000280018347984 */ /* 0x000ee80000001800 */
[----:B------:R-:W3:Y:S01]  /*52d0*/  LDS.U R61, [R24+0x2c] ;  /* 0x00002c00183d7984 */ /* 0x000ee20000001800 */
[C---:B-1----:R-:W-:Y:S02]  /*52e0*/  FFMA.FTZ R47, R30.reuse, R53, R47 ;  /* 0x000000351e2f7223 */ /* 0x042fe4000001002f */
[----:B----4-:R-:W-:-:S02]  /*52f0*/  FFMA.FTZ R9, R30, R56, R9 ;  /* 0x000000381e097223 */ /* 0x010fc40000010009 */
[C---:B0-----:R-:W-:Y:S02]  /*5300*/  FFMA.FTZ R5, R30.reuse, R8, R5 ;  /* 0x000000081e057223 */ /* 0x041fe40000010005 */
[C---:B------:R-:W-:Y:S02]  /*5310*/  FFMA.FTZ R11, R30.reuse, R11, R13 ;  /* 0x0000000b1e0b7223 */ /* 0x040fe4000001000d */
[C---:B------:R-:W-:Y:S02]  /*5320*/  FFMA.FTZ R55, R30.reuse, R55, R60 ;  /* 0x000000371e377223 */ /* 0x040fe4000001003c */
[----:B--2---:R-:W-:Y:S01]  /*5330*/  FFMA.FTZ R57, R30, R4, R57 ;  /* 0x000000041e397223 */ /* 0x004fe20000010039 */
[----:B------:R-:W-:Y:S01]  /*5340*/  IADD3 R4, R24, 0x40, RZ ;  /* 0x0000004018047810 */ /* 0x000fe20007ffe0ff */
[----:B------:R-:W-:Y:S04]  /*5350*/  STS [R24+0x8], R49 ;  /* 0x0000083118007388 */ /* 0x000fe80000000800 */
[----:B------:R-:W-:Y:S04]  /*5360*/  STS [R24+0xc], R51 ;  /* 0x00000c3318007388 */ /* 0x000fe80000000800 */
[----:B------:R-:W-:Y:S01]  /*5370*/  STS [R24+0x10], R10 ;  /* 0x0000100a18007388 */ /* 0x000fe20000000800 */
[----:B---3--:R-:W-:-:S02]  /*5380*/  FFMA.FTZ R6, R30, R20, R21 ;  /* 0x000000141e067223 */ /* 0x008fc40000010015 */
[C---:B------:R-:W-:Y:S02]  /*5390*/  FFMA.FTZ R7, R30.reuse, R7, R52 ;  /* 0x000000071e077223 */ /* 0x040fe40000010034 */
[C---:B------:R-:W-:Y:S02]  /*53a0*/  FFMA.FTZ R19, R30.reuse, R19, R48 ;  /* 0x000000131e137223 */ /* 0x040fe40000010030 */
        /* <DEDUP_REMOVED lines=18> */
.L_x_134:
[----:B------:R-:W-:Y:S05]  /*54d0*/  BSYNC B1 ;  /* 0x0000000000017941 */ /* 0x000fea0003800000 */
.L_x_133:
        /* <DEDUP_REMOVED lines=8> */
[-C--:B------:R-:W-:Y:S02]  /*5560*/  IMAD.WIDE R14, R14, R29.reuse, c[0x0][0x170] ;  /* 0x00005c000e0e7625 */ /* 0x080fe400078e021d */
[----:B------:R-:W-:Y:S01]  /*5570*/  IMAD.IADD R16, R28, 0x1, R21 ;  /* 0x000000011c107824 */ /* 0x000fe200078e0215 */
[----:B------:R-:W-:Y:S03]  /*5580*/  LDS.U R20, [R24+0x20] ;  /* 0x0000200018147984 */ /* 0x000fe60000001800 */
[----:B------:R-:W-:Y:S01]  /*5590*/  IMAD.WIDE R16, R16, R29, c[0x0][0x170] ;  /* 0x00005c0010107625 */ /* 0x000fe200078e021d */
[----:B------:R-:W-:-:S03]  /*55a0*/  IADD3 R8, P0, R45, R14, RZ ;  /* 0x0000000e2d087210 */ /* 0x000fc60007f1e0ff */
[----:B------:R0:W2:Y:S01]  /*55b0*/  LDG.E.CONSTANT.SYS R48, [R14] ;  /* 0x000000000e307381 */ /* 0x0000a200001e6900 */
[----:B------:R-:W-:Y:S02]  /*55c0*/  IADD3.X R9, R15, R19, RZ, P0, !PT ;  /* 0x000000130f097210 */ /* 0x000fe400007fe4ff */
[C---:B------:R-:W-:Y:S02]  /*55d0*/  IADD3 R6, P0, R45.reuse, R8, RZ ;  /* 0x000000082d067210 */ /* 0x040fe40007f1e0ff */
[----:B------:R-:W-:Y:S02]  /*55e0*/  IADD3 R4, P2, R45, R16, RZ ;  /* 0x000000102d047210 */ /* 0x000fe40007f5e0ff */
        /* <DEDUP_REMOVED lines=16> */
[----:B----4-:R-:W0:Y:S04]  /*56f0*/  LDS.U R8, [R24+0x8] ;  /* 0x0000080018087984 */ /* 0x010e280000001800 */
[----:B------:R-:W4:Y:S04]  /*5700*/  LDS.U R9, [R24+0xc] ;  /* 0x00000c0018097984 */ /* 0x000f280000001800 */
[----:B-1----:R-:W1:Y:S04]  /*5710*/  LDS.U R17, [R24+0x10] ;  /* 0x0000100018117984 */ /* 0x002e680000001800 */
[----:B------:R-:W0:Y:S04]  /*5720*/  LDS.U R7, [R24+0x18] ;  /* 0x0000180018077984 */ /* 0x000e280000001800 */
[----:B------:R-:W0:Y:S01]  /*5730*/  LDS.U R4, [R24+0x1c] ;  /* 0x00001c0018047984 */ /* 0x000e220000001800 */
[----:B------:R-:W-:-:S02]  /*5740*/  PLOP3.LUT P0, PT, PT, PT, PT, 0x8, 0x0 ;  /* 0x000000000000781c */ /* 0x000fc40003f0e170 */
[----:B------:R-:W-:Y:S02]  /*5750*/  IADD3 R44, R44, 0x8, RZ ;  /* 0x000000082c2c7810 */ /* 0x000fe40007ffe0ff */
[----:B------:R-:W-:Y:S01]  /*5760*/  LEA R21, R39, R21, 0x2 ;  /* 0x0000001527157211 */ /* 0x000fe200078e10ff */
[C---:B--2---:R-:W-:Y:S02]  /*5770*/  FFMA.FTZ R15, R30.reuse, R48, R15 ;  /* 0x000000301e0f7223 */ /* 0x044fe4000001000f */
[C---:B---3--:R-:W-:Y:S02]  /*5780*/  FFMA.FTZ R47, R30.reuse, R16, R47 ;  /* 0x000000101e2f7223 */ /* 0x048fe4000001002f */
[C---:B0-----:R-:W-:Y:S02]  /*5790*/  FFMA.FTZ R5, R30.reuse, R49, R8 ;  /* 0x000000311e057223 */ /* 0x041fe40000010008 */
[C---:B----4-:R-:W-:Y:S02]  /*57a0*/  FFMA.FTZ R9, R30.reuse, R51, R9 ;  /* 0x000000331e097223 */ /* 0x050fe40000010009 */
[----:B------:R-:W-:Y:S01]  /*57b0*/  STS [R24+0x4], R15 ;  /* 0x0000040f18007388 */ /* 0x000fe20000000800 */
[----:B-1----:R-:W-:-:S02]  /*57c0*/  FFMA.FTZ R17, R30, R11, R17 ;  /* 0x0000000b1e117223 */ /* 0x002fc40000010011 */
[C---:B------:R-:W-:Y:S02]  /*57d0*/  FFMA.FTZ R7, R30.reuse, R52, R7 ;  /* 0x000000341e077223 */ /* 0x040fe40000010007 */
[C---:B------:R-:W-:Y:S02]  /*57e0*/  FFMA.FTZ R6, R30.reuse, R13, R4 ;  /* 0x0000000d1e067223 */ /* 0x040fe40000010004 */
        /* <DEDUP_REMOVED lines=10> */
.L_x_137:
[----:B------:R-:W-:Y:S05]  /*5890*/  BSYNC B1 ;  /* 0x0000000000017941 */ /* 0x000fea0003800000 */
.L_x_136:
[----:B------:R-:W-:-:S12]  /*58a0*/  ISETP.LT.OR P0, PT, R44, R41, P0 ;  /* 0x000000292c00720c */ /* 0x000fd80000701670 */
[----:B------:R-:W-:Y:S05]  /*58b0*/  @!P0 BRA `(.L_x_128) ;  /* 0x000001f000008947 */ /* 0x000fea0003800000 */
[----:B------:R-:W-:-:S08]  /*58c0*/  SHF.R.S32.HI R19, RZ, 0x1f, R45 ;  /* 0x0000001fff137819 */ /* 0x000fd0000001142d */
.L_x_138:
        /* <DEDUP_REMOVED lines=9> */
[----:B------:R-:W0:Y:S03]  /*5960*/  LDG.E.CONSTANT.SYS R5, [R4] ;  /* 0x0000000004057381 */ /* 0x000e2600001e6900 */
        /* <DEDUP_REMOVED lines=8> */
[----:B------:R-:W-:Y:S01]  /*59f0*/  LEA R21, R39, R21, 0x2 ;  /* 0x0000001527157211 */ /* 0x000fe200078e10ff */
[----:B0-----:R-:W-:Y:S01]  /*5a00*/  FFMA.FTZ R13, R30, R5, R12 ;  /* 0x000000051e0d7223 */ /* 0x001fe2000001000c */
        /* <DEDUP_REMOVED lines=8> */
[----:B0-----:R-:W-:Y:S01]  /*5a90*/  IMAD.MOV.U32 R24, RZ, RZ, R4 ;  /* 0x000000ffff187224 */ /* 0x001fe200078e0004 */
[----:B------:R-:W-:Y:S07]  /*5aa0*/  @!P0 BRA `(.L_x_138) ;  /* 0xfffffe2000008947 */ /* 0x000fee000383ffff */
.L_x_128:
[----:B------:R-:W-:Y:S05]  /*5ab0*/  BSYNC B0 ;  /* 0x0000000000007941 */ /* 0x000fea0003800000 */
.L_x_127:
[C---:B------:R-:W-:Y:S01]  /*5ac0*/  IADD3 R42, P2, R31.reuse, R42, RZ ;  /* 0x0000002a1f2a7210 */ /* 0x040fe20007f5e0ff */
[----:B------:R-:W-:Y:S01]  /*5ad0*/  BSSY B0, `(.L_x_139) ;  /* 0x000010d000007945 */ /* 0x000fe20003800000 */
[----:B------:R-:W-:-:S03]  /*5ae0*/  IADD3 R22, P0, R31, R22, RZ ;  /* 0x000000161f167210 */ /* 0x000fc60007f1e0ff */
[C---:B------:R-:W-:Y:S01]  /*5af0*/  IMAD.X R43, R33.reuse, 0x1, R43, P2 ;  /* 0x00000001212b7824 */ /* 0x040fe200010e062b */
[----:B------:R-:W-:Y:S01]  /*5b00*/  IADD3.X R23, R33, R23, RZ, P0, !PT ;  /* 0x0000001721177210 */ /* 0x000fe200007fe4ff */
[----:B------:R-:W-:Y:S07]  /*5b10*/  @!P1 BRA `(.L_x_140) ;  /* 0x0000108000009947 */ /* 0x000fee0003800000 */
[----:B------:R-:W2:Y:S04]  /*5b20*/  LDG.E.CONSTANT.SYS R30, [R42] ;  /* 0x000000002a1e7381 */ /* 0x000ea800001e6900 */
[----:B------:R-:W2:Y:S01]  /*5b30*/  LDG.E.CONSTANT.SYS R4, [R22] ;  /* 0x0000000016047381 */ /* 0x000ea200001e6900 */
[----:B------:R-:W-:Y:S01]  /*5b40*/  LOP3.LUT R5, R41, 0x3, RZ, 0xc0, !PT ;  /* 0x0000000329057812 */ /* 0x000fe200078ec0ff */
[----:B------:R-:W-:Y:S01]  /*5b50*/  BSSY B1, `(.L_x_141) ;  /* 0x0000025000017945 */ /* 0x000fe20003800000 */
[----:B------:R-:W-:Y:S02]  /*5b60*/  MOV R44, RZ ;  /* 0x000000ff002c7202 */ /* 0x000fe40000000f00 */
[----:B------:R-:W-:Y:S01]  /*5b70*/  ISETP.NE.AND P0, PT, R5, RZ, PT ;  /* 0x000000ff0500720c */ /* 0x000fe20003f05270 */
[----:B--2---:R-:W-:-:S11]  /*5b80*/  FADD.FTZ R30, -R30, R4 ;  /* 0x000000041e1e7221 */ /* 0x004fd60000010100 */
        /* <DEDUP_REMOVED lines=23> */
.L_x_144:
[----:B0-----:R-:W-:Y:S05]  /*5d00*/  BSYNC B2 ;  /* 0x0000000000027941 */ /* 0x001fea0003800000 */
.L_x_143:
        /* <DEDUP_REMOVED lines=9> */
.L_x_142:
[----:B0-----:R-:W-:Y:S05]  /*5da0*/  BSYNC B1 ;  /* 0x0000000000017941 */ /* 0x001fea0003800000 */
.L_x_141:
[----:B------:R-:W-:-:S12]  /*5db0*/  ISETP.GE.U32.AND P0, PT, R41, 0x4, PT ;  /* 0x000000042900780c */ /* 0x000fd80003f06070 */
[----:B------:R-:W-:Y:S05]  /*5dc0*/  @!P0 BRA `(.L_x_140) ;  /* 0x00000dd000008947 */ /* 0x000fea0003800000 */
[----:B------:R-:W-:Y:S01]  /*5dd0*/  MOV R4, c[0x0][0x194] ;  /* 0x0000650000047a02 */ /* 0x000fe20000000f00 */
[----:B------:R-:W-:Y:S01]  /*5de0*/  IMAD.MOV.U32 R7, RZ, RZ, c[0x0][0x198] ;  /* 0x00006600ff077624 */ /* 0x000fe200078e00ff */
[----:B------:R-:W-:Y:S01]  /*5df0*/  IADD3 R21, R44, 0x28, RZ ;  /* 0x000000282c157810 */ /* 0x000fe20007ffe0ff */
[----:B------:R-:W-:Y:S01]  /*5e00*/  IMAD R5, R0, c[0x0][0x0], RZ ;  /* 0x0000000000057a24 */ /* 0x000fe200078e02ff */
[----:B------:R-:W-:Y:S01]  /*5e10*/  BSSY B1, `(.L_x_145) ;  /* 0x000007b000017945 */ /* 0x000fe20003800000 */
[C---:B------:R-:W-:Y:S01]  /*5e20*/  IMAD R6, R4.reuse, c[0x0][0x190], RZ ;  /* 0x0000640004067a24 */ /* 0x040fe200078e02ff */
[----:B------:R-:W-:Y:S01]  /*5e30*/  PLOP3.LUT P0, PT, PT, PT, PT, 0x80, 0x0 ;  /* 0x000000000000781c */ /* 0x000fe20003f0f070 */
[----:B------:R-:W-:Y:S02]  /*5e40*/  IMAD R8, R4, c[0x0][0x198], RZ ;  /* 0x0000660004087a24 */ /* 0x000fe400078e02ff */
[----:B------:R-:W-:Y:S01]  /*5e50*/  IMAD R6, R7, c[0x0][0x19c], R6 ;  /* 0x0000670007067a24 */ /* 0x000fe200078e0206 */
[----:B------:R-:W-:Y:S01]  /*5e60*/  IADD3 R7, R41, -R44, RZ ;  /* 0x8000002c29077210 */ /* 0x000fe20007ffe0ff */
[----:B------:R-:W-:-:S02]  /*5e70*/  IMAD R4, R5, 0xb, R44 ;  /* 0x0000000b05047824 */ /* 0x000fc400078e022c */
[----:B------:R-:W-:Y:S01]  /*5e80*/  IMAD R8, R25, c[0x0][0x19c], R8 ;  /* 0x0000670019087a24 */ /* 0x000fe200078e0208 */
[----:B------:R-:W-:Y:S01]  /*5e90*/  ISETP.GT.AND P2, PT, R7, 0xc, PT ;  /* 0x0000000c0700780c */ /* 0x000fe20003f44270 */
[----:B------:R-:W-:Y:S02]  /*5ea0*/  IMAD R4, R34, 0xb, R4 ;  /* 0x0000000b22047824 */ /* 0x000fe400078e0204 */
[----:B------:R-:W-:Y:S02]  /*5eb0*/  IMAD.IADD R6, R6, 0x1, -R8 ;  /* 0x0000000106067824 */ /* 0x000fe400078e0a08 */
[----:B------:R-:W-:Y:S01]  /*5ec0*/  IMAD R21, R39, R21, RZ ;  /* 0x0000001527157224 */ /* 0x000fe200078e02ff */
[----:B------:R-:W-:Y:S01]  /*5ed0*/  SHF.L.U32 R24, R4, 0x2, RZ ;  /* 0x0000000204187819 */ /* 0x000fe200000006ff */
[----:B------:R-:W-:-:S05]  /*5ee0*/  IMAD.SHL.U32 R45, R6, 0x4, RZ ;  /* 0x00000004062d7824 */ /* 0x000fca00078e00ff */
[----:B------:R-:W-:Y:S05]  /*5ef0*/  @!P2 BRA `(.L_x_146) ;  /* 0x000006c00000a947 */ /* 0x000fea0003800000 */
[----:B------:R-:W-:Y:S02]  /*5f00*/  PLOP3.LUT P0, PT, PT, PT, PT, 0x8, 0x0 ;  /* 0x000000000000781c */ /* 0x000fe40003f0e170 */
[----:B------:R-:W-:-:S10]  /*5f10*/  IADD3 R46, R41, -0xc, RZ ;  /* 0xfffffff4292e7810 */ /* 0x000fd40007ffe0ff */
.L_x_147:
        /* <DEDUP_REMOVED lines=10> */
[----:B------:R-:W-:Y:S01]  /*5fc0*/  IADD3 R6, P2, R45, R4, RZ ;  /* 0x000000042d067210 */ /* 0x000fe20007f5e0ff */
[----:B------:R-:W-:Y:S01]  /*5fd0*/  LDS.U R60, [R24+0x24] ;  /* 0x00002400183c7984 */ /* 0x000fe20000001800 */
        /* <DEDUP_REMOVED lines=8> */
[----:B------:R-:W-:Y:S01]  /*6060*/  IADD3 R14, P2, R45, R12, RZ ;  /* 0x0000000c2d0e7210 */ /* 0x000fe20007f5e0ff */
[----:B------:R-:W-:Y:S01]  /*6070*/  IMAD.IADD R18, R28, 0x1, R21 ;  /* 0x000000011c127824 */ /* 0x000fe200078e0215 */
[----:B------:R-:W-:Y:S01]  /*6080*/  LEA R50, R39, R21, 0x2 ;  /* 0x0000001527327211 */ /* 0x000fe200078e10ff */
[----:B------:R1:W3:Y:S04]  /*6090*/  LDG.E.CONSTANT.SYS R53, [R12] ;  /* 0x000000000c357381 */ /* 0x0002e800001e6900 */
[----:B------:R1:W3:Y:S01]  /*60a0*/  LDG.E.CONSTANT.SYS R52, [R10] ;  /* 0x000000000a347381 */ /* 0x0002e200001e6900 */
[----:B------:R-:W-:Y:S01]  /*60b0*/  IMAD.WIDE R18, R18, R29, c[0x0][0x170] ;  /* 0x00005c0012127625 */ /* 0x000fe200078e021d */
[----:B------:R-:W-:Y:S01]  /*60c0*/  IADD3.X R15, R13, R47, RZ, P2, !PT ;  /* 0x0000002f0d0f7210 */ /* 0x000fe200017fe4ff */
[----:B------:R-:W-:Y:S01]  /*60d0*/  IMAD.IADD R16, R28, 0x1, R50 ;  /* 0x000000011c107824 */ /* 0x000fe200078e0232 */
[----:B0-----:R-:W-:-:S03]  /*60e0*/  IADD3 R8, P2, R45, R14, RZ ;  /* 0x0000000e2d087210 */ /* 0x001fc60007f5e0ff */
[----:B------:R-:W-:Y:S01]  /*60f0*/  IMAD.WIDE R16, R16, R29, c[0x0][0x170] ;  /* 0x00005c0010107625 */ /* 0x000fe200078e021d */
[----:B------:R-:W-:Y:S02]  /*6100*/  IADD3.X R9, R47, R15, RZ, P2, !PT ;  /* 0x0000000f2f097210 */ /* 0x000fe400017fe4ff */
[C---:B-1----:R-:W-:Y:S01]  /*6110*/  IADD3 R4, P3, R45.reuse, R18, RZ ;  /* 0x000000122d047210 */ /* 0x042fe20007f7e0ff */
[----:B------:R0:W3:Y:S01]  /*6120*/  LDG.E.CONSTANT.SYS R55, [R18] ;  /* 0x0000000012377381 */ /* 0x0000e200001e6900 */
[----:B------:R-:W-:-:S03]  /*6130*/  IADD3 R10, P2, R45, R8, RZ ;  /* 0x000000082d0a7210 */ /* 0x000fc60007f5e0ff */
[----:B------:R-:W-:Y:S01]  /*6140*/  IMAD.X R5, R19, 0x1, R47, P3 ;  /* 0x0000000113057824 */ /* 0x000fe200018e062f */
[----:B----4-:R-:W-:Y:S01]  /*6150*/  IADD3 R6, P3, R45, R16, RZ ;  /* 0x000000102d067210 */ /* 0x010fe20007f7e0ff */
[----:B------:R-:W-:Y:S01]  /*6160*/  IMAD.X R11, R47, 0x1, R9, P2 ;  /* 0x000000012f0b7824 */ /* 0x000fe200010e0609 */
[----:B------:R-:W-:Y:S01]  /*6170*/  IADD3 R12, P2, R45, R4, RZ ;  /* 0x000000042d0c7210 */ /* 0x000fe20007f5e0ff */
[----:B------:R1:W4:Y:S01]  /*6180*/  LDG.E.CONSTANT.SYS R56, [R14] ;  /* 0x000000000e387381 */ /* 0x00032200001e6900 */
[----:B------:R-:W-:Y:S02]  /*6190*/  IADD3.X R7, R17, R47, RZ, P3, !PT ;  /* 0x0000002f11077210 */ /* 0x000fe40001ffe4ff */
[----:B------:R-:W-:Y:S01]  /*61a0*/  IADD3 R20, P3, R45, R6, RZ ;  /* 0x000000062d147210 */ /* 0x000fe20007f7e0ff */
[----:B------:R-:W-:Y:S01]  /*61b0*/  IMAD.X R13, R47, 0x1, R5, P2 ;  /* 0x000000012f0d7824 */ /* 0x000fe200010e0605 */
[----:B0-----:R-:W-:Y:S01]  /*61c0*/  IADD3 R18, P2, R45, R12, RZ ;  /* 0x0000000c2d127210 */ /* 0x001fe20007f5e0ff */
[----:B------:R0:W3:Y:S02]  /*61d0*/  LDG.E.CONSTANT.SYS R16, [R16] ;  /* 0x0000000010107381 */ /* 0x0000e400001e6900 */
[C---:B------:R-:W-:Y:S01]  /*61e0*/  IMAD.X R21, R47.reuse, 0x1, R7, P3 ;  /* 0x000000012f157824 */ /* 0x040fe200018e0607 */
[----:B------:R-:W-:Y:S01]  /*61f0*/  IADD3.X R19, R47, R13, RZ, P2, !PT ;  /* 0x0000000d2f137210 */ /* 0x000fe200017fe4ff */
[----:B------:R0:W3:Y:S01]  /*6200*/  LDG.E.CONSTANT.SYS R8, [R8] ;  /* 0x0000000008087381 */ /* 0x0000e200001e6900 */
[----:B-1----:R-:W-:-:S03]  /*6210*/  IADD3 R14, P2, R45, R20, RZ ;  /* 0x000000142d0e7210 */ /* 0x002fc60007f5e0ff */
[----:B------:R1:W3:Y:S01]  /*6220*/  LDG.E.CONSTANT.SYS R11, [R10] ;  /* 0x000000000a0b7381 */ /* 0x0002e200001e6900 */
[----:B------:R-:W-:-:S03]  /*6230*/  IADD3.X R15, R47, R21, RZ, P2, !PT ;  /* 0x000000152f0f7210 */ /* 0x000fc600017fe4ff */
[----:B------:R0:W4:Y:S04]  /*6240*/  LDG.E.CONSTANT.SYS R4, [R4] ;  /* 0x0000000004047381 */ /* 0x00012800001e6900 */
[----:B------:R0:W4:Y:S04]  /*6250*/  LDG.E.CONSTANT.SYS R12, [R12] ;  /* 0x000000000c0c7381 */ /* 0x00012800001e6900 */
[----:B------:R2:W4:Y:S04]  /*6260*/  LDG.E.CONSTANT.SYS R7, [R6] ;  /* 0x0000000006077381 */ /* 0x00052800001e6900 */
[----:B------:R-:W4:Y:S04]  /*6270*/  LDG.E.CONSTANT.SYS R19, [R18] ;  /* 0x0000000012137381 */ /* 0x000f2800001e6900 */
[----:B------:R1:W4:Y:S04]  /*6280*/  LDG.E.CONSTANT.SYS R20, [R20] ;  /* 0x0000000014147381 */ /* 0x00032800001e6900 */
[----:B------:R-:W4:Y:S04]  /*6290*/  LDG.E.CONSTANT.SYS R15, [R14] ;  /* 0x000000000e0f7381 */ /* 0x000f2800001e6900 */
[----:B0-----:R-:W2:Y:S04]  /*62a0*/  LDS.U R17, [R24+0x4] ;  /* 0x0000040018117984 */ /* 0x001ea80000001800 */
[----:B------:R-:W0:Y:S04]  /*62b0*/  LDS.U R47, [R24+0x14] ;  /* 0x00001400182f7984 */ /* 0x000e280000001800 */
[----:B------:R-:W4:Y:S04]  /*62c0*/  LDS.U R5, [R24+0x18] ;  /* 0x0000180018057984 */ /* 0x000f280000001800 */
[----:B------:R-:W0:Y:S04]  /*62d0*/  LDS.U R9, [R24+0x1c] ;  /* 0x00001c0018097984 */ /* 0x000e280000001800 */
[----:B------:R-:W0:Y:S01]  /*62e0*/  LDS.U R13, [R24+0x20] ;  /* 0x00002000180d7984 */ /* 0x000e220000001800 */
[----:B------:R-:W-:-:S04]  /*62f0*/  IADD3 R44, R44, 0x10, RZ ;  /* 0x000000102c2c7810 */ /* 0x000fc80007ffe0ff */
[----:B------:R-:W-:Y:S01]  /*6300*/  ISETP.GE.AND P2, PT, R44, R46, PT ;  /* 0x0000002e2c00720c */ /* 0x000fe20003f46270 */
[C---:B--2---:R-:W-:Y:S02]  /*6310*/  FFMA.FTZ R6, R30.reuse, R48, R17 ;  /* 0x000000301e067223 */ /* 0x044fe40000010011 */
[----:B------:R-:W-:Y:S04]  /*6320*/  LDS.U R48, [R24+0x38] ;  /* 0x0000380018307984 */ /* 0x000fe80000001800 */
[----:B------:R-:W-:Y:S04]  /*6330*/  LDS.U R17, [R24+0x40] ;  /* 0x0000400018117984 */ /* 0x000fe80000001800 */
[----:B------:R-:W-:Y:S01]  /*6340*/  STS [R24+0x4], R6 ;  /* 0x0000040618007388 */ /* 0x000fe20000000800 */
[----:B---3--:R-:W-:-:S03]  /*6350*/  FFMA.FTZ R49, R30, R49, R59 ;  /* 0x000000311e317223 */ /* 0x008fc6000001003b */
[----:B-1----:R-:W-:Y:S01]  /*6360*/  LDS.U R21, [R24+0x3c] ;  /* 0x00003c0018157984 */ /* 0x002fe20000001800 */
[C---:B------:R-:W-:Y:S02]  /*6370*/  FFMA.FTZ R51, R30.reuse, R51, R57 ;  /* 0x000000331e337223 */ /* 0x040fe40000010039 */
[C---:B------:R-:W-:Y:S01]  /*6380*/  FFMA.FTZ R10, R30.reuse, R52, R61 ;  /* 0x000000341e0a7223 */ /* 0x040fe2000001003d */
[----:B------:R-:W-:Y:S04]  /*6390*/  LDS.U R59, [R24+0x2c] ;  /* 0x00002c00183b7984 */ /* 0x000fe80000001800 */
[----:B------:R-:W1:Y:S04]  /*63a0*/  LDS.U R61, [R24+0x28] ;  /* 0x00002800183d7984 */ /* 0x000e680000001800 */
[----:B------:R-:W2:Y:S04]  /*63b0*/  LDS.U R52, [R24+0x30] ;  /* 0x0000300018347984 */ /* 0x000ea80000001800 */
[----:B------:R-:W3:Y:S01]  /*63c0*/  LDS.U R57, [R24+0x34] ;  /* 0x0000340018397984 */ /* 0x000ee20000001800 */
[----:B0-----:R-:W-:-:S02]  /*63d0*/  FFMA.FTZ R47, R30, R53, R47 ;  /* 0x000000351e2f7223 */ /* 0x001fc4000001002f */
[C---:B----4-:R-:W-:Y:S02]  /*63e0*/  FFMA.FTZ R5, R30.reuse, R56, R5 ;  /* 0x000000381e057223 */ /* 0x050fe40000010005 */
[C---:B------:R-:W-:Y:S02]  /*63f0*/  FFMA.FTZ R9, R30.reuse, R8, R9 ;  /* 0x000000081e097223 */ /* 0x040fe40000010009 */
[C---:B------:R-:W-:Y:S02]  /*6400*/  FFMA.FTZ R11, R30.reuse, R11, R13 ;  /* 0x0000000b1e0b7223 */ /* 0x040fe4000001000d */
[C---:B------:R-:W-:Y:S01]  /*6410*/  FFMA.FTZ R55, R30.reuse, R55, R60 ;  /* 0x000000371e377223 */ /* 0x040fe2000001003c */
[----:B------:R-:W-:Y:S04]  /*6420*/  STS [R24+0x8], R49 ;  /* 0x0000083118007388 */ /* 0x000fe80000000800 */
[----:B------:R-:W-:Y:S04]  /*6430*/  STS [R24+0xc], R51 ;  /* 0x00000c3318007388 */ /* 0x000fe80000000800 */
[----:B------:R-:W-:Y:S04]  /*6440*/  STS [R24+0x10], R10 ;  /* 0x0000100a18007388 */ /* 0x000fe80000000800 */
[----:B------:R-:W-:Y:S01]  /*6450*/  STS [R24+0x14], R47 ;  /* 0x0000142f18007388 */ /* 0x000fe20000000800 */
[----:B-1----:R-:W-:-:S02]  /*6460*/  FFMA.FTZ R61, R30, R4, R61 ;  /* 0x000000041e3d7223 */ /* 0x002fc4000001003d */
[C---:B------:R-:W-:Y:S02]  /*6470*/  FFMA.FTZ R59, R30.reuse, R12, R59 ;  /* 0x0000000c1e3b7223 */ /* 0x040fe4000001003b */
[C---:B--2---:R-:W-:Y:S02]  /*6480*/  FFMA.FTZ R19, R30.reuse, R19, R52 ;  /* 0x000000131e137223 */ /* 0x044fe40000010034 */
[C---:B------:R-:W-:Y:S02]  /*6490*/  FFMA.FTZ R7, R30.reuse, R7, R48 ;  /* 0x000000071e077223 */ /* 0x040fe40000010030 */
[C---:B---3--:R-:W-:Y:S02]  /*64a0*/  FFMA.FTZ R57, R30.reuse, R16, R57 ;  /* 0x000000101e397223 */ /* 0x048fe40000010039 */
[C---:B------:R-:W-:Y:S02]  /*64b0*/  FFMA.FTZ R6, R30.reuse, R20, R21 ;  /* 0x000000141e067223 */ /* 0x040fe40000010015 */
[----:B------:R-:W-:Y:S01]  /*64c0*/  FFMA.FTZ R15, R30, R15, R17 ;  /* 0x0000000f1e0f7223 */ /* 0x000fe20000010011 */
[----:B------:R-:W-:Y:S01]  /*64d0*/  IADD3 R4, R24, 0x40, RZ ;  /* 0x0000004018047810 */ /* 0x000fe20007ffe0ff */
[----:B------:R-:W-:Y:S01]  /*64e0*/  STS [R24+0x18], R5 ;  /* 0x0000180518007388 */ /* 0x000fe20000000800 */
[----:B------:R-:W-:-:S03]  /*64f0*/  IMAD R21, R39, 0x4, R50 ;  /* 0x0000000427157824 */ /* 0x000fc600078e0232 */
        /* <DEDUP_REMOVED lines=12> */
.L_x_146:
[----:B------:R-:W-:Y:S05]  /*65c0*/  BSYNC B1 ;  /* 0x0000000000017941 */ /* 0x000fea0003800000 */
.L_x_145:
        /* <DEDUP_REMOVED lines=32> */
[----:B0-----:R-:W2:Y:S04]  /*67d0*/  LDS.U R15, [R24+0x4] ;  /* 0x00000400180f7984 */ /* 0x001ea80000001800 */
[----:B----4-:R-:W0:Y:S04]  /*67e0*/  LDS.U R8, [R24+0x8] ;  /* 0x0000080018087984 */ /* 0x010e280000001800 */
[----:B------:R-:W4:Y:S04]  /*67f0*/  LDS.U R9, [R24+0xc] ;  /* 0x00000c0018097984 */ /* 0x000f280000001800 */
[----:B-1----:R-:W-:Y:S04]  /*6800*/  LDS.U R17, [R24+0x10] ;  /* 0x0000100018117984 */ /* 0x002fe80000001800 */
[----:B------:R-:W1:Y:S04]  /*6810*/  LDS.U R7, [R24+0x18] ;  /* 0x0000180018077984 */ /* 0x000e680000001800 */
[----:B------:R-:W0:Y:S01]  /*6820*/  LDS.U R4, [R24+0x1c] ;  /* 0x00001c0018047984 */ /* 0x000e220000001800 */
[----:B------:R-:W-:Y:S01]  /*6830*/  PLOP3.LUT P0, PT, PT, PT, PT, 0x8, 0x0 ;  /* 0x000000000000781c */ /* 0x000fe20003f0e170 */
[----:B------:R-:W-:Y:S01]  /*6840*/  IMAD R21, R39, 0x4, R21 ;  /* 0x0000000427157824 */ /* 0x000fe200078e0215 */
[----:B------:R-:W-:Y:S01]  /*6850*/  IADD3 R44, R44, 0x8, RZ ;  /* 0x000000082c2c7810 */ /* 0x000fe20007ffe0ff */
[----:B--2---:R-:W-:-:S02]  /*6860*/  FFMA.FTZ R15, R30, R48, R15 ;  /* 0x000000301e0f7223 */ /* 0x004fc4000001000f */
[C---:B---3--:R-:W-:Y:S02]  /*6870*/  FFMA.FTZ R47, R30.reuse, R16, R47 ;  /* 0x000000101e2f7223 */ /* 0x048fe4000001002f */
[C---:B0-----:R-:W-:Y:S02]  /*6880*/  FFMA.FTZ R5, R30.reuse, R49, R8 ;  /* 0x000000311e057223 */ /* 0x041fe40000010008 */
[C---:B----4-:R-:W-:Y:S02]  /*6890*/  FFMA.FTZ R9, R30.reuse, R51, R9 ;  /* 0x000000331e097223 */ /* 0x050fe40000010009 */
[C---:B-1----:R-:W-:Y:S02]  /*68a0*/  FFMA.FTZ R7, R30.reuse, R52, R7 ;  /* 0x000000341e077223 */ /* 0x042fe40000010007 */
        /* <DEDUP_REMOVED lines=13> */
.L_x_149:
[----:B------:R-:W-:Y:S05]  /*6980*/  BSYNC B1 ;  /* 0x0000000000017941 */ /* 0x000fea0003800000 */
.L_x_148:
[----:B------:R-:W-:-:S12]  /*6990*/  ISETP.LT.OR P0, PT, R44, R41, P0 ;  /* 0x000000292c00720c */ /* 0x000fd80000701670 */
[----:B------:R-:W-:Y:S05]  /*69a0*/  @!P0 BRA `(.L_x_140) ;  /* 0x000001f000008947 */ /* 0x000fea0003800000 */
[----:B------:R-:W-:-:S08]  /*69b0*/  SHF.R.S32.HI R19, RZ, 0x1f, R45 ;  /* 0x0000001fff137819 */ /* 0x000fd0000001142d */
.L_x_150:
        /* <DEDUP_REMOVED lines=30> */
.L_x_140:
[----:B------:R-:W-:Y:S05]  /*6ba0*/  BSYNC B0 ;  /* 0x0000000000007941 */ /* 0x000fea0003800000 */
.L_x_139:
        /* <DEDUP_REMOVED lines=36> */
.L_x_156:
[----:B0-----:R-:W-:Y:S05]  /*6df0*/  BSYNC B2 ;  /* 0x0000000000027941 */ /* 0x001fea0003800000 */
.L_x_155:
        /* <DEDUP_REMOVED lines=9> */
.L_x_154:
[----:B0-----:R-:W-:Y:S05]  /*6e90*/  BSYNC B1 ;  /* 0x0000000000017941 */ /* 0x001fea0003800000 */
.L_x_153:
        /* <DEDUP_REMOVED lines=23> */
.L_x_159:
        /* <DEDUP_REMOVED lines=28> */
[----:B0-----:R-:W-:-:S03]  /*71d0*/  IADD3 R8, P2, R45, R14, RZ ;  /* 0x0000000e2d087210 */ /* 0x001fc60007f5e0ff */
[----:B------:R-:W-:Y:S02]  /*71e0*/  IMAD.WIDE R16, R16, R29, c[0x0][0x170] ;  /* 0x00005c0010107625 */ /* 0x000fe400078e021d */
[----:B------:R-:W-:Y:S01]  /*71f0*/  IMAD.X R9, R47, 0x1, R15, P2 ;  /* 0x000000012f097824 */ /* 0x000fe200010e060f */
[C---:B-1----:R-:W-:Y:S01]  /*7200*/  IADD3 R10, P2, R45.reuse, R8, RZ ;  /* 0x000000082d0a7210 */ /* 0x042fe20007f5e0ff */
[----:B------:R0:W3:Y:S01]  /*7210*/  LDG.E.CONSTANT.SYS R56, [R14] ;  /* 0x000000000e387381 */ /* 0x0000e200001e6900 */
[----:B------:R-:W-:Y:S02]  /*7220*/  IADD3 R4, P3, R45, R18, RZ ;  /* 0x000000122d047210 */ /* 0x000fe40007f7e0ff */
[----:B------:R-:W-:Y:S01]  /*7230*/  IADD3.X R11, R47, R9, RZ, P2, !PT ;  /* 0x000000092f0b7210 */ /* 0x000fe200017fe4ff */
[----:B------:R1:W3:Y:S01]  /*7240*/  LDG.E.CONSTANT.SYS R55, [R18] ;  /* 0x0000000012377381 */ /* 0x0002e200001e6900 */
[----:B------:R-:W-:Y:S02]  /*7250*/  IADD3.X R5, R19, R47, RZ, P3, !PT ;  /* 0x0000002f13057210 */ /* 0x000fe40001ffe4ff */
[C---:B------:R-:W-:Y:S01]  /*7260*/  IADD3 R12, P2, R45.reuse, R4, RZ ;  /* 0x000000042d0c7210 */ /* 0x040fe20007f5e0ff */
[----:B------:R0:W3:Y:S01]  /*7270*/  LDG.E.CONSTANT.SYS R8, [R8] ;  /* 0x0000000008087381 */ /* 0x0000e200001e6900 */
[----:B----4-:R-:W-:-:S02]  /*7280*/  IADD3 R6, P3, R45, R16, RZ ;  /* 0x000000102d067210 */ /* 0x010fc40007f7e0ff */
        /* <DEDUP_REMOVED lines=13> */
[----:B------:R-:W3:Y:S04]  /*7360*/  LDG.E.CONSTANT.SYS R19, [R18] ;  /* 0x0000000012137381 */ /* 0x000ee800001e6900 */
[----:B------:R0:W3:Y:S04]  /*7370*/  LDG.E.CONSTANT.SYS R20, [R20] ;  /* 0x0000000014147381 */ /* 0x0000e800001e6900 */
[----:B------:R-:W3:Y:S04]  /*7380*/  LDG.E.CONSTANT.SYS R15, [R14] ;  /* 0x000000000e0f7381 */ /* 0x000ee800001e6900 */
[----:B----4-:R-:W2:Y:S04]  /*7390*/  LDS.U R17, [R24+0x4] ;  /* 0x0000040018117984 */ /* 0x010ea80000001800 */
[----:B------:R-:W4:Y:S04]  /*73a0*/  LDS.U R47, [R24+0x14] ;  /* 0x00001400182f7984 */ /* 0x000f280000001800 */
[----:B-1----:R-:W1:Y:S04]  /*73b0*/  LDS.U R5, [R24+0x18] ;  /* 0x0000180018057984 */ /* 0x002e680000001800 */
[----:B------:R-:W1:Y:S04]  /*73c0*/  LDS.U R9, [R24+0x1c] ;  /* 0x00001c0018097984 */ /* 0x000e680000001800 */
[----:B0-----:R-:W0:Y:S01]  /*73d0*/  LDS.U R13, [R24+0x20] ;  /* 0x00002000180d7984 */ /* 0x001e220000001800 */
        /* <DEDUP_REMOVED lines=8> */
[----:B------:R-:W-:Y:S04]  /*7460*/  LDS.U R57, [R24+0x34] ;  /* 0x0000340018397984 */ /* 0x000fe80000001800 */
[----:B------:R-:W-:Y:S01]  /*7470*/  STS [R24+0x4], R6 ;  /* 0x0000040618007388 */ /* 0x000fe20000000800 */
[----:B------:R-:W-:-:S03]  /*7480*/  FFMA.FTZ R10, R30, R52, R61 ;  /* 0x000000341e0a7223 */ /* 0x000fc6000001003d */
[----:B------:R-:W-:Y:S04]  /*7490*/  LDS.U R21, [R24+0x3c] ;  /* 0x00003c0018157984 */ /* 0x000fe80000001800 */
[----:B------:R-:W2:Y:S04]  /*74a0*/  LDS.U R61, [R24+0x28] ;  /* 0x00002800183d7984 */ /* 0x000ea80000001800 */
[----:B------:R-:W3:Y:S01]  /*74b0*/  LDS.U R52, [R24+0x30] ;  /* 0x0000300018347984 */ /* 0x000ee20000001800 */
[C---:B----4-:R-:W-:Y:S02]  /*74c0*/  FFMA.FTZ R47, R30.reuse, R53, R47 ;  /* 0x000000351e2f7223 */ /* 0x050fe4000001002f */
[----:B-1----:R-:W-:-:S02]  /*74d0*/  FFMA.FTZ R5, R30, R56, R5 ;  /* 0x000000381e057223 */ /* 0x002fc40000010005 */
[C---:B------:R-:W-:Y:S02]  /*74e0*/  FFMA.FTZ R9, R30.reuse, R8, R9 ;  /* 0x000000081e097223 */ /* 0x040fe40000010009 */
[C---:B0-----:R-:W-:Y:S02]  /*74f0*/  FFMA.FTZ R11, R30.reuse, R11, R13 ;  /* 0x0000000b1e0b7223 */ /* 0x041fe4000001000d */
[C---:B------:R-:W-:Y:S01]  /*7500*/  FFMA.FTZ R55, R30.reuse, R55, R60 ;  /* 0x000000371e377223 */ /* 0x040fe2000001003c */
[----:B------:R-:W-:Y:S04]  /*7510*/  STS [R24+0x8], R49 ;  /* 0x0000083118007388 */ /* 0x000fe80000000800 */
[----:B------:R-:W-:Y:S04]  /*7520*/  STS [R24+0xc], R51 ;  /* 0x00000c3318007388 */ /* 0x000fe80000000800 */
[----:B------:R-:W-:Y:S04]  /*7530*/  STS [R24+0x10], R10 ;  /* 0x0000100a18007388 */ /* 0x000fe80000000800 */
[----:B------:R-:W-:Y:S04]  /*7540*/  STS [R24+0x14], R47 ;  /* 0x0000142f18007388 */ /* 0x000fe80000000800 */
[----:B------:R-:W-:Y:S01]  /*7550*/  STS [R24+0x18], R5 ;  /* 0x0000180518007388 */ /* 0x000fe20000000800 */
[----:B--2---:R-:W-:-:S02]  /*7560*/  FFMA.FTZ R61, R30, R4, R61 ;  /* 0x000000041e3d7223 */ /* 0x004fc4000001003d */
[C---:B------:R-:W-:Y:S02]  /*7570*/  FFMA.FTZ R59, R30.reuse, R12, R59 ;  /* 0x0000000c1e3b7223 */ /* 0x040fe4000001003b */
[C---:B---3--:R-:W-:Y:S02]  /*7580*/  FFMA.FTZ R19, R30.reuse, R19, R52 ;  /* 0x000000131e137223 */ /* 0x048fe40000010034 */
[C---:B------:R-:W-:Y:S02]  /*7590*/  FFMA.FTZ R57, R30.reuse, R16, R57 ;  /* 0x000000101e397223 */ /* 0x040fe40000010039 */
[C---:B------:R-:W-:Y:S02]  /*75a0*/  FFMA.FTZ R7, R30.reuse, R7, R48 ;  /* 0x000000071e077223 */ /* 0x040fe40000010030 */
[C---:B------:R-:W-:Y:S02]  /*75b0*/  FFMA.FTZ R6, R30.reuse, R20, R21 ;  /* 0x000000141e067223 */ /* 0x040fe40000010015 */
[----:B------:R-:W-:Y:S01]  /*75c0*/  FFMA.FTZ R15, R30, R15, R17 ;  /* 0x0000000f1e0f7223 */ /* 0x000fe20000010011 */
[----:B------:R-:W-:Y:S01]  /*75d0*/  IADD3 R4, R24, 0x40, RZ ;  /* 0x0000004018047810 */ /* 0x000fe20007ffe0ff */
        /* <DEDUP_REMOVED lines=13> */
.L_x_158:
[----:B------:R-:W-:Y:S05]  /*76b0*/  BSYNC B1 ;  /* 0x0000000000017941 */ /* 0x000fea0003800000 */
.L_x_157:
        /* <DEDUP_REMOVED lines=59> */
.L_x_161:
[----:B------:R-:W-:Y:S05]  /*7a70*/  BSYNC B1 ;  /* 0x0000000000017941 */ /* 0x000fea0003800000 */
.L_x_160:
[----:B------:R-:W-:-:S12]  /*7a80*/  ISETP.LT.OR P0, PT, R44, R41, P0 ;  /* 0x000000292c00720c */ /* 0x000fd80000701670 */
[----:B------:R-:W-:Y:S05]  /*7a90*/  @!P0 BRA `(.L_x_152) ;  /* 0x000001f000008947 */ /* 0x000fea0003800000 */
[----:B------:R-:W-:-:S08]  /*7aa0*/  SHF.R.S32.HI R19, RZ, 0x1f, R45 ;  /* 0x0000001fff137819 */ /* 0x000fd0000001142d */
.L_x_162:
        /* <DEDUP_REMOVED lines=30> */
.L_x_152:
[----:B------:R-:W-:Y:S05]  /*7c90*/  BSYNC B0 ;  /* 0x0000000000007941 */ /* 0x000fea0003800000 */
.L_x_151:
        /* <DEDUP_REMOVED lines=36> */
.L_x_168:
[----:B0-----:R-:W-:Y:S05]  /*7ee0*/  BSYNC B2 ;  /* 0x0000000000027941 */ /* 0x001fea0003800000 */
.L_x_167:
        /* <DEDUP_REMOVED lines=9> */
.L_x_166:
[----:B0-----:R-:W-:Y:S05]  /*7f80*/  BSYNC B1 ;  /* 0x0000000000017941 */ /* 0x001fea0003800000 */
.L_x_165:
        /* <DEDUP_REMOVED lines=23> */
.L_x_171:
        /* <DEDUP_REMOVED lines=106> */
.L_x_170:
[----:B------:R-:W-:Y:S05]  /*87a0*/  BSYNC B1 ;  /* 0x0000000000017941 */ /* 0x000fea0003800000 */
.L_x_169:
        /* <DEDUP_REMOVED lines=59> */
.L_x_173:
[----:B------:R-:W-:Y:S05]  /*8b60*/  BSYNC B1 ;  /* 0x0000000000017941 */ /* 0x000fea0003800000 */
.L_x_172:
[----:B------:R-:W-:-:S12]  /*8b70*/  ISETP.LT.OR P0, PT, R44, R41, P0 ;  /* 0x000000292c00720c */ /* 0x000fd80000701670 */
[----:B------:R-:W-:Y:S05]  /*8b80*/  @!P0 BRA `(.L_x_164) ;  /* 0x000001f000008947 */ /* 0x000fea0003800000 */
[----:B------:R-:W-:-:S08]  /*8b90*/  SHF.R.S32.HI R19, RZ, 0x1f, R45 ;  /* 0x0000001fff137819 */ /* 0x000fd0000001142d */
.L_x_174:
        /* <DEDUP_REMOVED lines=30> */
.L_x_164:
[----:B------:R-:W-:Y:S05]  /*8d80*/  BSYNC B0 ;  /* 0x0000000000007941 */ /* 0x000fea0003800000 */
.L_x_163:
        /* <DEDUP_REMOVED lines=36> */
.L_x_180:
[----:B0-----:R-:W-:Y:S05]  /*8fd0*/  BSYNC B2 ;  /* 0x0000000000027941 */ /* 0x001fea0003800000 */
.L_x_179:
        /* <DEDUP_REMOVED lines=9> */
.L_x_178:
[----:B0-----:R-:W-:Y:S05]  /*9070*/  BSYNC B1 ;  /* 0x0000000000017941 */ /* 0x001fea0003800000 */
.L_x_177:
        /* <DEDUP_REMOVED lines=23> */
.L_x_183:
        /* <DEDUP_REMOVED lines=106> */
.L_x_182:
[----:B------:R-:W-:Y:S05]  /*9890*/  BSYNC B1 ;  /* 0x0000000000017941 */ /* 0x000fea0003800000 */
.L_x_181:
        /* <DEDUP_REMOVED lines=59> */
.L_x_185:
[----:B------:R-:W-:Y:S05]  /*9c50*/  BSYNC B1 ;  /* 0x0000000000017941 */ /* 0x000fea0003800000 */
.L_x_184:
[----:B------:R-:W-:-:S12]  /*9c60*/  ISETP.LT.OR P0, PT, R44, R41, P0 ;  /* 0x000000292c00720c */ /* 0x000fd80000701670 */
[----:B------:R-:W-:Y:S05]  /*9c70*/  @!P0 BRA `(.L_x_176) ;  /* 0x000001f000008947 */ /* 0x000fea0003800000 */
[----:B------:R-:W-:-:S08]  /*9c80*/  SHF.R.S32.HI R19, RZ, 0x1f, R45 ;  /* 0x0000001fff137819 */ /* 0x000fd0000001142d */
.L_x_186:
        /* <DEDUP_REMOVED lines=30> */
.L_x_176:
[----:B------:R-:W-:Y:S05]  /*9e70*/  BSYNC B0 ;  /* 0x0000000000007941 */ /* 0x000fea0003800000 */
.L_x_175:
[C---:B------:R-:W-:Y:S01]  /*9e80*/  IADD3 R24, P2, R31.reuse, R42, RZ ;  /* 0x0000002a1f187210 */ /* 0x040fe20007f5e0ff */
[----:B------:R-:W-:Y:S01]  /*9e90*/  BSSY B0, `(.L_x_187) ;  /* 0x000010f000007945 */ /* 0x000fe20003800000 */
[----:B------:R-:W-:-:S03]  /*9ea0*/  IADD3 R22, P0, R31, R22, RZ ;  /* 0x000000161f167210 */ /* 0x000fc60007f1e0ff */
[C---:B------:R-:W-:Y:S01]  /*9eb0*/  IMAD.X R43, R33.reuse, 0x1, R43, P2 ;  /* 0x00000001212b7824 */ /* 0x040fe200010e062b */
[----:B------:R-:W-:Y:S01]  /*9ec0*/  IADD3.X R23, R33, R23, RZ, P0, !PT ;  /* 0x0000001721177210 */ /* 0x000fe200007fe4ff */
[----:B------:R-:W-:Y:S07]  /*9ed0*/  @!P1 BRA `(.L_x_188) ;  /* 0x000010a000009947 */ /* 0x000fee0003800000 */
[----:B------:R-:W-:Y:S01]  /*9ee0*/  MOV R4, R24 ;  /* 0x0000001800047202 */ /* 0x000fe20000000f00 */
[----:B------:R-:W-:Y:S01]  /*9ef0*/  IMAD.MOV.U32 R5, RZ, RZ, R43 ;  /* 0x000000ffff057224 */ /* 0x000fe200078e002b */
[----:B------:R-:W2:Y:S07]  /*9f00*/  LDG.E.CONSTANT.SYS R7, [R22] ;  /* 0x0000000016077381 */ /* 0x000eae00001e6900 */
[----:B------:R-:W2:Y:S01]  /*9f10*/  LDG.E.CONSTANT.SYS R42, [R4] ;  /* 0x00000000042a7381 */ /* 0x000ea200001e6900 */
[----:B------:R-:W-:-:S04]  /*9f20*/  LOP3.LUT R6, R41, 0x3, RZ, 0xc0, !PT ;  /* 0x0000000329067812 */ /* 0x000fc800078ec0ff */
[----:B------:R-:W-:Y:S01]  /*9f30*/  ISETP.NE.AND P0, PT, R6, RZ, PT ;  /* 0x000000ff0600720c */ /* 0x000fe20003f05270 */
[----:B------:R-:W-:Y:S01]  /*9f40*/  BSSY B1, `(.L_x_189) ;  /* 0x0000024000017945 */ /* 0x000fe20003800000 */
[----:B------:R-:W-:Y:S01]  /*9f50*/  MOV R44, RZ ;  /* 0x000000ff002c7202 */ /* 0x000fe20000000f00 */
[----:B--2---:R-:W-:-:S09]  /*9f60*/  FADD.FTZ R42, -R42, R7 ;  /* 0x000000072a2a7221 */ /* 0x004fd20000010100 */
        /* <DEDUP_REMOVED lines=23> */
.L_x_192:
[----:B0-----:R-:W-:Y:S05]  /*a0e0*/  BSYNC B2 ;  /* 0x0000000000027941 */ /* 0x001fea0003800000 */
.L_x_191:
        /* <DEDUP_REMOVED lines=9> */
.L_x_190:
[----:B0-----:R-:W-:Y:S05]  /*a180*/  BSYNC B1 ;  /* 0x0000000000017941 */ /* 0x001fea0003800000 */
.L_x_189:
        /* <DEDUP_REMOVED lines=23> */
.L_x_195:
        /* <DEDUP_REMOVED lines=57> */
[----:B------:R-:W4:Y:S04]  /*a690*/  LDS.U R5, [R30+0x18] ;  /* 0x000018001e057984 */ /* 0x000f280000001800 */
[----:B------:R-:W0:Y:S04]  /*a6a0*/  LDS.U R47, [R30+0x14] ;  /* 0x000014001e2f7984 */ /* 0x000e280000001800 */
[----:B------:R-:W0:Y:S04]  /*a6b0*/  LDS.U R9, [R30+0x1c] ;  /* 0x00001c001e097984 */ /* 0x000e280000001800 */
[----:B------:R-:W0:Y:S04]  /*a6c0*/  LDS.U R13, [R30+0x20] ;  /* 0x000020001e0d7984 */ /* 0x000e280000001800 */
[----:B-1----:R-:W1:Y:S01]  /*a6d0*/  LDS.U R10, [R30+0x24] ;  /* 0x000024001e0a7984 */ /* 0x002e620000001800 */
[----:B------:R-:W-:-:S04]  /*a6e0*/  IADD3 R44, R44, 0x10, RZ ;  /* 0x000000102c2c7810 */ /* 0x000fc80007ffe0ff */
[----:B------:R-:W-:Y:S01]  /*a6f0*/  ISETP.GE.AND P2, PT, R44, R46, PT ;  /* 0x0000002e2c00720c */ /* 0x000fe20003f46270 */
[C---:B--2---:R-:W-:Y:S02]  /*a700*/  FFMA.FTZ R48, R42.reuse, R48, R17 ;  /* 0x000000302a307223 */ /* 0x044fe40000010011 */
[----:B------:R-:W-:Y:S06]  /*a710*/  LDS.U R17, [R30+0x40] ;  /* 0x000040001e117984 */ /* 0x000fec0000001800 */
[----:B------:R-:W-:Y:S01]  /*a720*/  STS [R30+0x4], R48 ;  /* 0x000004301e007388 */ /* 0x000fe20000000800 */
[----:B---3--:R-:W-:-:S03]  /*a730*/  FFMA.FTZ R49, R42, R49, R59 ;  /* 0x000000312a317223 */ /* 0x008fc6000001003b */
[----:B------:R-:W-:Y:S01]  /*a740*/  LDS.U R21, [R30+0x3c] ;  /* 0x00003c001e157984 */ /* 0x000fe20000001800 */
[C---:B------:R-:W-:Y:S02]  /*a750*/  FFMA.FTZ R51, R42.reuse, R51, R57 ;  /* 0x000000332a337223 */ /* 0x040fe40000010039 */
[C---:B------:R-:W-:Y:S01]  /*a760*/  FFMA.FTZ R6, R42.reuse, R52, R61 ;  /* 0x000000342a067223 */ /* 0x040fe2000001003d */
[----:B------:R-:W-:Y:S04]  /*a770*/  LDS.U R59, [R30+0x2c] ;  /* 0x00002c001e3b7984 */ /* 0x000fe80000001800 */
[----:B------:R-:W2:Y:S04]  /*a780*/  LDS.U R61, [R30+0x28] ;  /* 0x000028001e3d7984 */ /* 0x000ea80000001800 */
[----:B------:R-:W3:Y:S04]  /*a790*/  LDS.U R57, [R30+0x34] ;  /* 0x000034001e397984 */ /* 0x000ee80000001800 */
[----:B------:R-:W3:Y:S01]  /*a7a0*/  LDS.U R52, [R30+0x38] ;  /* 0x000038001e347984 */ /* 0x000ee20000001800 */
[----:B----4-:R-:W-:-:S02]  /*a7b0*/  FFMA.FTZ R5, R42, R56, R5 ;  /* 0x000000382a057223 */ /* 0x010fc40000010005 */
[C---:B0-----:R-:W-:Y:S02]  /*a7c0*/  FFMA.FTZ R47, R42.reuse, R53, R47 ;  /* 0x000000352a2f7223 */ /* 0x041fe4000001002f */
[C---:B------:R-:W-:Y:S02]  /*a7d0*/  FFMA.FTZ R8, R42.reuse, R8, R9 ;  /* 0x000000082a087223 */ /* 0x040fe40000010009 */
[C---:B------:R-:W-:Y:S02]  /*a7e0*/  FFMA.FTZ R11, R42.reuse, R11, R13 ;  /* 0x0000000b2a0b7223 */ /* 0x040fe4000001000d */
[----:B-1----:R-:W-:Y:S01]  /*a7f0*/  FFMA.FTZ R55, R42, R55, R10 ;  /* 0x000000372a377223 */ /* 0x002fe2000001000a */
[----:B------:R0:W-:Y:S04]  /*a800*/  STS [R30+0x18], R5 ;  /* 0x000018051e007388 */ /* 0x0001e80000000800 */
[----:B------:R-:W-:Y:S01]  /*a810*/  STS [R30+0x8], R49 ;  /* 0x000008311e007388 */ /* 0x000fe20000000800 */
[----:B0-----:R-:W-:-:S03]  /*a820*/  IADD3 R5, R30, 0x40, RZ ;  /* 0x000000401e057810 */ /* 0x001fc60007ffe0ff */
[----:B------:R-:W-:Y:S04]  /*a830*/  STS [R30+0xc], R51 ;  /* 0x00000c331e007388 */ /* 0x000fe80000000800 */
[----:B------:R-:W-:Y:S01]  /*a840*/  STS [R30+0x10], R6 ;  /* 0x000010061e007388 */ /* 0x000fe20000000800 */
[C---:B--2---:R-:W-:Y:S02]  /*a850*/  FFMA.FTZ R4, R42.reuse, R4, R61 ;  /* 0x000000042a047223 */ /* 0x044fe4000001003d */
[C---:B------:R-:W-:Y:S02]  /*a860*/  FFMA.FTZ R12, R42.reuse, R12, R59 ;  /* 0x0000000c2a0c7223 */ /* 0x040fe4000001003b */
[C---:B------:R-:W-:Y:S02]  /*a870*/  FFMA.FTZ R19, R42.reuse, R19, R60 ;  /* 0x000000132a137223 */ /* 0x040fe4000001003c */
[----:B---3--:R-:W-:-:S02]  /*a880*/  FFMA.FTZ R16, R42, R16, R57 ;  /* 0x000000102a107223 */ /* 0x008fc40000010039 */
[C---:B------:R-:W-:Y:S02]  /*a890*/  FFMA.FTZ R7, R42.reuse, R7, R52 ;  /* 0x000000072a077223 */ /* 0x040fe40000010034 */
[C---:B------:R-:W-:Y:S02]  /*a8a0*/  FFMA.FTZ R20, R42.reuse, R20, R21 ;  /* 0x000000142a147223 */ /* 0x040fe40000010015 */
[----:B------:R-:W-:Y:S01]  /*a8b0*/  FFMA.FTZ R15, R42, R15, R17 ;  /* 0x0000000f2a0f7223 */ /* 0x000fe20000010011 */
        /* <DEDUP_REMOVED lines=14> */
.L_x_194:
[----:B------:R-:W-:Y:S05]  /*a9a0*/  BSYNC B1 ;  /* 0x0000000000017941 */ /* 0x000fea0003800000 */
.L_x_193:
        /* <DEDUP_REMOVED lines=9> */
[----:B------:R-:W-:-:S05]  /*aa40*/  IADD3 R16, R28, R21, RZ ;  /* 0x000000151c107210 */ /* 0x000fca0007ffe0ff */
        /* <DEDUP_REMOVED lines=21> */
[----:B-1----:R-:W-:Y:S04]  /*aba0*/  LDS.U R17, [R30+0x10] ;  /* 0x000010001e117984 */ /* 0x002fe80000001800 */
[----:B0-----:R-:W2:Y:S04]  /*abb0*/  LDS.U R15, [R30+0x4] ;  /* 0x000004001e0f7984 */ /* 0x001ea80000001800 */
[----:B----4-:R-:W3:Y:S04]  /*abc0*/  LDS.U R8, [R30+0x8] ;  /* 0x000008001e087984 */ /* 0x010ee80000001800 */
[----:B------:R-:W0:Y:S04]  /*abd0*/  LDS.U R9, [R30+0xc] ;  /* 0x00000c001e097984 */ /* 0x000e280000001800 */
[----:B------:R-:W1:Y:S04]  /*abe0*/  LDS.U R7, [R30+0x18] ;  /* 0x000018001e077984 */ /* 0x000e680000001800 */
[----:B------:R-:W4:Y:S04]  /*abf0*/  LDS.U R4, [R30+0x1c] ;  /* 0x00001c001e047984 */ /* 0x000f280000001800 */
[----:B------:R-:W0:Y:S01]  /*ac00*/  LDS.U R5, [R30+0x20] ;  /* 0x000020001e057984 */ /* 0x000e220000001800 */
[----:B------:R-:W-:Y:S01]  /*ac10*/  PLOP3.LUT P0, PT, PT, PT, PT, 0x8, 0x0 ;  /* 0x000000000000781c */ /* 0x000fe20003f0e170 */
[----:B------:R-:W-:Y:S01]  /*ac20*/  IMAD R21, R39, 0x4, R21 ;  /* 0x0000000427157824 */ /* 0x000fe200078e0215 */
[----:B------:R-:W-:Y:S01]  /*ac30*/  IADD3 R44, R44, 0x8, RZ ;  /* 0x000000082c2c7810 */ /* 0x000fe20007ffe0ff */
        /* <DEDUP_REMOVED lines=18> */
.L_x_197:
[----:B------:R-:W-:Y:S05]  /*ad60*/  BSYNC B1 ;  /* 0x0000000000017941 */ /* 0x000fea0003800000 */
.L_x_196:
[----:B------:R-:W-:-:S12]  /*ad70*/  ISETP.LT.OR P0, PT, R44, R41, P0 ;  /* 0x000000292c00720c */ /* 0x000fd80000701670 */
[----:B------:R-:W-:Y:S05]  /*ad80*/  @!P0 BRA `(.L_x_188) ;  /* 0x000001f000008947 */ /* 0x000fea0003800000 */
[----:B------:R-:W-:-:S08]  /*ad90*/  SHF.R.S32.HI R17, RZ, 0x1f, R45 ;  /* 0x0000001fff117819 */ /* 0x000fd0000001142d */
.L_x_198:
        /* <DEDUP_REMOVED lines=9> */
[----:B------:R4:W0:Y:S04]  /*ae30*/  LDG.E.CONSTANT.SYS R5, [R4] ;  /* 0x0000000004057381 */ /* 0x00082800001e6900 */
[----:B------:R-:W-:Y:S01]  /*ae40*/  IMAD.X R9, R17, 0x1, R7, P0 ;  /* 0x0000000111097824 */ /* 0x000fe200000e0607 */
[----:B------:R-:W-:Y:S01]  /*ae50*/  IADD3 R10, P0, R45, R8, RZ ;  /* 0x000000082d0a7210 */ /* 0x000fe20007f1e0ff */
[----:B------:R-:W1:Y:S03]  /*ae60*/  LDG.E.CONSTANT.SYS R7, [R6] ;  /* 0x0000000006077381 */ /* 0x000e6600001e6900 */
[----:B------:R-:W-:-:S03]  /*ae70*/  IADD3.X R11, R17, R9, RZ, P0, !PT ;  /* 0x00000009110b7210 */ /* 0x000fc600007fe4ff */
[----:B------:R-:W2:Y:S05]  /*ae80*/  LDG.E.CONSTANT.SYS R8, [R8] ;  /* 0x0000000008087381 */ /* 0x000eaa00001e6900 */
[----:B------:R-:W3:Y:S01]  /*ae90*/  LDG.E.CONSTANT.SYS R11, [R10] ;  /* 0x000000000a0b7381 */ /* 0x000ee200001e6900 */
[----:B------:R-:W-:-:S04]  /*aea0*/  IADD3 R44, R44, 0x4, RZ ;  /* 0x000000042c2c7810 */ /* 0x000fc80007ffe0ff */
[----:B------:R-:W-:Y:S02]  /*aeb0*/  ISETP.GE.AND P0, PT, R44, R41, PT ;  /* 0x000000292c00720c */ /* 0x000fe40003f06270 */
[----:B----4-:R-:W-:Y:S01]  /*aec0*/  IADD3 R4, R30, 0x10, RZ ;  /* 0x000000101e047810 */ /* 0x010fe20007ffe0ff */
[----:B------:R-:W-:Y:S02]  /*aed0*/  IMAD R21, R39, 0x4, R21 ;  /* 0x0000000427157824 */ /* 0x000fe400078e0215 */
        /* <DEDUP_REMOVED lines=8> */
[----:B0-----:R-:W-:Y:S01]  /*af60*/  MOV R30, R4 ;  /* 0x00000004001e7202 */ /* 0x001fe20000000f00 */
[----:B------:R-:W-:Y:S07]  /*af70*/  @!P0 BRA `(.L_x_198) ;  /* 0xfffffe2000008947 */ /* 0x000fee000383ffff */
.L_x_188:
[----:B------:R-:W-:Y:S05]  /*af80*/  BSYNC B0 ;  /* 0x0000000000007941 */ /* 0x000fea0003800000 */
.L_x_187:
[----:B------:R-:W-:Y:S01]  /*af90*/  BSSY B0, `(.L_x_199) ;  /* 0x000010e000007945 */ /* 0x000fe20003800000 */
[----:B------:R-:W-:Y:S05]  /*afa0*/  @!P1 BRA `(.L_x_200) ;  /* 0x000010c000009947 */ /* 0x000fea0003800000 */
[C---:B------:R-:W-:Y:S02]  /*afb0*/  IADD3 R4, P1, R31.reuse, R24, RZ ;  /* 0x000000181f047210 */ /* 0x040fe40007f3e0ff */
[----:B------:R-:W-:-:S03]  /*afc0*/  IADD3 R6, P0, R31, R22, RZ ;  /* 0x000000161f067210 */ /* 0x000fc60007f1e0ff */
[C---:B------:R-:W-:Y:S01]  /*afd0*/  IMAD.X R5, R33.reuse, 0x1, R43, P1 ;  /* 0x0000000121057824 */ /* 0x040fe200008e062b */
[----:B------:R-:W-:-:S07]  /*afe0*/  IADD3.X R7, R33, R23, RZ, P0, !PT ;  /* 0x0000001721077210 */ /* 0x000fce00007fe4ff */
        /* <DEDUP_REMOVED lines=30> */
.L_x_204:
[----:B0-----:R-:W-:Y:S05]  /*b1d0*/  BSYNC B2 ;  /* 0x0000000000027941 */ /* 0x001fea0003800000 */
.L_x_203:
        /* <DEDUP_REMOVED lines=9> */
.L_x_202:
[----:B0-----:R-:W-:Y:S05]  /*b270*/  BSYNC B1 ;  /* 0x0000000000017941 */ /* 0x001fea0003800000 */
.L_x_201:
[----:B------:R-:W-:-:S12]  /*b280*/  ISETP.GE.U32.AND P0, PT, R41, 0x4, PT ;  /* 0x000000042900780c */ /* 0x000fd80003f06070 */
[----:B------:R-:W-:Y:S05]  /*b290*/  @!P0 BRA `(.L_x_200) ;  /* 0x00000dd000008947 */ /* 0x000fea0003800000 */
[----:B------:R-:W-:Y:S01]  /*b2a0*/  IMAD.MOV.U32 R4, RZ, RZ, c[0x0][0x194] ;  /* 0x00006500ff047624 */ /* 0x000fe200078e00ff */
[----:B------:R-:W-:Y:S01]  /*b2b0*/  MOV R6, c[0x0][0x198] ;  /* 0x0000660000067a02 */ /* 0x000fe20000000f00 */
[----:B------:R-:W-:Y:S01]  /*b2c0*/  BSSY B1, `(.L_x_205) ;  /* 0x000007d000017945 */ /* 0x000fe20003800000 */
[----:B------:R-:W-:Y:S01]  /*b2d0*/  PLOP3.LUT P0, PT, PT, PT, PT, 0x80, 0x0 ;  /* 0x000000000000781c */ /* 0x000fe20003f0f070 */
[C---:B------:R-:W-:Y:S02]  /*b2e0*/  IMAD R5, R4.reuse, c[0x0][0x190], RZ ;  /* 0x0000640004057a24 */ /* 0x040fe400078e02ff */
[----:B------:R-:W-:Y:S02]  /*b2f0*/  IMAD R7, R4, c[0x0][0x198], RZ ;  /* 0x0000660004077a24 */ /* 0x000fe400078e02ff */
[----:B------:R-:W-:Y:S02]  /*b300*/  IMAD R6, R6, c[0x0][0x19c], R5 ;  /* 0x0000670006067a24 */ /* 0x000fe400078e0205 */
[----:B------:R-:W-:-:S02]  /*b310*/  IMAD.IADD R5, R41, 0x1, -R23 ;  /* 0x0000000129057824 */ /* 0x000fc400078e0a17 */
[----:B------:R-:W-:Y:S02]  /*b320*/  IMAD R4, R0, c[0x0][0x0], RZ ;  /* 0x0000000000047a24 */ /* 0x000fe400078e02ff */
[----:B------:R-:W-:Y:S01]  /*b330*/  IMAD R7, R25, c[0x0][0x19c], R7 ;  /* 0x0000670019077a24 */ /* 0x000fe200078e0207 */
[----:B------:R-:W-:Y:S01]  /*b340*/  ISETP.GT.AND P1, PT, R5, 0xc, PT ;  /* 0x0000000c0500780c */ /* 0x000fe20003f24270 */
[----:B------:R-:W-:Y:S01]  /*b350*/  IMAD R4, R4, 0xb, R23 ;  /* 0x0000000b04047824 */ /* 0x000fe200078e0217 */
[----:B------:R-:W-:Y:S02]  /*b360*/  IADD3 R5, R23, 0x5a, RZ ;  /* 0x0000005a17057810 */ /* 0x000fe40007ffe0ff */
[----:B------:R-:W-:Y:S01]  /*b370*/  IADD3 R6, R6, -R7, RZ ;  /* 0x8000000706067210 */ /* 0x000fe20007ffe0ff */
[----:B------:R-:W-:Y:S02]  /*b380*/  IMAD R4, R34, 0xb, R4 ;  /* 0x0000000b22047824 */ /* 0x000fe400078e0204 */
[----:B------:R-:W-:Y:S01]  /*b390*/  IMAD R25, R39, R5, RZ ;  /* 0x0000000527197224 */ /* 0x000fe200078e02ff */
[----:B------:R-:W-:Y:S01]  /*b3a0*/  SHF.L.U32 R31, R6, 0x2, RZ ;  /* 0x00000002061f7819 */ /* 0x000fe200000006ff */
[----:B------:R-:W-:-:S03]  /*b3b0*/  IMAD.SHL.U32 R24, R4, 0x4, RZ ;  /* 0x0000000404187824 */ /* 0x000fc600078e00ff */
[----:B------:R-:W-:Y:S05]  /*b3c0*/  @!P1 BRA `(.L_x_206) ;  /* 0x000006c000009947 */ /* 0x000fea0003800000 */
[----:B------:R-:W-:Y:S02]  /*b3d0*/  PLOP3.LUT P0, PT, PT, PT, PT, 0x8, 0x0 ;  /* 0x000000000000781c */ /* 0x000fe40003f0e170 */
[----:B------:R-:W-:-:S10]  /*b3e0*/  IADD3 R30, R41, -0xc, RZ ;  /* 0xfffffff4291e7810 */ /* 0x000fd40007ffe0ff */
.L_x_207:
[----:B------:R-:W-:Y:S01]  /*b3f0*/  IMAD.IADD R8, R28, 0x1, R25 ;  /* 0x000000011c087824 */ /* 0x000fe200078e0219 */
[C---:B------:R-:W-:Y:S01]  /*b400*/  LEA R25, R39.reuse, R25, 0x2 ;  /* 0x0000001927197211 */ /* 0x040fe200078e10ff */
[----:B------:R-:W0:Y:S01]  /*b410*/  LDS.U R55, [R24+0x4] ;  /* 0x0000040018377984 */ /* 0x000e220000001800 */
[----:B------:R-:W-:Y:S01]  /*b420*/  SHF.R.S32.HI R45, RZ, 0x1f, R31 ;  /* 0x0000001fff2d7819 */ /* 0x000fe2000001141f */
[----:B------:R-:W-:Y:S02]  /*b430*/  IMAD.WIDE R8, R8, R29, c[0x0][0x170] ;  /* 0x00005c0008087625 */ /* 0x000fe400078e021d */
[----:B------:R-:W-:Y:S01]  /*b440*/  IMAD.IADD R6, R28, 0x1, R25 ;  /* 0x000000011c067824 */ /* 0x000fe200078e0219 */
[----:B------:R-:W-:Y:S01]  /*b450*/  LEA R25, R39, R25, 0x2 ;  /* 0x0000001927197211 */ /* 0x000fe200078e10ff */
[----:B------:R-:W1:Y:S02]  /*b460*/  LDS.U R57, [R24+0x8] ;  /* 0x0000080018397984 */ /* 0x000e640000001800 */
[----:B------:R-:W-:Y:S01]  /*b470*/  IMAD.WIDE R6, R6, R29, c[0x0][0x170] ;  /* 0x00005c0006067625 */ /* 0x000fe200078e021d */
[----:B------:R-:W-:Y:S01]  /*b480*/  IADD3 R18, P1, R31, R8, RZ ;  /* 0x000000081f127210 */ /* 0x000fe20007f3e0ff */
[--C-:B------:R-:W-:Y:S01]  /*b490*/  IMAD.IADD R20, R28, 0x1, R25.reuse ;  /* 0x000000011c147824 */ /* 0x100fe200078e0219 */
[----:B------:R-:W2:Y:S02]  /*b4a0*/  LDS.U R56, [R24+0xc] ;  /* 0x00000c0018387984 */ /* 0x000ea40000001800 */
[----:B------:R-:W-:Y:S01]  /*b4b0*/  IADD3.X R19, R9, R45, RZ, P1, !PT ;  /* 0x0000002d09137210 */ /* 0x000fe20000ffe4ff */
[----:B------:R-:W-:Y:S01]  /*b4c0*/  IMAD.WIDE R20, R20, R29, c[0x0][0x170] ;  /* 0x00005c0014147625 */ /* 0x000fe200078e021d */
[----:B------:R-:W-:Y:S01]  /*b4d0*/  IADD3 R14, P1, R31, R6, RZ ;  /* 0x000000061f0e7210 */ /* 0x000fe20007f3e0ff */
[----:B------:R-:W-:Y:S01]  /*b4e0*/  IMAD R25, R39, 0x4, R25 ;  /* 0x0000000427197824 */ /* 0x000fe200078e0219 */
[----:B------:R3:W0:Y:S02]  /*b4f0*/  LDG.E.CONSTANT.SYS R33, [R8] ;  /* 0x0000000008217381 */ /* 0x00062400001e6900 */
[----:B------:R-:W-:Y:S01]  /*b500*/  IADD3.X R15, R7, R45, RZ, P1, !PT ;  /* 0x0000002d070f7210 */ /* 0x000fe20000ffe4ff */
[----:B------:R-:W-:Y:S01]  /*b510*/  IMAD.IADD R10, R28, 0x1, R25 ;  /* 0x000000011c0a7824 */ /* 0x000fe200078e0219 */
[C---:B------:R-:W-:Y:S01]  /*b520*/  IADD3 R12, P1, R31.reuse, R18, RZ ;  /* 0x000000121f0c7210 */ /* 0x040fe20007f3e0ff */
[----:B------:R4:W1:Y:S01]  /*b530*/  LDG.E.CONSTANT.SYS R44, [R18] ;  /* 0x00000000122c7381 */ /* 0x00086200001e6900 */
[----:B------:R-:W-:-:S02]  /*b540*/  IADD3 R4, P2, R31, R20, RZ ;  /* 0x000000141f047210 */ /* 0x000fc40007f5e0ff */
[----:B------:R-:W-:Y:S01]  /*b550*/  IADD3.X R13, R45, R19, RZ, P1, !PT ;  /* 0x000000132d0d7210 */ /* 0x000fe20000ffe4ff */
[----:B---3--:R-:W-:Y:S01]  /*b560*/  IMAD.WIDE R8, R10, R29, c[0x0][0x170] ;  /* 0x00005c000a087625 */ /* 0x008fe200078e021d */
[----:B------:R-:W-:Y:S01]  /*b570*/  IADD3 R16, P1, R31, R12, RZ ;  /* 0x0000000c1f107210 */ /* 0x000fe20007f3e0ff */
[----:B------:R-:W-:Y:S01]  /*b580*/  IMAD.X R5, R21, 0x1, R45, P2 ;  /* 0x0000000115057824 */ /* 0x000fe200010e062d */
[----:B------:R-:W-:Y:S01]  /*b590*/  IADD3 R10, P2, R31, R14, RZ ;  /* 0x0000000e1f0a7210 */ /* 0x000fe20007f5e0ff */
[----:B------:R3:W2:Y:S01]  /*b5a0*/  LDG.E.CONSTANT.SYS R43, [R6] ;  /* 0x00000000062b7381 */ /* 0x0006a200001e6900 */
[----:B------:R-:W-:Y:S02]  /*b5b0*/  IADD3.X R17, R45, R13, RZ, P1, !PT ;  /* 0x0000000d2d117210 */ /* 0x000fe40000ffe4ff */
[----:B----4-:R-:W-:Y:S01]  /*b5c0*/  IADD3 R18, P1, R31, R10, RZ ;  /* 0x0000000a1f127210 */ /* 0x010fe20007f3e0ff */
[C---:B------:R-:W-:Y:S01]  /*b5d0*/  IMAD.X R11, R45.reuse, 0x1, R15, P2 ;  /* 0x000000012d0b7824 */ /* 0x040fe200010e060f */
[----:B------:R4:W2:Y:S03]  /*b5e0*/  LDG.E.CONSTANT.SYS R49, [R12] ;  /* 0x000000000c317381 */ /* 0x0008a600001e6900 */
[----:B------:R-:W-:Y:S01]  /*b5f0*/  IMAD.X R19, R45, 0x1, R11, P1 ;  /* 0x000000012d137824 */ /* 0x000fe200008e060b */
[C---:B---3--:R-:W-:Y:S01]  /*b600*/  IADD3 R6, P3, R31.reuse, R8, RZ ;  /* 0x000000081f067210 */ /* 0x048fe20007f7e0ff */
[----:B------:R3:W2:Y:S01]  /*b610*/  LDG.E.CONSTANT.SYS R48, [R14] ;  /* 0x000000000e307381 */ /* 0x0006a200001e6900 */
[----:B----4-:R-:W-:-:S03]  /*b620*/  IADD3 R12, P1, R31, R4, RZ ;  /* 0x000000041f0c7210 */ /* 0x010fc60007f3e0ff */
[----:B------:R4:W2:Y:S01]  /*b630*/  LDG.E.CONSTANT.SYS R47, [R20] ;  /* 0x00000000142f7381 */ /* 0x0008a200001e6900 */
[----:B------:R-:W-:-:S03]  /*b640*/  IADD3.X R13, R45, R5, RZ, P1, !PT ;  /* 0x000000052d0d7210 */ /* 0x000fc60000ffe4ff */
[----:B------:R4:W2:Y:S01]  /*b650*/  LDG.E.CONSTANT.SYS R51, [R8] ;  /* 0x0000000008337381 */ /* 0x0008a200001e6900 */
[----:B---3--:R-:W-:Y:S02]  /*b660*/  IADD3 R14, P1, R31, R12, RZ ;  /* 0x0000000c1f0e7210 */ /* 0x008fe40007f3e0ff */
[----:B------:R-:W-:Y:S01]  /*b670*/  IADD3.X R7, R9, R45, RZ, P3, !PT ;  /* 0x0000002d09077210 */ /* 0x000fe20001ffe4ff */
[----:B------:R3:W2:Y:S01]  /*b680*/  LDG.E.CONSTANT.SYS R16, [R16] ;  /* 0x0000000010107381 */ /* 0x0006a200001e6900 */
[----:B----4-:R-:W-:Y:S01]  /*b690*/  IADD3 R20, P2, R31, R6, RZ ;  /* 0x000000061f147210 */ /* 0x010fe20007f5e0ff */
[C---:B------:R-:W-:Y:S02]  /*b6a0*/  IMAD.X R15, R45.reuse, 0x1, R13, P1 ;  /* 0x000000012d0f7824 */ /* 0x040fe400008e060d */
[----:B------:R4:W2:Y:S01]  /*b6b0*/  LDG.E.CONSTANT.SYS R11, [R10] ;  /* 0x000000000a0b7381 */ /* 0x0008a200001e6900 */
[----:B------:R-:W-:Y:S02]  /*b6c0*/  IADD3.X R21, R45, R7, RZ, P2, !PT ;  /* 0x000000072d157210 */ /* 0x000fe400017fe4ff */
[----:B------:R-:W-:Y:S01]  /*b6d0*/  IADD3 R8, P1, R31, R20, RZ ;  /* 0x000000141f087210 */ /* 0x000fe20007f3e0ff */
[----:B------:R-:W2:Y:S04]  /*b6e0*/  LDG.E.CONSTANT.SYS R19, [R18] ;  /* 0x0000000012137381 */ /* 0x000ea800001e6900 */
[----:B------:R-:W-:Y:S01]  /*b6f0*/  IMAD.X R9, R45, 0x1, R21, P1 ;  /* 0x000000012d097824 */ /* 0x000fe200008e0615 */
[----:B------:R3:W2:Y:S04]  /*b700*/  LDG.E.CONSTANT.SYS R4, [R4] ;  /* 0x0000000004047381 */ /* 0x0006a800001e6900 */
[----:B------:R3:W2:Y:S04]  /*b710*/  LDG.E.CONSTANT.SYS R12, [R12] ;  /* 0x000000000c0c7381 */ /* 0x0006a800001e6900 */
[----:B------:R3:W2:Y:S04]  /*b720*/  LDG.E.CONSTANT.SYS R7, [R6] ;  /* 0x0000000006077381 */ /* 0x0006a800001e6900 */
[----:B------:R-:W2:Y:S04]  /*b730*/  LDG.E.CONSTANT.SYS R15, [R14] ;  /* 0x000000000e0f7381 */ /* 0x000ea800001e6900 */
[----:B------:R3:W2:Y:S04]  /*b740*/  LDG.E.CONSTANT.SYS R20, [R20] ;  /* 0x0000000014147381 */ /* 0x0006a800001e6900 */
[----:B------:R0:W2:Y:S04]  /*b750*/  LDG.E.CONSTANT.SYS R53, [R8] ;  /* 0x0000000008357381 */ /* 0x0000a800001e6900 */
[----:B------:R-:W0:Y:S04]  /*b760*/  LDS.U R59, [R24+0x10] ;  /* 0x00001000183b7984 */ /* 0x000e280000001800 */
[----:B------:R-:W0:Y:S04]  /*b770*/  LDS.U R60, [R24+0x14] ;  /* 0x00001400183c7984 */ /* 0x000e280000001800 */
[----:B------:R-:W0:Y:S04]  /*b780*/  LDS.U R61, [R24+0x18] ;  /* 0x00001800183d7984 */ /* 0x000e280000001800 */
[----:B---3--:R-:W3:Y:S04]  /*b790*/  LDS.U R6, [R24+0x1c] ;  /* 0x00001c0018067984 */ /* 0x008ee80000001800 */
[----:B----4-:R-:W4:Y:S04]  /*b7a0*/  LDS.U R10, [R24+0x20] ;  /* 0x00002000180a7984 */ /* 0x010f280000001800 */
[----:B------:R-:W0:Y:S04]  /*b7b0*/  LDS.U R52, [R24+0x24] ;  /* 0x0000240018347984 */ /* 0x000e280000001800 */
[----:B------:R-:W0:Y:S04]  /*b7c0*/  LDS.U R5, [R24+0x28] ;  /* 0x0000280018057984 */ /* 0x000e280000001800 */
[----:B------:R-:W0:Y:S04]  /*b7d0*/  LDS.U R45, [R24+0x2c] ;  /* 0x00002c00182d7984 */ /* 0x000e280000001800 */
[----:B------:R-:W0:Y:S04]  /*b7e0*/  LDS.U R21, [R24+0x30] ;  /* 0x0000300018157984 */ /* 0x000e280000001800 */
[----:B------:R-:W0:Y:S04]  /*b7f0*/  LDS.U R17, [R24+0x34] ;  /* 0x0000340018117984 */ /* 0x000e280000001800 */
[----:B------:R-:W0:Y:S01]  /*b800*/  LDS.U R13, [R24+0x38] ;  /* 0x00003800180d7984 */ /* 0x000e220000001800 */
[----:B------:R-:W-:-:S04]  /*b810*/  IADD3 R23, R23, 0x10, RZ ;  /* 0x0000001017177810 */ /* 0x000fc80007ffe0ff */
[----:B------:R-:W-:Y:S02]  /*b820*/  ISETP.GE.AND P1, PT, R23, R30, PT ;  /* 0x0000001e1700720c */ /* 0x000fe40003f26270 */
[----:B------:R-:W-:Y:S01]  /*b830*/  LEA R25, R39, R25, 0x2 ;  /* 0x0000001927197211 */ /* 0x000fe200078e10ff */
[----:B0-----:R-:W0:Y:S04]  /*b840*/  LDS.U R9, [R24+0x3c] ;  /* 0x00003c0018097984 */ /* 0x001e280000001800 */
[----:B------:R-:W0:Y:S01]  /*b850*/  LDS.U R8, [R24+0x40] ;  /* 0x0000400018087984 */ /* 0x000e220000001800 */
[----:B------:R-:W-:-:S08]  /*b860*/  FFMA.FTZ R33, R22, R33, R55 ;  /* 0x0000002116217223 */ /* 0x000fd00000010037 */
[----:B------:R-:W-:Y:S01]  /*b870*/  STS [R24+0x4], R33 ;  /* 0x0000042118007388 */ /* 0x000fe20000000800 */
[C---:B-1----:R-:W-:Y:S02]  /*b880*/  FFMA.FTZ R57, R22.reuse, R44, R57 ;  /* 0x0000002c16397223 */ /* 0x042fe40000010039 */
[----:B--2---:R-:W-:-:S06]  /*b890*/  FFMA.FTZ R49, R22, R49, R56 ;  /* 0x0000003116317223 */ /* 0x004fcc0000010038 */
[----:B------:R-:W-:Y:S04]  /*b8a0*/  STS [R24+0x8], R57 ;  /* 0x0000083918007388 */ /* 0x000fe80000000800 */
[----:B------:R-:W-:Y:S01]  /*b8b0*/  STS [R24+0xc], R49 ;  /* 0x00000c3118007388 */ /* 0x000fe20000000800 */
[C---:B------:R-:W-:Y:S02]  /*b8c0*/  FFMA.FTZ R59, R22.reuse, R16, R59 ;  /* 0x00000010163b7223 */ /* 0x040fe4000001003b */
[C---:B------:R-:W-:Y:S02]  /*b8d0*/  FFMA.FTZ R43, R22.reuse, R43, R60 ;  /* 0x0000002b162b7223 */ /* 0x040fe4000001003c */
[C---:B------:R-:W-:Y:S02]  /*b8e0*/  FFMA.FTZ R61, R22.reuse, R48, R61 ;  /* 0x00000030163d7223 */ /* 0x040fe4000001003d */
[----:B---3--:R-:W-:-:S02]  /*b8f0*/  FFMA.FTZ R6, R22, R11, R6 ;  /* 0x0000000b16067223 */ /* 0x008fc40000010006 */
[C---:B----4-:R-:W-:Y:S02]  /*b900*/  FFMA.FTZ R10, R22.reuse, R19, R10 ;  /* 0x00000013160a7223 */ /* 0x050fe4000001000a */
[C---:B------:R-:W-:Y:S02]  /*b910*/  FFMA.FTZ R47, R22.reuse, R47, R52 ;  /* 0x0000002f162f7223 */ /* 0x040fe40000010034 */
[C---:B------:R-:W-:Y:S02]  /*b920*/  FFMA.FTZ R5, R22.reuse, R4, R5 ;  /* 0x0000000416057223 */ /* 0x040fe40000010005 */
[C---:B------:R-:W-:Y:S02]  /*b930*/  FFMA.FTZ R45, R22.reuse, R12, R45 ;  /* 0x0000000c162d7223 */ /* 0x040fe4000001002d */
[C---:B------:R-:W-:Y:S02]  /*b940*/  FFMA.FTZ R15, R22.reuse, R15, R21 ;  /* 0x0000000f160f7223 */ /* 0x040fe40000010015 */
[----:B------:R-:W-:-:S02]  /*b950*/  FFMA.FTZ R17, R22, R51, R17 ;  /* 0x0000003316117223 */ /* 0x000fc40000010011 */
[C---:B------:R-:W-:Y:S02]  /*b960*/  FFMA.FTZ R7, R22.reuse, R7, R13 ;  /* 0x0000000716077223 */ /* 0x040fe4000001000d */
[C---:B0-----:R-:W-:Y:S02]  /*b970*/  FFMA.FTZ R9, R22.reuse, R20, R9 ;  /* 0x0000001416097223 */ /* 0x041fe40000010009 */
        /* <DEDUP_REMOVED lines=17> */
.L_x_206:
[----:B------:R-:W-:Y:S05]  /*ba90*/  BSYNC B1 ;  /* 0x0000000000017941 */ /* 0x000fea0003800000 */
.L_x_205:
[----:B------:R-:W-:Y:S01]  /*baa0*/  IADD3 R4, R41, -R23, RZ ;  /* 0x8000001729047210 */ /* 0x000fe20007ffe0ff */
[----:B------:R-:W-:Y:S03]  /*bab0*/  BSSY B1, `(.L_x_208) ;  /* 0x000003a000017945 */ /* 0x000fe60003800000 */
[----:B------:R-:W-:-:S12]  /*bac0*/  ISETP.GT.AND P1, PT, R4, 0x4, PT ;  /* 0x000000040400780c */ /* 0x000fd80003f24270 */
[----:B------:R-:W-:Y:S05]  /*bad0*/  @!P1 BRA `(.L_x_209) ;  /* 0x0000037000009947 */ /* 0x000fea0003800000 */
[----:B------:R-:W-:Y:S01]  /*bae0*/  IMAD.IADD R16, R28, 0x1, R25 ;  /* 0x000000011c107824 */ /* 0x000fe200078e0219 */
[----:B------:R-:W-:Y:S02]  /*baf0*/  LEA R10, R39, R25, 0x2 ;  /* 0x00000019270a7211 */ /* 0x000fe400078e10ff */
        /* <DEDUP_REMOVED lines=22> */
[----:B------:R0:W3:Y:S04]  /*bc60*/  LDG.E.CONSTANT.SYS R8, [R8] ;  /* 0x0000000008087381 */ /* 0x0000e800001e6900 */
[----:B------:R-:W3:Y:S04]  /*bc70*/  LDG.E.CONSTANT.SYS R15, [R14] ;  /* 0x000000000e0f7381 */ /* 0x000ee800001e6900 */
[----:B------:R-:W2:Y:S04]  /*bc80*/  LDS.U R11, [R24+0x4] ;  /* 0x00000400180b7984 */ /* 0x000ea80000001800 */
[----:B0-----:R-:W3:Y:S04]  /*bc90*/  LDS.U R16, [R24+0x8] ;  /* 0x0000080018107984 */ /* 0x001ee80000001800 */
[----:B------:R-:W0:Y:S04]  /*bca0*/  LDS.U R17, [R24+0xc] ;  /* 0x00000c0018117984 */ /* 0x000e280000001800 */
[----:B----4-:R-:W4:Y:S04]  /*bcb0*/  LDS.U R19, [R24+0x10] ;  /* 0x0000100018137984 */ /* 0x010f280000001800 */
[----:B-1----:R-:W1:Y:S04]  /*bcc0*/  LDS.U R20, [R24+0x14] ;  /* 0x0000140018147984 */ /* 0x002e680000001800 */
[----:B------:R-:W0:Y:S04]  /*bcd0*/  LDS.U R4, [R24+0x18] ;  /* 0x0000180018047984 */ /* 0x000e280000001800 */
[----:B------:R-:W0:Y:S04]  /*bce0*/  LDS.U R7, [R24+0x1c] ;  /* 0x00001c0018077984 */ /* 0x000e280000001800 */
[----:B------:R-:W0:Y:S01]  /*bcf0*/  LDS.U R21, [R24+0x20] ;  /* 0x0000200018157984 */ /* 0x000e220000001800 */
[----:B------:R-:W-:-:S02]  /*bd00*/  PLOP3.LUT P0, PT, PT, PT, PT, 0x8, 0x0 ;  /* 0x000000000000781c */ /* 0x000fc40003f0e170 */
[----:B------:R-:W-:Y:S01]  /*bd10*/  IADD3 R23, R23, 0x8, RZ ;  /* 0x0000000817177810 */ /* 0x000fe20007ffe0ff */
[C---:B--2---:R-:W-:Y:S01]  /*bd20*/  FFMA.FTZ R11, R22.reuse, R25, R11 ;  /* 0x00000019160b7223 */ /* 0x044fe2000001000b */
[----:B------:R-:W-:Y:S01]  /*bd30*/  LEA R25, R39, R10, 0x2 ;  /* 0x0000000a27197211 */ /* 0x000fe200078e10ff */
[----:B---3--:R-:W-:-:S06]  /*bd40*/  FFMA.FTZ R5, R22, R33, R16 ;  /* 0x0000002116057223 */ /* 0x008fcc0000010010 */
[----:B------:R-:W-:Y:S04]  /*bd50*/  STS [R24+0x4], R11 ;  /* 0x0000040b18007388 */ /* 0x000fe80000000800 */
[----:B------:R-:W-:Y:S01]  /*bd60*/  STS [R24+0x8], R5 ;  /* 0x0000080518007388 */ /* 0x000fe20000000800 */
[C---:B0-----:R-:W-:Y:S02]  /*bd70*/  FFMA.FTZ R17, R22.reuse, R43, R17 ;  /* 0x0000002b16117223 */ /* 0x041fe40000010011 */
[C---:B----4-:R-:W-:Y:S02]  /*bd80*/  FFMA.FTZ R19, R22.reuse, R12, R19 ;  /* 0x0000000c16137223 */ /* 0x050fe40000010013 */
[C---:B-1----:R-:W-:Y:S02]  /*bd90*/  FFMA.FTZ R6, R22.reuse, R45, R20 ;  /* 0x0000002d16067223 */ /* 0x042fe40000010014 */
[----:B------:R-:W-:-:S02]  /*bda0*/  FFMA.FTZ R9, R22, R47, R4 ;  /* 0x0000002f16097223 */ /* 0x000fc40000010004 */
        /* <DEDUP_REMOVED lines=8> */
[----:B------:R0:W-:Y:S02]  /*be30*/  STS [R24+0x20], R21 ;  /* 0x0000201518007388 */ /* 0x0001e40000000800 */
[----:B0-----:R-:W-:-:S08]  /*be40*/  IMAD.MOV.U32 R24, RZ, RZ, R4 ;  /* 0x000000ffff187224 */ /* 0x001fd000078e0004 */
.L_x_209:
[----:B------:R-:W-:Y:S05]  /*be50*/  BSYNC B1 ;  /* 0x0000000000017941 */ /* 0x000fea0003800000 */
.L_x_208:
[----:B------:R-:W-:-:S12]  /*be60*/  ISETP.LT.OR P0, PT, R23, R41, P0 ;  /* 0x000000291700720c */ /* 0x000fd80000701670 */
[----:B------:R-:W-:Y:S05]  /*be70*/  @!P0 BRA `(.L_x_200) ;  /* 0x000001f000008947 */ /* 0x000fea0003800000 */
[----:B------:R-:W-:-:S08]  /*be80*/  SHF.R.S32.HI R19, RZ, 0x1f, R31 ;  /* 0x0000001fff137819 */ /* 0x000fd0000001141f */
.L_x_210:
        /* <DEDUP_REMOVED lines=30> */
.L_x_200:
[----:B------:R-:W-:Y:S05]  /*c070*/  BSYNC B0 ;  /* 0x0000000000007941 */ /* 0x000fea0003800000 */
.L_x_199:
[----:B------:R-:W-:Y:S01]  /*c080*/  ISETP.GE.AND P0, PT, R41, RZ, PT ;  /* 0x000000ff2900720c */ /* 0x000fe20003f06270 */
[----:B------:R-:W-:Y:S11]  /*c090*/  BSSY B0, `(.L_x_211) ;  /* 0x000006e000007945 */ /* 0x000ff60003800000 */
[----:B------:R-:W-:Y:S05]  /*c0a0*/  @!P0 BRA `(.L_x_212) ;  /* 0x000006c000008947 */ /* 0x000fea0003800000 */
[----:B------:R-:W-:Y:S01]  /*c0b0*/  BSSY B1, `(.L_x_213) ;  /* 0x000006a000017945 */ /* 0x000fe20003800000 */
[----:B------:R-:W-:Y:S01]  /*c0c0*/  IMAD R5, R0, c[0x0][0x0], R34 ;  /* 0x0000000000057a24 */ /* 0x000fe200078e0222 */
[----:B------:R-:W-:-:S08]  /*c0d0*/  MOV R4, RZ ;  /* 0x000000ff00047202 */ /* 0x000fd00000000f00 */
.L_x_223:
[----:B------:R-:W-:Y:S01]  /*c0e0*/  ISETP.GE.AND P0, PT, R4, RZ, PT ;  /* 0x000000ff0400720c */ /* 0x000fe20003f06270 */
[----:B------:R-:W-:Y:S11]  /*c0f0*/  BSSY B2, `(.L_x_214) ;  /* 0x0000062000027945 */ /* 0x000ff60003800000 */
[----:B------:R-:W-:Y:S05]  /*c100*/  @!P0 BRA `(.L_x_215) ;  /* 0x0000060000008947 */ /* 0x000fea0003800000 */
[--C-:B------:R-:W-:Y:S01]  /*c110*/  IMAD R6, R37, 0xb, R4.reuse ;  /* 0x0000000b25067824 */ /* 0x100fe200078e0204 */
[C---:B------:R-:W-:Y:S01]  /*c120*/  IADD3 R12, R4.reuse, 0x1, RZ ;  /* 0x00000001040c7810 */ /* 0x040fe20007ffe0ff */
[----:B------:R-:W-:Y:S01]  /*c130*/  IMAD R7, R4, R4, R4 ;  /* 0x0000000404077224 */ /* 0x000fe200078e0204 */
[----:B------:R-:W-:Y:S01]  /*c140*/  BSSY B3, `(.L_x_216) ;  /* 0x000002e000037945 */ /* 0x000fe20003800000 */
[----:B------:R-:W-:Y:S01]  /*c150*/  IMAD.MOV.U32 R10, RZ, RZ, RZ ;  /* 0x000000ffff0a7224 */ /* 0x000fe200078e00ff */
[----:B------:R-:W-:-:S02]  /*c160*/  LOP3.LUT R8, R12, 0x3, RZ, 0xc0, !PT ;  /* 0x000000030c087812 */ /* 0x000fc400078ec0ff */
[----:B------:R-:W-:Y:S01]  /*c170*/  LEA.HI R7, R7, R7, RZ, 0x1 ;  /* 0x0000000707077211 */ /* 0x000fe200078f08ff */
[----:B------:R-:W0:Y:S01]  /*c180*/  LDS.U R6, [R6.X4] ;  /* 0x0000000006067984 */ /* 0x000e220000005800 */
[----:B------:R-:W-:Y:S02]  /*c190*/  ISETP.NE.AND P0, PT, R8, RZ, PT ;  /* 0x000000ff0800720c */ /* 0x000fe40003f05270 */
[----:B------:R-:W-:-:S10]  /*c1a0*/  SHF.R.S32.HI R13, RZ, 0x1, R7 ;  /* 0x00000001ff0d7819 */ /* 0x000fd40000011407 */
[----:B------:R-:W-:Y:S05]  /*c1b0*/  @!P0 BRA `(.L_x_217) ;  /* 0x0000026000008947 */ /* 0x000fea0003800000 */
[----:B0-----:R-:W-:Y:S01]  /*c1c0*/  ISETP.NE.AND P0, PT, R8, 0x1, PT ;  /* 0x000000010800780c */ /* 0x001fe20003f05270 */
[----:B------:R-:W-:Y:S01]  /*c1d0*/  BSSY B4, `(.L_x_218) ;  /* 0x000001a000047945 */ /* 0x000fe20003800000 */
[----:B------:R-:W-:-:S10]  /*c1e0*/  MOV R10, RZ ;  /* 0x000000ff000a7202 */ /* 0x000fd40000000f00 */
[----:B------:R-:W-:Y:S05]  /*c1f0*/  @!P0 BRA `(.L_x_219) ;  /* 0x0000017000008947 */ /* 0x000fea0003800000 */
[----:B------:R-:W-:Y:S01]  /*c200*/  ISETP.NE.AND P0, PT, R8, 0x2, PT ;  /* 0x000000020800780c */ /* 0x000fe20003f05270 */
[----:B------:R-:W-:Y:S01]  /*c210*/  BSSY B5, `(.L_x_220) ;  /* 0x000000b000057945 */ /* 0x000fe20003800000 */
[----:B------:R-:W-:-:S10]  /*c220*/  IMAD.MOV.U32 R10, RZ, RZ, RZ ;  /* 0x000000ffff0a7224 */ /* 0x000fd400078e00ff */
[----:B------:R-:W-:Y:S05]  /*c230*/  @!P0 BRA `(.L_x_221) ;  /* 0x0000008000008947 */ /* 0x000fea0003800000 */
[----:B------:R-:W0:Y:S01]  /*c240*/  LDS.U R7, [R38] ;  /* 0x0000000026077984 */ /* 0x000e220000001800 */
[----:B------:R-:W-:Y:S01]  /*c250*/  MOV R9, 0x4 ;  /* 0x0000000400097802 */ /* 0x000fe20000000f00 */
[----:B------:R-:W-:-:S04]  /*c260*/  IMAD R8, R39, R13, R28 ;  /* 0x0000000d27087224 */ /* 0x000fc800078e021c */
[----:B------:R-:W-:Y:S02]  /*c270*/  IMAD.WIDE R8, R8, R9, c[0x0][0x180] ;  /* 0x0000600008087625 */ /* 0x000fe400078e0209 */
[----:B0-----:R-:W-:-:S04]  /*c280*/  FMUL.FTZ R7, R6, R7 ;  /* 0x0000000706077220 */ /* 0x001fc80000410000 */
[----:B------:R-:W-:-:S08]  /*c290*/  FMUL.FTZ R7, R26, R7 ;  /* 0x000000071a077220 */ /* 0x000fd00000410000 */
[----:B------:R0:W-:Y:S01]  /*c2a0*/  RED.E.ADD.F32.FTZ.RN.STRONG.GPU [R8], R7 ;  /* 0x000000070800798e */ /* 0x0001e20000114700 */
[----:B------:R-:W-:-:S08]  /*c2b0*/  IMAD.MOV.U32 R10, RZ, RZ, 0x1 ;  /* 0x00000001ff0a7424 */ /* 0x000fd000078e00ff */
.L_x_221:
[----:B0-----:R-:W-:Y:S05]  /*c2c0*/  BSYNC B5 ;  /* 0x0000000000057941 */ /* 0x001fea0003800000 */
.L_x_220:
[----:B------:R-:W-:Y:S01]  /*c2d0*/  IMAD R7, R37, 0xb, R10 ;  /* 0x0000000b25077824 */ /* 0x000fe200078e020a */
[----:B------:R-:W-:Y:S01]  /*c2e0*/  IADD3 R9, R13, R10, RZ ;  /* 0x0000000a0d097210 */ /* 0x000fe20007ffe0ff */
[----:B------:R-:W-:-:S04]  /*c2f0*/  IMAD.MOV.U32 R8, RZ, RZ, 0x4 ;  /* 0x00000004ff087424 */ /* 0x000fc800078e00ff */
[----:B------:R-:W-:Y:S02]  /*c300*/  IMAD R9, R39, R9, R28 ;  /* 0x0000000927097224 */ /* 0x000fe400078e021c */
[----:B------:R-:W0:Y:S02]  /*c310*/  LDS.U R7, [R7.X4] ;  /* 0x0000000007077984 */ /* 0x000e240000005800 */
[----:B------:R-:W-:Y:S02]  /*c320*/  IMAD.WIDE R8, R9, R8, c[0x0][0x180] ;  /* 0x0000600009087625 */ /* 0x000fe400078e0208 */
[----:B0-----:R-:W-:-:S04]  /*c330*/  FMUL.FTZ R11, R6, R7 ;  /* 0x00000007060b7220 */ /* 0x001fc80000410000 */
[----:B------:R-:W-:-:S08]  /*c340*/  FMUL.FTZ R11, R26, R11 ;  /* 0x0000000b1a0b7220 */ /* 0x000fd00000410000 */
[----:B------:R0:W-:Y:S01]  /*c350*/  RED.E.ADD.F32.FTZ.RN.STRONG.GPU [R8], R11 ;  /* 0x0000000b0800798e */ /* 0x0001e20000114700 */
[----:B------:R-:W-:-:S08]  /*c360*/  IADD3 R10, R10, 0x1, RZ ;  /* 0x000000010a0a7810 */ /* 0x000fd00007ffe0ff */
.L_x_219:
[----:B0-----:R-:W-:Y:S05]  /*c370*/  BSYNC B4 ;  /* 0x0000000000047941 */ /* 0x001fea0003800000 */
.L_x_218:
        /* <DEDUP_REMOVED lines=10> */
.L_x_217:
[----:B0-----:R-:W-:Y:S05]  /*c420*/  BSYNC B3 ;  /* 0x0000000000037941 */ /* 0x001fea0003800000 */
.L_x_216:
[----:B------:R-:W-:-:S12]  /*c430*/  ISETP.GE.U32.AND P0, PT, R12, 0x4, PT ;  /* 0x000000040c00780c */ /* 0x000fd80003f06070 */
[----:B------:R-:W-:Y:S05]  /*c440*/  @!P0 BRA `(.L_x_215) ;  /* 0x000002c000008947 */ /* 0x000fea0003800000 */
[----:B------:R-:W-:Y:S01]  /*c450*/  IADD3 R8, R13, R10, RZ ;  /* 0x0000000a0d087210 */ /* 0x000fe20007ffe0ff */
[----:B------:R-:W-:Y:S01]  /*c460*/  IMAD R16, R5, 0xb, R10 ;  /* 0x0000000b05107824 */ /* 0x000fe200078e020a */
[----:B------:R-:W-:Y:S02]  /*c470*/  IADD3 R7, R10, -0x1, RZ ;  /* 0xffffffff0a077810 */ /* 0x000fe40007ffe0ff */
[----:B------:R-:W-:Y:S01]  /*c480*/  IADD3 R9, R8, 0x3, RZ ;  /* 0x0000000308097810 */ /* 0x000fe20007ffe0ff */
[----:B------:R-:W-:Y:S01]  /*c490*/  IMAD.SHL.U32 R16, R16, 0x4, RZ ;  /* 0x0000000410107824 */ /* 0x000fe200078e00ff */
[----:B------:R-:W-:Y:S01]  /*c4a0*/  IADD3 R12, R8, 0x2, RZ ;  /* 0x00000002080c7810 */ /* 0x000fe20007ffe0ff */
[C---:B------:R-:W-:Y:S02]  /*c4b0*/  IMAD R8, R39.reuse, R8, RZ ;  /* 0x0000000827087224 */ /* 0x040fe400078e02ff */
[C---:B------:R-:W-:Y:S02]  /*c4c0*/  IMAD R17, R39.reuse, R9, RZ ;  /* 0x0000000927117224 */ /* 0x040fe400078e02ff */
[C---:B------:R-:W-:Y:S01]  /*c4d0*/  IMAD R18, R39.reuse, R12, RZ ;  /* 0x0000000c27127224 */ /* 0x040fe200078e02ff */
[----:B------:R-:W-:Y:S01]  /*c4e0*/  IADD3 R22, R39, R8, RZ ;  /* 0x0000000827167210 */ /* 0x000fe20007ffe0ff */
[----:B------:R-:W-:-:S08]  /*c4f0*/  IMAD.MOV.U32 R21, RZ, RZ, R8 ;  /* 0x000000ffff157224 */ /* 0x000fd000078e0008 */
.L_x_222:
[----:B0-----:R-:W0:Y:S01]  /*c500*/  LDS.U R19, [R16] ;  /* 0x0000000010137984 */ /* 0x001e220000001800 */
[C---:B------:R-:W-:Y:S01]  /*c510*/  IADD3 R8, R28.reuse, R21, RZ ;  /* 0x000000151c087210 */ /* 0x040fe20007ffe0ff */
[----:B---3--:R-:W-:Y:S01]  /*c520*/  IMAD.MOV.U32 R15, RZ, RZ, 0x4 ;  /* 0x00000004ff0f7424 */ /* 0x008fe200078e00ff */
[C---:B-1----:R-:W-:Y:S01]  /*c530*/  IADD3 R10, R28.reuse, R22, RZ ;  /* 0x000000161c0a7210 */ /* 0x042fe20007ffe0ff */
[----:B------:R-:W1:Y:S01]  /*c540*/  LDS.U R20, [R16+0x4] ;  /* 0x0000040010147984 */ /* 0x000e620000001800 */
[C---:B--2---:R-:W-:Y:S01]  /*c550*/  IMAD.IADD R12, R28.reuse, 0x1, R18 ;  /* 0x000000011c0c7824 */ /* 0x044fe200078e0212 */
[----:B------:R-:W-:Y:S01]  /*c560*/  IADD3 R14, R28, R17, RZ ;  /* 0x000000111c0e7210 */ /* 0x000fe20007ffe0ff */
[-C--:B------:R-:W-:Y:S01]  /*c570*/  IMAD.WIDE R8, R8, R15.reuse, c[0x0][0x180] ;  /* 0x0000600008087625 */ /* 0x080fe200078e020f */
[----:B------:R-:W2:Y:S01]  /*c580*/  LDS.U R23, [R16+0x8] ;  /* 0x0000080010177984 */ /* 0x000ea20000001800 */
[----:B------:R-:W-:Y:S01]  /*c590*/  IADD3 R7, R7, 0x4, RZ ;  /* 0x0000000407077810 */ /* 0x000fe20007ffe0ff */
[----:B------:R-:W-:-:S02]  /*c5a0*/  IMAD.WIDE R10, R10, R15, c[0x0][0x180] ;  /* 0x000060000a0a7625 */ /* 0x000fc400078e020f */
[----:B------:R3:W4:Y:S01]  /*c5b0*/  LDS.U R24, [R16+0xc] ;  /* 0x00000c0010187984 */ /* 0x0007220000001800 */
[-C--:B------:R-:W-:Y:S01]  /*c5c0*/  IMAD.WIDE R12, R12, R15.reuse, c[0x0][0x180] ;  /* 0x000060000c0c7625 */ /* 0x080fe200078e020f */
[----:B------:R-:W-:Y:S01]  /*c5d0*/  ISETP.GE.AND P0, PT, R7, R4, PT ;  /* 0x000000040700720c */ /* 0x000fe20003f06270 */
[----:B------:R-:W-:Y:S01]  /*c5e0*/  IMAD.WIDE R14, R14, R15, c[0x0][0x180] ;  /* 0x000060000e0e7625 */ /* 0x000fe200078e020f */
[C---:B------:R-:W-:Y:S01]  /*c5f0*/  LEA R18, R39.reuse, R18, 0x2 ;  /* 0x0000001227127211 */ /* 0x040fe200078e10ff */
[C---:B------:R-:W-:Y:S01]  /*c600*/  IMAD R17, R39.reuse, 0x4, R17 ;  /* 0x0000000427117824 */ /* 0x040fe200078e0211 */
[C---:B------:R-:W-:Y:S01]  /*c610*/  LEA R22, R39.reuse, R22, 0x2 ;  /* 0x0000001627167211 */ /* 0x040fe200078e10ff */
[----:B------:R-:W-:Y:S01]  /*c620*/  IMAD R21, R39, 0x4, R21 ;  /* 0x0000000427157824 */ /* 0x000fe200078e0215 */
[----:B---3--:R-:W-:Y:S01]  /*c630*/  IADD3 R16, R16, 0x10, RZ ;  /* 0x0000001010107810 */ /* 0x008fe20007ffe0ff */
[C---:B0-----:R-:W-:Y:S02]  /*c640*/  FMUL.FTZ R19, R6.reuse, R19 ;  /* 0x0000001306137220 */ /* 0x041fe40000410000 */
[----:B-1----:R-:W-:-:S02]  /*c650*/  FMUL.FTZ R20, R6, R20 ;  /* 0x0000001406147220 */ /* 0x002fc40000410000 */
[----:B------:R-:W-:Y:S02]  /*c660*/  FMUL.FTZ R19, R26, R19 ;  /* 0x000000131a137220 */ /* 0x000fe40000410000 */
[----:B--2---:R-:W-:Y:S02]  /*c670*/  FMUL.FTZ R23, R6, R23 ;  /* 0x0000001706177220 */ /* 0x004fe40000410000 */
[----:B------:R-:W-:Y:S02]  /*c680*/  FMUL.FTZ R20, R26, R20 ;  /* 0x000000141a147220 */ /* 0x000fe40000410000 */
[----:B----4-:R-:W-:Y:S02]  /*c690*/  FMUL.FTZ R24, R6, R24 ;  /* 0x0000001806187220 */ /* 0x010fe40000410000 */
[C---:B------:R-:W-:Y:S01]  /*c6a0*/  FMUL.FTZ R23, R26.reuse, R23 ;  /* 0x000000171a177220 */ /* 0x040fe20000410000 */
[----:B------:R0:W-:Y:S01]  /*c6b0*/  RED.E.ADD.F32.FTZ.RN.STRONG.GPU [R8], R19 ;  /* 0x000000130800798e */ /* 0x0001e20000114700 */
[----:B------:R-:W-:-:S03]  /*c6c0*/  FMUL.FTZ R24, R26, R24 ;  /* 0x000000181a187220 */ /* 0x000fc60000410000 */
[----:B------:R1:W-:Y:S04]  /*c6d0*/  RED.E.ADD.F32.FTZ.RN.STRONG.GPU [R10], R20 ;  /* 0x000000140a00798e */ /* 0x0003e80000114700 */
[----:B------:R2:W-:Y:S04]  /*c6e0*/  RED.E.ADD.F32.FTZ.RN.STRONG.GPU [R12], R23 ;  /* 0x000000170c00798e */ /* 0x0005e80000114700 */
[----:B------:R3:W-:Y:S01]  /*c6f0*/  RED.E.ADD.F32.FTZ.RN.STRONG.GPU [R14], R24 ;  /* 0x000000180e00798e */ /* 0x0007e20000114700 */
[----:B------:R-:W-:Y:S05]  /*c700*/  @!P0 BRA `(.L_x_222) ;  /* 0xfffffdf000008947 */ /* 0x000fea000383ffff */
.L_x_215:
[----:B0123--:R-:W-:Y:S05]  /*c710*/  BSYNC B2 ;  /* 0x0000000000027941 */ /* 0x00ffea0003800000 */
.L_x_214:
[C---:B------:R-:W-:Y:S02]  /*c720*/  ISETP.GE.AND P0, PT, R4.reuse, R41, PT ;  /* 0x000000290400720c */ /* 0x040fe40003f06270 */
[----:B------:R-:W-:-:S10]  /*c730*/  IADD3 R4, R4, 0x1, RZ ;  /* 0x0000000104047810 */ /* 0x000fd40007ffe0ff */
[----:B------:R-:W-:Y:S05]  /*c740*/  @!P0 BRA `(.L_x_223) ;  /* 0xfffff99000008947 */ /* 0x000fea000383ffff */
[----:B------:R-:W-:Y:S05]  /*c750*/  BSYNC B1 ;  /* 0x0000000000017941 */ /* 0x000fea0003800000 */
.L_x_213:
[----:B------:R0:W5:Y:S02]  /*c760*/  LDG.E.SYS R41, [R2] ;  /* 0x0000000002297381 */ /* 0x00016400001ee900 */
.L_x_212:
[----:B0-----:R-:W-:Y:S05]  /*c770*/  BSYNC B0 ;  /* 0x0000000000007941 */ /* 0x001fea0003800000 */
.L_x_211:
[----:B-----5:R-:W-:Y:S01]  /*c780*/  ISETP.GE.AND P0, PT, R41, RZ, PT ;  /* 0x000000ff2900720c */ /* 0x020fe20003f06270 */
[C---:B------:R-:W-:Y:S02]  /*c790*/  FMUL.FTZ R32, R26.reuse, R32 ;  /* 0x000000201a207220 */ /* 0x040fe40000410000 */
[C---:B------:R-:W-:Y:S02]  /*c7a0*/  FMUL.FTZ R35, R26.reuse, R35 ;  /* 0x000000231a237220 */ /* 0x040fe40000410000 */
[----:B------:R-:W-:-:S07]  /*c7b0*/  FMUL.FTZ R26, R26, R36 ;  /* 0x000000241a1a7220 */ /* 0x000fce0000410000 */
[----:B------:R-:W-:Y:S05]  /*c7c0*/  @!P0 EXIT ;  /* 0x000000000000894d */ /* 0x000fea0003800000 */
[----:B------:R-:W-:Y:S01]  /*c7d0*/  IADD3 R9, R41, 0x1, RZ ;  /* 0x0000000129097810 */ /* 0x000fe20007ffe0ff */
[----:B------:R-:W-:Y:S01]  /*c7e0*/  BSSY B0, `(.L_x_224) ;  /* 0x0000033000007945 */ /* 0x000fe20003800000 */
[----:B------:R-:W-:Y:S02]  /*c7f0*/  IMAD.MOV.U32 R4, RZ, RZ, RZ ;  /* 0x000000ffff047224 */ /* 0x000fe400078e00ff */
[----:B------:R-:W-:-:S04]  /*c800*/  LOP3.LUT R2, R9, 0x3, RZ, 0xc0, !PT ;  /* 0x0000000309027812 */ /* 0x000fc800078ec0ff */
[----:B------:R-:W-:-:S12]  /*c810*/  ISETP.NE.AND P0, PT, R2, RZ, PT ;  /* 0x000000ff0200720c */ /* 0x000fd80003f05270 */
[----:B------:R-:W-:Y:S05]  /*c820*/  @!P0 BRA `(.L_x_225) ;  /* 0x000002e000008947 */ /* 0x000fea0003800000 */
[----:B------:R-:W-:Y:S01]  /*c830*/  ISETP.NE.AND P0, PT, R2, 0x1, PT ;  /* 0x000000010200780c */ /* 0x000fe20003f05270 */
        /* <DEDUP_REMOVED lines=8> */
[----:B------:R-:W-:-:S05]  /*c8c0*/  MOV R2, 0xc ;  /* 0x0000000c00027802 */ /* 0x000fca0000000f00 */
[----:B------:R-:W-:Y:S02]  /*c8d0*/  IMAD.WIDE R2, R28, R2, c[0x0][0x188] ;  /* 0x000062001c027625 */ /* 0x000fe400078e0202 */
[-C--:B0-----:R-:W-:Y:S02]  /*c8e0*/  FMUL.FTZ R4, R32, R5.reuse ;  /* 0x0000000520047220 */ /* 0x081fe40000410000 */
[-C--:B------:R-:W-:Y:S02]  /*c8f0*/  FMUL.FTZ R7, R35, R5.reuse ;  /* 0x0000000523077220 */ /* 0x080fe40000410000 */
[----:B------:R-:W-:-:S04]  /*c900*/  FMUL.FTZ R5, R26, R5 ;  /* 0x000000051a057220 */ /* 0x000fc80000410000 */
[----:B------:R0:W-:Y:S04]  /*c910*/  RED.E.ADD.F32.FTZ.RN.STRONG.GPU [R2], R4 ;  /* 0x000000040200798e */ /* 0x0001e80000114700 */
[----:B------:R0:W-:Y:S04]  /*c920*/  RED.E.ADD.F32.FTZ.RN.STRONG.GPU [R2+0x4], R7 ;  /* 0x000004070200798e */ /* 0x0001e80000114700 */
[----:B------:R0:W-:Y:S01]  /*c930*/  RED.E.ADD.F32.FTZ.RN.STRONG.GPU [R2+0x8], R5 ;  /* 0x000008050200798e */ /* 0x0001e20000114700 */
[----:B------:R-:W-:-:S08]  /*c940*/  IMAD.MOV.U32 R6, RZ, RZ, 0x1 ;  /* 0x00000001ff067424 */ /* 0x000fd000078e00ff */
.L_x_229:
[----:B0-----:R-:W-:Y:S05]  /*c950*/  BSYNC B2 ;  /* 0x0000000000027941 */ /* 0x001fea0003800000 */
.L_x_228:
[----:B------:R-:W-:Y:S01]  /*c960*/  IMAD R4, R37, 0xb, R6 ;  /* 0x0000000b25047824 */ /* 0x000fe200078e0206 */
[----:B------:R-:W-:Y:S01]  /*c970*/  IADD3 R2, -R6, RZ, RZ ;  /* 0x000000ff06027210 */ /* 0x000fe20007ffe1ff */
[----:B------:R-:W-:-:S03]  /*c980*/  IMAD.MOV.U32 R3, RZ, RZ, 0xc ;  /* 0x0000000cff037424 */ /* 0x000fc600078e00ff */
[----:B------:R-:W-:-:S03]  /*c990*/  LOP3.LUT R2, R39, R2, RZ, 0xc0, !PT ;  /* 0x0000000227027212 */ /* 0x000fc600078ec0ff */
[----:B------:R-:W0:Y:S01]  /*c9a0*/  LDS.U R5, [R4.X4] ;  /* 0x0000000004057984 */ /* 0x000e220000005800 */
[----:B------:R-:W-:-:S05]  /*c9b0*/  IADD3 R2, R28, R2, RZ ;  /* 0x000000021c027210 */ /* 0x000fca0007ffe0ff */
[----:B------:R-:W-:Y:S02]  /*c9c0*/  IMAD.WIDE R2, R2, R3, c[0x0][0x188] ;  /* 0x0000620002027625 */ /* 0x000fe400078e0203 */
[-C--:B0-----:R-:W-:Y:S02]  /*c9d0*/  FMUL.FTZ R7, R32, R5.reuse ;  /* 0x0000000520077220 */ /* 0x081fe40000410000 */
[-C--:B------:R-:W-:Y:S02]  /*c9e0*/  FMUL.FTZ R8, R35, R5.reuse ;  /* 0x0000000523087220 */ /* 0x080fe40000410000 */
[----:B------:R-:W-:-:S04]  /*c9f0*/  FMUL.FTZ R5, R26, R5 ;  /* 0x000000051a057220 */ /* 0x000fc80000410000 */
[----:B------:R0:W-:Y:S04]  /*ca00*/  RED.E.ADD.F32.FTZ.RN.STRONG.GPU [R2], R7 ;  /* 0x000000070200798e */ /* 0x0001e80000114700 */
[----:B------:R0:W-:Y:S04]  /*ca10*/  RED.E.ADD.F32.FTZ.RN.STRONG.GPU [R2+0x4], R8 ;  /* 0x000004080200798e */ /* 0x0001e80000114700 */
[----:B------:R0:W-:Y:S01]  /*ca20*/  RED.E.ADD.F32.FTZ.RN.STRONG.GPU [R2+0x8], R5 ;  /* 0x000008050200798e */ /* 0x0001e20000114700 */
[----:B------:R-:W-:-:S08]  /*ca30*/  IADD3 R6, R6, 0x1, RZ ;  /* 0x0000000106067810 */ /* 0x000fd00007ffe0ff */
.L_x_227:
[----:B0-----:R-:W-:Y:S05]  /*ca40*/  BSYNC B1 ;  /* 0x0000000000017941 */ /* 0x001fea0003800000 */
.L_x_226:
[----:B------:R-:W-:Y:S02]  /*ca50*/  IMAD R37, R37, 0xb, R6 ;  /* 0x0000000b25257824 */ /* 0x000fe400078e0206 */
[----:B------:R-:W-:-:S02]  /*ca60*/  IMAD.MOV.U32 R3, RZ, RZ, 0xc ;  /* 0x0000000cff037424 */ /* 0x000fc400078e00ff */
[----:B------:R-:W-:-:S04]  /*ca70*/  IMAD R2, R39, R6, R28 ;  /* 0x0000000627027224 */ /* 0x000fc800078e021c */
[----:B------:R-:W0:Y:S01]  /*ca80*/  LDS.U R37, [R37.X4] ;  /* 0x0000000025257984 */ /* 0x000e220000005800 */
        /* <DEDUP_REMOVED lines=8> */
.L_x_225:
[----:B0-----:R-:W-:Y:S05]  /*cb10*/  BSYNC B0 ;  /* 0x0000000000007941 */ /* 0x001fea0003800000 */
.L_x_224:
[----:B------:R-:W-:-:S12]  /*cb20*/  ISETP.GE.U32.AND P0, PT, R9, 0x4, PT ;  /* 0x000000040900780c */ /* 0x000fd80003f06070 */
[----:B------:R-:W-:Y:S05]  /*cb30*/  @!P0 EXIT ;  /* 0x000000000000894d */ /* 0x000fea0003800000 */
[----:B------:R-:W-:Y:S01]  /*cb40*/  MOV R2, c[0x0][0x194] ;  /* 0x0000650000027a02 */ /* 0x000fe20000000f00 */
[----:B------:R-:W-:Y:S01]  /*cb50*/  IMAD.MOV.U32 R5, RZ, RZ, c[0x0][0x198] ;  /* 0x00006600ff057624 */ /* 0x000fe200078e00ff */
[----:B------:R-:W-:Y:S01]  /*cb60*/  MOV R7, c[0x0][0x190] ;  /* 0x0000640000077a02 */ /* 0x000fe20000000f00 */
[----:B------:R-:W-:Y:S01]  /*cb70*/  IMAD R27, R27, R4, RZ ;  /* 0x000000041b1b7224 */ /* 0x000fe200078e02ff */
[----:B------:R-:W-:Y:S01]  /*cb80*/  BSSY B0, `(.L_x_230) ;  /* 0x0000044000007945 */ /* 0x000fe20003800000 */
[----:B------:R-:W-:Y:S01]  /*cb90*/  IMAD R3, R2, c[0x0][0x190], RZ ;  /* 0x0000640002037a24 */ /* 0x000fe200078e02ff */
[----:B------:R-:W-:Y:S01]  /*cba0*/  IADD3 R14, R4, -0x1, RZ ;  /* 0xffffffff040e7810 */ /* 0x000fe20007ffe0ff */
[----:B------:R-:W-:Y:S02]  /*cbb0*/  IMAD R2, R2, c[0x0][0x198], RZ ;  /* 0x0000660002027a24 */ /* 0x000fe400078e02ff */
[----:B------:R-:W-:Y:S02]  /*cbc0*/  IMAD R3, R5, c[0x0][0x19c], R3 ;  /* 0x0000670005037a24 */ /* 0x000fe400078e0203 */
[----:B------:R-:W-:-:S02]  /*cbd0*/  IMAD R5, R7, c[0x0][0x19c], R2 ;  /* 0x0000670007057a24 */ /* 0x000fc400078e0202 */
[----:B------:R-:W-:Y:S02]  /*cbe0*/  IMAD R2, R0, c[0x0][0x0], RZ ;  /* 0x0000000000027a24 */ /* 0x000fe400078e02ff */
[----:B------:R-:W-:Y:S02]  /*cbf0*/  IMAD.IADD R3, R3, 0x1, -R5 ;  /* 0x0000000103037824 */ /* 0x000fe400078e0a05 */
[----:B------:R-:W-:Y:S02]  /*cc00*/  IMAD R0, R2, 0xb, R4 ;  /* 0x0000000b02007824 */ /* 0x000fe400078e0204 */
[----:B------:R-:W-:Y:S02]  /*cc10*/  IMAD R15, R3, 0xc, RZ ;  /* 0x0000000c030f7824 */ /* 0x000fe400078e02ff */
[----:B------:R-:W-:Y:S02]  /*cc20*/  IMAD R0, R34, 0xb, R0 ;  /* 0x0000000b22007824 */ /* 0x000fe400078e0200 */
[----:B------:R-:W-:Y:S01]  /*cc30*/  IMAD R18, R40, R27, RZ ;  /* 0x0000001b28127224 */ /* 0x000fe200078e02ff */
[----:B------:R-:W-:-:S02]  /*cc40*/  IADD3 R17, R15, 0x4, RZ ;  /* 0x000000040f117810 */ /* 0x000fc40007ffe0ff */
[----:B------:R-:W-:Y:S02]  /*cc50*/  IADD3 R19, R15, 0x8, RZ ;  /* 0x000000080f137810 */ /* 0x000fe40007ffe0ff */
[----:B------:R-:W-:Y:S02]  /*cc60*/  SHF.L.U32 R0, R0, 0x2, RZ ;  /* 0x0000000200007819 */ /* 0x000fe400000006ff */
[----:B------:R-:W-:Y:S02]  /*cc70*/  SHF.R.S32.HI R31, RZ, 0x1f, R15 ;  /* 0x0000001fff1f7819 */ /* 0x000fe4000001140f */
[----:B------:R-:W-:Y:S02]  /*cc80*/  SHF.R.S32.HI R33, RZ, 0x1f, R17 ;  /* 0x0000001fff217819 */ /* 0x000fe40000011411 */
[----:B------:R-:W-:-:S08]  /*cc90*/  SHF.R.S32.HI R37, RZ, 0x1f, R19 ;  /* 0x0000001fff257819 */ /* 0x000fd00000011413 */
.L_x_231:
[----:B01----:R-:W0:Y:S01]  /*cca0*/  LDS.U R5, [R0] ;  /* 0x0000000000057984 */ /* 0x003e220000001800 */
[----:B--2---:R-:W-:Y:S01]  /*ccb0*/  MOV R7, 0xc ;  /* 0x0000000c00077802 */ /* 0x004fe20000000f00 */
[----:B------:R-:W-:-:S02]  /*ccc0*/  IMAD.IADD R6, R28, 0x1, R18 ;  /* 0x000000011c067824 */ /* 0x000fc400078e0212 */
[----:B------:R-:W1:Y:S02]  /*ccd0*/  LDS.U R9, [R0+0x4] ;  /* 0x0000040000097984 */ /* 0x000e640000001800 */
[----:B------:R-:W-:Y:S02]  /*cce0*/  IMAD.WIDE R6, R6, R7, c[0x0][0x188] ;  /* 0x0000620006067625 */ /* 0x000fe400078e0207 */
[----:B------:R-:W2:Y:S04]  /*ccf0*/  LDS.U R25, [R0+0x8] ;  /* 0x0000080000197984 */ /* 0x000ea80000001800 */
[----:B---3-5:R-:W3:Y:S01]  /*cd00*/  LDS.U R29, [R0+0xc] ;  /* 0x00000c00001d7984 */ /* 0x028ee20000001800 */
[----:B------:R-:W-:-:S05]  /*cd10*/  IADD3 R2, P0, R15, R6, RZ ;  /* 0x000000060f027210 */ /* 0x000fca0007f1e0ff */
[----:B------:R-:W-:Y:S01]  /*cd20*/  IMAD.X R3, R7, 0x1, R31, P0 ;  /* 0x0000000107037824 */ /* 0x000fe200000e061f */
[-C--:B------:R-:W-:Y:S02]  /*cd30*/  IADD3 R4, P0, R15, R2.reuse, RZ ;  /* 0x000000020f047210 */ /* 0x080fe40007f1e0ff */
[----:B------:R-:W-:Y:S02]  /*cd40*/  IADD3 R8, P1, R17, R2, RZ ;  /* 0x0000000211087210 */ /* 0x000fe40007f3e0ff */
[----:B------:R-:W-:Y:S01]  /*cd50*/  IADD3 R14, R14, 0x4, RZ ;  /* 0x000000040e0e7810 */ /* 0x000fe20007ffe0ff */
[-C--:B0-----:R-:W-:Y:S02]  /*cd60*/  FMUL.FTZ R11, R32, R5.reuse ;  /* 0x00000005200b7220 */ /* 0x081fe40000410000 */
[-C--:B----4-:R-:W-:Y:S02]  /*cd70*/  FMUL.FTZ R12, R35, R5.reuse ;  /* 0x00000005230c7220 */ /* 0x090fe40000410000 */
[----:B------:R-:W-:Y:S01]  /*cd80*/  FMUL.FTZ R13, R26, R5 ;  /* 0x000000051a0d7220 */ /* 0x000fe20000410000 */
[----:B------:R-:W-:Y:S01]  /*cd90*/  IADD3.X R5, R31, R3, RZ, P0, !PT ;  /* 0x000000031f057210 */ /* 0x000fe200007fe4ff */
[----:B-1----:R-:W-:-:S02]  /*cda0*/  FMUL.FTZ R16, R32, R9 ;  /* 0x0000000920107220 */ /* 0x002fc40000410000 */
[----:B------:R-:W-:Y:S01]  /*cdb0*/  RED.E.ADD.F32.FTZ.RN.STRONG.GPU [R6], R11 ;  /* 0x0000000b0600798e */ /* 0x000fe20000114700 */
[----:B------:R-:W-:-:S03]  /*cdc0*/  FMUL.FTZ R20, R35, R9 ;  /* 0x0000000923147220 */ /* 0x000fc60000410000 */
[----:B------:R-:W-:Y:S01]  /*cdd0*/  RED.E.ADD.F32.FTZ.RN.STRONG.GPU [R6+0x4], R12 ;  /* 0x0000040c0600798e */ /* 0x000fe20000114700 */
[----:B------:R-:W-:-:S03]  /*cde0*/  FMUL.FTZ R21, R26, R9 ;  /* 0x000000091a157220 */ /* 0x000fc60000410000 */
[----:B------:R0:W-:Y:S01]  /*cdf0*/  RED.E.ADD.F32.FTZ.RN.STRONG.GPU [R6+0x8], R13 ;  /* 0x0000080d0600798e */ /* 0x0001e20000114700 */
[----:B------:R-:W-:-:S03]  /*ce00*/  IMAD.X R9, R33, 0x1, R3, P1 ;  /* 0x0000000121097824 */ /* 0x000fc600008e0603 */
[----:B------:R3:W-:Y:S01]  /*ce10*/  RED.E.ADD.F32.FTZ.RN.STRONG.GPU [R2], R16 ;  /* 0x000000100200798e */ /* 0x0007e20000114700 */
[-C--:B--2---:R-:W-:Y:S02]  /*ce20*/  FMUL.FTZ R22, R32, R25.reuse ;  /* 0x0000001920167220 */ /* 0x084fe40000410000 */
[----:B------:R-:W-:Y:S01]  /*ce30*/  FMUL.FTZ R23, R35, R25 ;  /* 0x0000001923177220 */ /* 0x000fe20000410000 */
[----:B------:R-:W-:Y:S01]  /*ce40*/  RED.E.ADD.F32.FTZ.RN.STRONG.GPU [R2+0x4], R20 ;  /* 0x000004140200798e */ /* 0x000fe20000114700 */
[----:B0-----:R-:W-:-:S03]  /*ce50*/  IADD3 R6, P0, R19, R2, RZ ;  /* 0x0000000213067210 */ /* 0x001fc60007f1e0ff */
[----:B------:R0:W-:Y:S01]  /*ce60*/  RED.E.ADD.F32.FTZ.RN.STRONG.GPU [R2+0x8], R21 ;  /* 0x000008150200798e */ /* 0x0001e20000114700 */
[----:B------:R-:W-:Y:S02]  /*ce70*/  IADD3.X R7, R37, R3, RZ, P0, !PT ;  /* 0x0000000325077210 */ /* 0x000fe400007fe4ff */
[-C--:B------:R-:W-:Y:S01]  /*ce80*/  IADD3 R12, P1, R17, R4.reuse, RZ ;  /* 0x00000004110c7210 */ /* 0x080fe20007f3e0ff */
[----:B------:R-:W-:Y:S01]  /*ce90*/  FMUL.FTZ R25, R26, R25 ;  /* 0x000000191a197220 */ /* 0x000fe20000410000 */
[-C--:B------:R-:W-:Y:S01]  /*cea0*/  IADD3 R10, P0, R15, R4.reuse, RZ ;  /* 0x000000040f0a7210 */ /* 0x080fe20007f1e0ff */
[----:B---3--:R-:W-:Y:S01]  /*ceb0*/  FMUL.FTZ R16, R32, R29 ;  /* 0x0000001d20107220 */ /* 0x008fe20000410000 */
[----:B------:R1:W-:Y:S01]  /*cec0*/  RED.E.ADD.F32.FTZ.RN.STRONG.GPU [R4], R22 ;  /* 0x000000160400798e */ /* 0x0003e20000114700 */
[----:B0-----:R-:W-:Y:S02]  /*ced0*/  IADD3 R2, P2, R19, R4, RZ ;  /* 0x0000000413027210 */ /* 0x001fe40007f5e0ff */
[----:B------:R-:W-:Y:S01]  /*cee0*/  IADD3.X R11, R31, R5, RZ, P0, !PT ;  /* 0x000000051f0b7210 */ /* 0x000fe200007fe4ff */
[----:B------:R-:W-:Y:S01]  /*cef0*/  FMUL.FTZ R27, R35, R29 ;  /* 0x0000001d231b7220 */ /* 0x000fe20000410000 */
[----:B------:R-:W-:Y:S01]  /*cf00*/  ISETP.GE.AND P0, PT, R14, R41, PT ;  /* 0x000000290e00720c */ /* 0x000fe20003f06270 */
[----:B------:R-:W-:Y:S01]  /*cf10*/  IMAD.X R13, R33, 0x1, R5, P1 ;  /* 0x00000001210d7824 */ /* 0x000fe200008e0605 */
[----:B------:R-:W-:Y:S01]  /*cf20*/  IADD3.X R3, R37, R5, RZ, P2, !PT ;  /* 0x0000000525037210 */ /* 0x000fe200017fe4ff */
[----:B------:R-:W-:Y:S01]  /*cf30*/  FMUL.FTZ R29, R26, R29 ;  /* 0x0000001d1a1d7220 */ /* 0x000fe20000410000 */
[----:B------:R0:W-:Y:S04]  /*cf40*/  RED.E.ADD.F32.FTZ.RN.STRONG.GPU [R8], R23 ;  /* 0x000000170800798e */ /* 0x0001e80000114700 */
[----:B------:R2:W-:Y:S04]  /*cf50*/  RED.E.ADD.F32.FTZ.RN.STRONG.GPU [R6], R25 ;  /* 0x000000190600798e */ /* 0x0005e80000114700 */
[----:B------:R3:W-:Y:S04]  /*cf60*/  RED.E.ADD.F32.FTZ.RN.STRONG.GPU [R10], R16 ;  /* 0x000000100a00798e */ /* 0x0007e80000114700 */
[----:B------:R4:W-:Y:S01]  /*cf70*/  RED.E.ADD.F32.FTZ.RN.STRONG.GPU [R12], R27 ;  /* 0x0000001b0c00798e */ /* 0x0009e20000114700 */
[----:B------:R-:W-:-:S03]  /*cf80*/  LEA R18, R39, R18, 0x2 ;  /* 0x0000001227127211 */ /* 0x000fc600078e10ff */
[----:B------:R5:W-:Y:S01]  /*cf90*/  RED.E.ADD.F32.FTZ.RN.STRONG.GPU [R2], R29 ;  /* 0x0000001d0200798e */ /* 0x000be20000114700 */
[----:B------:R-:W-:Y:S01]  /*cfa0*/  IADD3 R0, R0, 0x10, RZ ;  /* 0x0000001000007810 */ /* 0x000fe20007ffe0ff */
[----:B------:R-:W-:Y:S07]  /*cfb0*/  @!P0 BRA `(.L_x_231) ;  /* 0xfffffce000008947 */ /* 0x000fee000383ffff */
[----:B012345:R-:W-:Y:S05]  /*cfc0*/  BSYNC B0 ;  /* 0x0000000000007941 */ /* 0x03ffea0003800000 */
.L_x_230:
[----:B------:R-:W-:Y:S05]  /*cfd0*/  EXIT ;  /* 0x000000000000794d */ /* 0x000fea0003800000 */
.L_x_232:
[----:B------:R-:W-:-:S00]  /*cfe0*/  BRA `(.L_x_232) ;  /* 0xfffffff000007947 */ /* 0x000fc0000383ffff */
[----:B------:R-:W-:-:S00]  /*cff0*/  NOP ;  /* 0x0000000000007918 */ /* 0x000fc00000000000 */
.L_x_459:


//--------------------- .text.kernel_cuda_filter_nlm_normalize --------------------------
	.section	.text.kernel_cuda_filter_nlm_normalize,"ax",@progbits
	.sectioninfo	@"SHI_REGISTERS=9"
	.align	128
        .global         kernel_cuda_filter_nlm_normalize
        .type           kernel_cuda_filter_nlm_normalize,@function
        .size           kernel_cuda_filter_nlm_normalize,(.L_x_460 - kernel_cuda_filter_nlm_normalize)
        .other          kernel_cuda_filter_nlm_normalize,@"STO_CUDA_ENTRY STV_DEFAULT"
kernel_cuda_filter_nlm_normalize:
.text.kernel_cuda_filter_nlm_normalize:
[----:B------:R-:W-:-:S08]  /*0000*/  MOV R1, c[0x0][0x28] ;  /* 0x00000a0000017a02 */ /* 0x000fd00000000f00 */
[----:B------:R-:W0:Y:S01]  /*0010*/  S2R R2, SR_CTAID.Y ;  /* 0x0000000000027919 */ /* 0x000e220000002600 */
[----:B------:R-:W0:Y:S01]  /*0020*/  S2R R4, SR_TID.Y ;  /* 0x0000000000047919 */ /* 0x000e220000002200 */
[----:B------:R-:W1:Y:S01]  /*0030*/  S2R R0, SR_CTAID.X ;  /* 0x0000000000007919 */ /* 0x000e620000002500 */
[----:B------:R-:W1:Y:S01]  /*0040*/  S2R R3, SR_TID.X ;  /* 0x0000000000037919 */ /* 0x000e620000002100 */
[----:B0-----:R-:W-:Y:S02]  /*0050*/  IMAD R2, R2, c[0x0][0x4], R4 ;  /* 0x0000010002027a24 */ /* 0x001fe400078e0204 */
[----:B-1----:R-:W-:-:S03]  /*0060*/  IMAD R0, R0, c[0x0][0x0], R3 ;  /* 0x0000000000007a24 */ /* 0x002fc600078e0203 */
[----:B------:R-:W-:-:S04]  /*0070*/  ISETP.GE.AND P0, PT, R2, c[0x0][0x174], PT ;  /* 0x00005d0002007a0c */ /* 0x000fc80003f06270 */
[----:B------:R-:W-:-:S12]  /*0080*/  ISETP.LT.AND P0, PT, R0, c[0x0][0x170], !P0 ;  /* 0x00005c0000007a0c */ /* 0x000fd80004701270 */
[----:B------:R-:W-:Y:S05]  /*0090*/  @!P0 EXIT ;  /* 0x000000000000894d */ /* 0x000fea0003800000 */
[----:B------:R-:W-:Y:S01]  /*00a0*/  MOV R3, 0x4 ;  /* 0x0000000400037802 */ /* 0x000fe20000000f00 */
[----:B------:R-:W-:-:S04]  /*00b0*/  IMAD R2, R2, c[0x0][0x178], R0 ;  /* 0x00005e0002027a24 */ /* 0x000fc800078e0200 */
[CC--:B------:R-:W-:Y:S02]  /*00c0*/  IMAD.WIDE R4, R2.reuse, R3.reuse, c[0x0][0x168] ;  /* 0x00005a0002047625 */ /* 0x0c0fe400078e0203 */
[----:B------:R-:W-:-:S08]  /*00d0*/  IMAD.WIDE R2, R2, R3, c[0x0][0x160] ;  /* 0x0000580002027625 */ /* 0x000fd000078e0203 */
[----:B------:R-:W2:Y:S04]  /*00e0*/  LDG.E.CONSTANT.SYS R4, [R4] ;  /* 0x0000000004047381 */ /* 0x000ea800001e6900 */
[----:B------:R-:W3:Y:S01]  /*00f0*/  LDG.E.SYS R0, [R2] ;  /* 0x0000000002007381 */ /* 0x000ee200001ee900 */
[----:B--2---:R-:W3:Y:S02]  /*0100*/  MUFU.RCP R6, R4 ;  /* 0x0000000400067308 */ /* 0x004ee40000001000 */
[----:B---3--:R-:W-:-:S08]  /*0110*/  FMUL.FTZ R0, R0, R6 ;  /* 0x0000000600007220 */ /* 0x008fd00000410000 */
[----:B------:R-:W-:Y:S01]  /*0120*/  STG.E.SYS [R2], R0 ;  /* 0x0000000002007386 */ /* 0x000fe2000010e900 */
[----:B------:R-:W-:Y:S05]  /*0130*/  EXIT ;  /* 0x000000000000794d */ /* 0x000fea0003800000 */
.L_x_233:
[----:B------:R-:W-:-:S00]  /*0140*/  BRA `(.L_x_233) ;  /* 0xfffffff000007947 */ /* 0x000fc0000383ffff */
[----:B------:R-:W-:-:S00]  /*0150*/  NOP ;  /* 0x0000000000007918 */ /* 0x000fc00000000000 */
[----:B------:R-:W-:-:S00]  /*0160*/  NOP ;  /* 0x0000000000007918 */ /* 0x000fc00000000000 */
[----:B------:R-:W-:-:S00]  /*0170*/  NOP ;  /* 0x0000000000007918 */ /* 0x000fc00000000000 */
.L_x_460:


//--------------------- .text.kernel_cuda_filter_nlm_update_output --------------------------
	.section	.text.kernel_cuda_filter_nlm_update_output,"ax",@progbits
	.sectioninfo	@"SHI_REGISTERS=34"
	.align	128
        .global         kernel_cuda_filter_nlm_update_output
        .type           kernel_cuda_filter_nlm_update_output,@function
        .size           kernel_cuda_filter_nlm_update_output,(.L_x_461 - kernel_cuda_filter_nlm_update_output)
        .other          kernel_cuda_filter_nlm_update_output,@"STO_CUDA_ENTRY STV_DEFAULT"
kernel_cuda_filter_nlm_update_output:
.text.kernel_cuda_filter_nlm_update_output:
[----:B------:R-:W-:-:S08]  /*0000*/  IMAD.MOV.U32 R1, RZ, RZ, c[0x0][0x28] ;  /* 0x00000a00ff017624 */ /* 0x000fd000078e00ff */
        /* <DEDUP_REMOVED lines=10> */
[----:B0-----:R-:W-:Y:S02]  /*00b0*/  IMAD R0, R0, c[0x0][0x4], R2 ;  /* 0x0000010000007a24 */ /* 0x001fe400078e0202 */
[----:B------:R-:W-:Y:S01]  /*00c0*/  IMAD.MOV.U32 R2, RZ, RZ, RZ ;  /* 0x000000ffff027224 */ /* 0x000fe200078e00ff */
[----:B-1----:R-:W0:Y:S02]  /*00d0*/  MUFU.RCP R4, R4 ;  /* 0x0000000400047308 */ /* 0x002e240000001000 */
[----:B0-----:R-:W-:-:S02]  /*00e0*/  IADD3 R5, R4, 0xffffffe, RZ ;  /* 0x0ffffffe04057810 */ /* 0x001fc40007ffe0ff */
        /* <DEDUP_REMOVED lines=13> */
[----:B------:R-:W-:-:S05]  /*01c0*/  @!P2 IMAD.IADD R3, R3, 0x1, -R6 ;  /* 0x000000010303a824 */ /* 0x000fca00078e0a06 */
[----:B------:R-:W-:Y:S02]  /*01d0*/  ISETP.GE.U32.AND P1, PT, R3, R6, PT ;  /* 0x000000060300720c */ /* 0x000fe40003f26070 */
[----:B------:R-:W-:-:S10]  /*01e0*/  ISETP.GT.U32.AND P2, PT, R6, R3, PT ;  /* 0x000000030600720c */ /* 0x000fd40003f44070 */
[----:B------:R-:W-:Y:S02]  /*01f0*/  @P1 IADD3 R2, R2, 0x1, RZ ;  /* 0x0000000102021810 */ /* 0x000fe40007ffe0ff */
[----:B------:R-:W-:Y:S01]  /*0200*/  ISETP.GE.AND P1, PT, R0, RZ, PT ;  /* 0x000000ff0000720c */ /* 0x000fe20003f26270 */
[----:B------:R-:W-:Y:S02]  /*0210*/  IMAD.IADD R0, R3, 0x1, -R6 ;  /* 0x0000000103007824 */ /* 0x000fe400078e0a06 */
[----:B------:R-:W-:Y:S01]  /*0220*/  IMAD.MOV.U32 R4, RZ, RZ, R2 ;  /* 0x000000ffff047224 */ /* 0x000fe200078e0002 */
[----:B------:R-:W-:Y:S01]  /*0230*/  LOP3.LUT R2, RZ, UR4, RZ, 0x33, !PT ;  /* 0x00000004ff027c12 */ /* 0x000fe2000f8e33ff */
[----:B------:R-:W-:Y:S01]  /*0240*/  CS2R R6, SRZ ;  /* 0x0000000000067805 */ /* 0x000fe2000001ff00 */
[----:B------:R-:W-:Y:S01]  /*0250*/  SEL R0, R0, R3, !P2 ;  /* 0x0000000300007207 */ /* 0x000fe20005000000 */
[----:B------:R-:W-:Y:S01]  /*0260*/  @!P0 IMAD.MOV R4, RZ, RZ, -R4 ;  /* 0x000000ffff048224 */ /* 0x000fe200078e0a04 */
[----:B------:R-:W-:-:S02]  /*0270*/  ISETP.EQ.AND P2, PT, RZ, UR4, PT ;  /* 0x00000004ff007c0c */ /* 0x000fc4000bf42270 */
[----:B------:R-:W-:Y:S02]  /*0280*/  PLOP3.LUT P0, PT, PT, PT, PT, 0x80, 0x0 ;  /* 0x000000000000781c */ /* 0x000fe40003f0f070 */
[----:B------:R-:W-:Y:S01]  /*0290*/  SEL R14, R2, R4, P3 ;  /* 0x00000004020e7207 */ /* 0x000fe20001800000 */
[----:B------:R-:W-:-:S03]  /*02a0*/  @!P1 IMAD.MOV R0, RZ, RZ, -R0 ;  /* 0x000000ffff009224 */ /* 0x000fc600078e0a00 */
[----:B------:R-:W-:Y:S02]  /*02b0*/  ISETP.GE.AND P1, PT, R14, UR4, PT ;  /* 0x000000040e007c0c */ /* 0x000fe4000bf26270 */
[----:B------:R-:W-:-:S10]  /*02c0*/  SEL R13, R2, R0, P2 ;  /* 0x00000000020d7207 */ /* 0x000fd40001000000 */
[----:B------:R-:W-:Y:S05]  /*02d0*/  @P1 BRA `(.L_x_235) ;  /* 0x000003c000001947 */ /* 0x000fea0003800000 */
[----:B------:R-:W-:Y:S02]  /*02e0*/  IADD3 R2, R13, -c[0x0][0x190], RZ ;  /* 0x800064000d027a10 */ /* 0x000fe40007ffe0ff */
[----:B------:R-:W-:Y:S02]  /*02f0*/  IADD3 R3, R14, -c[0x0][0x190], RZ ;  /* 0x800064000e037a10 */ /* 0x000fe40007ffe0ff */
[----:B------:R-:W-:Y:S01]  /*0300*/  IMNMX R0, RZ, R2, !PT ;  /* 0x00000002ff007217 */ /* 0x000fe20007800200 */
[----:B------:R-:W-:Y:S01]  /*0310*/  IMAD.MOV R15, RZ, RZ, -R2 ;  /* 0x000000ffff0f7224 */ /* 0x000fe200078e0a02 */
[----:B------:R-:W-:Y:S01]  /*0320*/  IMNMX R4, RZ, R3, !PT ;  /* 0x00000003ff047217 */ /* 0x000fe20007800200 */
[----:B------:R-:W-:Y:S01]  /*0330*/  IMAD.MOV R17, RZ, RZ, -R3 ;  /* 0x000000ffff117224 */ /* 0x000fe200078e0a03 */
[----:B------:R-:W-:Y:S02]  /*0340*/  IADD3 R18, -R0, c[0x0][0x180], RZ ;  /* 0x0000600000127a10 */ /* 0x000fe40007ffe1ff */
[----:B------:R-:W-:-:S02]  /*0350*/  IADD3 R4, -R4, c[0x0][0x184], RZ ;  /* 0x0000610004047a10 */ /* 0x000fc40007ffe1ff */
[----:B------:R-:W-:Y:S02]  /*0360*/  IMNMX R15, RZ, R15, !PT ;  /* 0x0000000fff0f7217 */ /* 0x000fe40007800200 */
[----:B------:R-:W-:Y:S02]  /*0370*/  IMNMX R0, R18, c[0x0][0x180], PT ;  /* 0x0000600012007a17 */ /* 0x000fe40003800200 */
[----:B------:R-:W-:Y:S02]  /*0380*/  IMNMX R17, RZ, R17, !PT ;  /* 0x00000011ff117217 */ /* 0x000fe40007800200 */
[----:B------:R-:W-:Y:S02]  /*0390*/  IMNMX R16, R4, c[0x0][0x184], PT ;  /* 0x0000610004107a17 */ /* 0x000fe40003800200 */
[----:B------:R-:W-:-:S04]  /*03a0*/  ISETP.GT.AND P1, PT, R0, R15, PT ;  /* 0x0000000f0000720c */ /* 0x000fc80003f24270 */
[----:B------:R-:W-:-:S12]  /*03b0*/  ISETP.LE.OR P1, PT, R16, R17, !P1 ;  /* 0x000000111000720c */ /* 0x000fd80004f23670 */
[----:B------:R-:W-:Y:S05]  /*03c0*/  @P1 BRA `(.L_x_235) ;  /* 0x000002d000001947 */ /* 0x000fea0003800000 */
[----:B------:R-:W-:Y:S01]  /*03d0*/  IMAD.IADD R19, R0, 0x1, -R15 ;  /* 0x0000000100137824 */ /* 0x000fe200078e0a0f */
[----:B------:R-:W0:Y:S01]  /*03e0*/  S2R R8, SR_CTAID.X ;  /* 0x0000000000087919 */ /* 0x000e220000002500 */
[----:B------:R-:W0:Y:S03]  /*03f0*/  S2R R11, SR_TID.X ;  /* 0x00000000000b7919 */ /* 0x000e260000002100 */
[-C--:B------:R-:W-:Y:S02]  /*0400*/  IABS R12, R19.reuse ;  /* 0x00000013000c7213 */ /* 0x080fe40000000000 */
[----:B------:R-:W-:-:S04]  /*0410*/  IABS R4, R19 ;  /* 0x0000001300047213 */ /* 0x000fc80000000000 */
[----:B------:R-:W1:Y:S01]  /*0420*/  I2F.RP R9, R12 ;  /* 0x0000000c00097306 */ /* 0x000e620000209400 */
[----:B0-----:R-:W-:Y:S01]  /*0430*/  IMAD R8, R8, c[0x0][0x0], R11 ;  /* 0x0000000008087a24 */ /* 0x001fe200078e020b */
[----:B-1----:R-:W0:Y:S02]  /*0440*/  MUFU.RCP R9, R9 ;  /* 0x0000000900097308 */ /* 0x002e240000001000 */
[----:B0-----:R-:W-:Y:S02]  /*0450*/  IADD3 R10, R9, 0xffffffe, RZ ;  /* 0x0ffffffe090a7810 */ /* 0x001fe40007ffe0ff */
[----:B------:R-:W-:-:S04]  /*0460*/  IABS R9, R8 ;  /* 0x0000000800097213 */ /* 0x000fc80000000000 */
[----:B------:R0:W1:Y:S02]  /*0470*/  F2I.FTZ.U32.TRUNC.NTZ R5, R10 ;  /* 0x0000000a00057305 */ /* 0x000064000021f000 */
[----:B0-----:R-:W-:Y:S02]  /*0480*/  IMAD.MOV R10, RZ, RZ, -R4 ;  /* 0x000000ffff0a7224 */ /* 0x001fe400078e0a04 */
[----:B------:R-:W-:Y:S02]  /*0490*/  IMAD.MOV.U32 R4, RZ, RZ, RZ ;  /* 0x000000ffff047224 */ /* 0x000fe400078e00ff */
[----:B-1----:R-:W-:-:S04]  /*04a0*/  IMAD.MOV R21, RZ, RZ, -R5 ;  /* 0x000000ffff157224 */ /* 0x002fc800078e0a05 */
[----:B------:R-:W-:-:S04]  /*04b0*/  IMAD R11, R21, R12, RZ ;  /* 0x0000000c150b7224 */ /* 0x000fc800078e02ff */
[----:B------:R-:W-:-:S06]  /*04c0*/  IMAD.HI.U32 R4, R5, R11, R4 ;  /* 0x0000000b05047227 */ /* 0x000fcc00078e0004 */
        /* <DEDUP_REMOVED lines=8> */
[----:B------:R-:W-:-:S05]  /*0550*/  @!P3 IMAD.IADD R9, R9, 0x1, -R12 ;  /* 0x000000010909b824 */ /* 0x000fca00078e0a0c */
[----:B------:R-:W-:Y:S02]  /*0560*/  ISETP.GE.U32.AND P2, PT, R9, R12, PT ;  /* 0x0000000c0900720c */ /* 0x000fe40003f46070 */
[----:B------:R-:W-:-:S10]  /*0570*/  ISETP.GT.U32.AND P3, PT, R12, R9, PT ;  /* 0x000000090c00720c */ /* 0x000fd40003f64070 */
[----:B------:R-:W-:Y:S02]  /*0580*/  @P2 IADD3 R4, R4, 0x1, RZ ;  /* 0x0000000104042810 */ /* 0x000fe40007ffe0ff */
[----:B------:R-:W-:-:S03]  /*0590*/  ISETP.EQ.AND P2, PT, R19, RZ, PT ;  /* 0x000000ff1300720c */ /* 0x000fc60003f42270 */
[----:B------:R-:W-:-:S05]  /*05a0*/  @!P1 IMAD.MOV R4, RZ, RZ, -R4 ;  /* 0x000000ffff049224 */ /* 0x000fca00078e0a04 */
[----:B------:R-:W-:Y:S02]  /*05b0*/  SEL R4, R10, R4, P2 ;  /* 0x000000040a047207 */ /* 0x000fe40001000000 */
[----:B------:R-:W-:-:S03]  /*05c0*/  ISETP.GE.AND P2, PT, R8, RZ, PT ;  /* 0x000000ff0800720c */ /* 0x000fc60003f46270 */
[----:B------:R-:W-:Y:S02]  /*05d0*/  IMAD.IADD R5, R17, 0x1, R4 ;  /* 0x0000000111057824 */ /* 0x000fe400078e0204 */
[----:B------:R-:W-:-:S03]  /*05e0*/  IMAD.IADD R4, R9, 0x1, -R12 ;  /* 0x0000000109047824 */ /* 0x000fc600078e0a0c */
[----:B------:R-:W-:Y:S02]  /*05f0*/  ISETP.GE.AND P1, PT, R5, R16, PT ;  /* 0x000000100500720c */ /* 0x000fe40003f26270 */
[----:B------:R-:W-:Y:S02]  /*0600*/  SEL R4, R4, R9, !P3 ;  /* 0x0000000904047207 */ /* 0x000fe40005800000 */
[----:B------:R-:W-:-:S03]  /*0610*/  ISETP.EQ.AND P3, PT, R19, RZ, PT ;  /* 0x000000ff1300720c */ /* 0x000fc60003f62270 */
[----:B------:R-:W-:-:S05]  /*0620*/  @!P2 IMAD.MOV R4, RZ, RZ, -R4 ;  /* 0x000000ffff04a224 */ /* 0x000fca00078e0a04 */
[----:B------:R-:W-:Y:S01]  /*0630*/  @!P1 IMAD R8, R14, UR4, R13 ;  /* 0x000000040e089c24 */ /* 0x000fe2000f8e020d */
[----:B------:R-:W-:Y:S02]  /*0640*/  SEL R4, R10, R4, P3 ;  /* 0x000000040a047207 */ /* 0x000fe40001800000 */
[----:B------:R-:W-:Y:S01]  /*0650*/  @!P1 PLOP3.LUT P0, PT, PT, PT, PT, 0x8, 0x0 ;  /* 0x000000000000981c */ /* 0x000fe20003f0e170 */
[----:B------:R-:W-:Y:S02]  /*0660*/  @!P1 IMAD R8, R8, c[0x0][0x18c], RZ ;  /* 0x0000630008089a24 */ /* 0x000fe400078e02ff */
[----:B------:R-:W-:Y:S02]  /*0670*/  @!P1 IMAD.IADD R0, R15, 0x1, R4 ;  /* 0x000000010f009824 */ /* 0x000fe400078e0204 */
[--C-:B------:R-:W-:Y:S01]  /*0680*/  @!P1 IMAD.MOV.U32 R6, RZ, RZ, R8.reuse ;  /* 0x000000ffff069224 */ /* 0x100fe200078e0008 */
[----:B------:R-:W-:-:S08]  /*0690*/  @!P1 SHF.R.S32.HI R7, RZ, 0x1f, R8 ;  /* 0x0000001fff079819 */ /* 0x000fd00000011408 */
.L_x_235:
[----:B------:R-:W-:Y:S05]  /*06a0*/  BSYNC B0 ;  /* 0x0000000000007941 */ /* 0x000fea0003800000 */
.L_x_234:
[----:B------:R-:W-:Y:S05]  /*06b0*/  @P0 EXIT ;  /* 0x000000000000094d */ /* 0x000fea0003800000 */
[----:B------:R-:W-:Y:S01]  /*06c0*/  IADD3 R4, R0, -c[0x0][0x194], RZ ;  /* 0x8000650000047a10 */ /* 0x000fe20007ffe0ff */
[----:B------:R-:W-:Y:S01]  /*06d0*/  BSSY B0, `(.L_x_236) ;  /* 0x000008f000007945 */ /* 0x000fe20003800000 */
[----:B------:R-:W-:Y:S01]  /*06e0*/  IADD3.X R8, R0, c[0x0][0x194], RZ, PT, !PT ;  /* 0x0000650000087a10 */ /* 0x000fe20003ffe4ff */
[----:B------:R-:W-:Y:S01]  /*06f0*/  IMAD.MOV.U32 R9, RZ, RZ, RZ ;  /* 0x000000ffff097224 */ /* 0x000fe200078e00ff */
[----:B------:R-:W-:-:S02]  /*0700*/  IMNMX R10, R15, R4, !PT ;  /* 0x000000040f0a7217 */ /* 0x000fc40007800200 */
[----:B------:R-:W-:-:S04]  /*0710*/  IMNMX R4, R18, R8, PT ;  /* 0x0000000812047217 */ /* 0x000fc80003800200 */
[C---:B------:R-:W-:Y:S01]  /*0720*/  ISETP.GT.AND P0, PT, R4.reuse, R10, PT ;  /* 0x0000000a0400720c */ /* 0x040fe20003f04270 */
[----:B------:R-:W-:-:S11]  /*0730*/  IMAD.IADD R8, R4, 0x1, -R10 ;  /* 0x0000000104087824 */ /* 0x000fd600078e0a0a */
        /* <DEDUP_REMOVED lines=8> */
[----:B------:R-:W-:-:S10]  /*07c0*/  IMAD.MOV.U32 R9, RZ, RZ, RZ ;  /* 0x000000ffff097224 */ /* 0x000fd400078e00ff */
        /* <DEDUP_REMOVED lines=19> */
.L_x_241:
[----:B------:R-:W-:Y:S05]  /*0900*/  BSYNC B2 ;  /* 0x0000000000027941 */ /* 0x000fea0003800000 */
.L_x_240:
        /* <DEDUP_REMOVED lines=8> */
.L_x_239:
[----:B------:R-:W-:Y:S05]  /*0990*/  BSYNC B1 ;  /* 0x0000000000017941 */ /* 0x000fea0003800000 */
.L_x_238:
[----:B------:R-:W-:-:S12]  /*09a0*/  ISETP.GE.U32.AND P0, PT, R8, 0x4, PT ;  /* 0x000000040800780c */ /* 0x000fd80003f06070 */
[----:B------:R-:W-:Y:S05]  /*09b0*/  @!P0 BRA `(.L_x_237) ;  /* 0x0000060000008947 */ /* 0x000fea0003800000 */
[--C-:B------:R-:W-:Y:S01]  /*09c0*/  IMAD.IADD R11, R4, 0x1, -R10.reuse ;  /* 0x00000001040b7824 */ /* 0x100fe200078e0a0a */
[----:B------:R-:W-:Y:S01]  /*09d0*/  BSSY B1, `(.L_x_242) ;  /* 0x0000032000017945 */ /* 0x000fe20003800000 */
[----:B------:R-:W-:Y:S01]  /*09e0*/  IMAD R12, R5, c[0x0][0x188], R10 ;  /* 0x00006200050c7a24 */ /* 0x000fe200078e020a */
        /* <DEDUP_REMOVED lines=9> */
.L_x_244:
[----:B------:R-:W-:Y:S02]  /*0a80*/  IMAD.MOV.U32 R6, RZ, RZ, R11 ;  /* 0x000000ffff067224 */ /* 0x000fe400078e000b */
[----:B------:R-:W-:-:S08]  /*0a90*/  IMAD.MOV.U32 R7, RZ, RZ, R12 ;  /* 0x000000ffff077224 */ /* 0x000fd000078e000c */
        /* <DEDUP_REMOVED lines=18> */
[----:B--2---:R-:W-:Y:S01]  /*0bc0*/  FADD.FTZ R9, R9, R11 ;  /* 0x0000000b09097221 */ /* 0x004fe20000010000 */
[----:B------:R-:W-:-:S03]  /*0bd0*/  IADD3 R11, P2, R6, 0x40, RZ ;  /* 0x00000040060b7810 */ /* 0x000fc60007f5e0ff */
[----:B---3--:R-:W-:Y:S02]  /*0be0*/  FADD.FTZ R9, R9, R12 ;  /* 0x0000000c09097221 */ /* 0x008fe40000010000 */
[----:B------:R-:W-:Y:S02]  /*0bf0*/  IMAD.X R12, RZ, RZ, R7, P2 ;  /* 0x000000ffff0c7224 */ /* 0x000fe400010e0607 */
[----:B----4-:R-:W-:-:S04]  /*0c00*/  FADD.FTZ R9, R9, R14 ;  /* 0x0000000e09097221 */ /* 0x010fc80000010000 */
        /* <DEDUP_REMOVED lines=14> */
.L_x_243:
[----:B------:R-:W-:Y:S05]  /*0cf0*/  BSYNC B1 ;  /* 0x0000000000017941 */ /* 0x000fea0003800000 */
.L_x_242:
[----:B------:R-:W-:Y:S01]  /*0d00*/  IMAD.IADD R6, R4, 0x1, -R10 ;  /* 0x0000000104067824 */ /* 0x000fe200078e0a0a */
[----:B------:R-:W-:Y:S04]  /*0d10*/  BSSY B1, `(.L_x_245) ;  /* 0x0000019000017945 */ /* 0x000fe80003800000 */
[----:B------:R-:W-:-:S12]  /*0d20*/  ISETP.GT.AND P1, PT, R6, 0x4, PT ;  /* 0x000000040600780c */ /* 0x000fd80003f24270 */
[----:B------:R-:W-:Y:S05]  /*0d30*/  @!P1 BRA `(.L_x_246) ;  /* 0x0000016000009947 */ /* 0x000fea0003800000 */
[----:B------:R-:W-:Y:S02]  /*0d40*/  IMAD.MOV.U32 R6, RZ, RZ, R11 ;  /* 0x000000ffff067224 */ /* 0x000fe400078e000b */
[----:B------:R-:W-:-:S08]  /*0d50*/  IMAD.MOV.U32 R7, RZ, RZ, R12 ;  /* 0x000000ffff077224 */ /* 0x000fd000078e000c */
        /* <DEDUP_REMOVED lines=19> */
[----:B------:R-:W-:-:S08]  /*0e90*/  FADD.FTZ R9, R9, R20 ;  /* 0x0000001409097221 */ /* 0x000fd00000010000 */
.L_x_246:
[----:B------:R-:W-:Y:S05]  /*0ea0*/  BSYNC B1 ;  /* 0x0000000000017941 */ /* 0x000fea0003800000 */
.L_x_245:
[----:B------:R-:W-:-:S12]  /*0eb0*/  ISETP.LT.OR P0, PT, R10, R4, P0 ;  /* 0x000000040a00720c */ /* 0x000fd80000701670 */
[----:B------:R-:W-:Y:S05]  /*0ec0*/  @!P0 BRA `(.L_x_237) ;  /* 0x000000f000008947 */ /* 0x000fea0003800000 */
.L_x_247:
[----:B------:R-:W-:Y:S02]  /*0ed0*/  IMAD.MOV.U32 R6, RZ, RZ, R11 ;  /* 0x000000ffff067224 */ /* 0x000fe400078e000b */
[----:B------:R-:W-:-:S08]  /*0ee0*/  IMAD.MOV.U32 R7, RZ, RZ, R12 ;  /* 0x000000ffff077224 */ /* 0x000fd000078e000c */
[----:B------:R-:W2:Y:S04]  /*0ef0*/  LDG.E.CONSTANT.SYS R11, [R6] ;  /* 0x00000000060b7381 */ /* 0x000ea800001e6900 */
[----:B------:R-:W3:Y:S04]  /*0f00*/  LDG.E.CONSTANT.SYS R12, [R6+0x4] ;  /* 0x00000400060c7381 */ /* 0x000ee800001e6900 */
[----:B------:R-:W4:Y:S04]  /*0f10*/  LDG.E.CONSTANT.SYS R14, [R6+0x8] ;  /* 0x00000800060e7381 */ /* 0x000f2800001e6900 */
[----:B------:R-:W5:Y:S01]  /*0f20*/  LDG.E.CONSTANT.SYS R15, [R6+0xc] ;  /* 0x00000c00060f7381 */ /* 0x000f6200001e6900 */
[----:B------:R-:W-:-:S04]  /*0f30*/  IADD3 R10, R10, 0x4, RZ ;  /* 0x000000040a0a7810 */ /* 0x000fc80007ffe0ff */
[----:B------:R-:W-:Y:S01]  /*0f40*/  ISETP.GE.AND P0, PT, R10, R4, PT ;  /* 0x000000040a00720c */ /* 0x000fe20003f06270 */
[----:B--2---:R-:W-:Y:S01]  /*0f50*/  FADD.FTZ R9, R9, R11 ;  /* 0x0000000b09097221 */ /* 0x004fe20000010000 */
[----:B------:R-:W-:-:S03]  /*0f60*/  IADD3 R11, P1, R6, 0x10, RZ ;  /* 0x00000010060b7810 */ /* 0x000fc60007f3e0ff */
[----:B---3--:R-:W-:Y:S02]  /*0f70*/  FADD.FTZ R9, R9, R12 ;  /* 0x0000000c09097221 */ /* 0x008fe40000010000 */
[----:B------:R-:W-:Y:S02]  /*0f80*/  IMAD.X R12, RZ, RZ, R7, P1 ;  /* 0x000000ffff0c7224 */ /* 0x000fe400008e0607 */
[----:B----4-:R-:W-:-:S04]  /*0f90*/  FADD.FTZ R9, R9, R14 ;  /* 0x0000000e09097221 */ /* 0x010fc80000010000 */
[----:B-----5:R-:W-:Y:S01]  /*0fa0*/  FADD.FTZ R9, R9, R15 ;  /* 0x0000000f09097221 */ /* 0x020fe20000010000 */
[----:B------:R-:W-:Y:S07]  /*0fb0*/  @!P0 BRA `(.L_x_247) ;  /* 0xffffff1000008947 */ /* 0x000fee000383ffff */
.L_x_237:
[----:B------:R-:W-:Y:S05]  /*0fc0*/  BSYNC B0 ;  /* 0x0000000000007941 */ /* 0x000fea0003800000 */
.L_x_236:
[----:B------:R-:W0:Y:S01]  /*0fd0*/  I2F R8, R8 ;  /* 0x0000000800087306 */ /* 0x000e220000201400 */
[----:B------:R-:W-:-:S04]  /*0fe0*/  ISETP.NE.U32.AND P0, PT, RZ, c[0x0][0x170], PT ;  /* 0x00005c00ff007a0c */ /* 0x000fc80003f05070 */
[----:B------:R-:W-:Y:S01]  /*0ff0*/  ISETP.NE.AND.EX P0, PT, RZ, c[0x0][0x174], PT, P0 ;  /* 0x00005d00ff007a0c */ /* 0x000fe20003f05300 */
[----:B0-----:R-:W0:Y:S02]  /*1000*/  MUFU.RCP R4, R8 ;  /* 0x0000000800047308 */ /* 0x001e240000001000 */
[----:B0-----:R-:W-:-:S09]  /*1010*/  FMUL.FTZ R11, R9, R4 ;  /* 0x00000004090b7220 */ /* 0x001fd20000410000 */
[----:B------:R-:W-:Y:S05]  /*1020*/  @!P0 BRA `(.L_x_248) ;  /* 0x000000d000008947 */ /* 0x000fea0003800000 */
[----:B------:R-:W-:Y:S02]  /*1030*/  IMAD.IADD R3, R3, 0x1, R5 ;  /* 0x0000000103037824 */ /* 0x000fe400078e0205 */
[----:B------:R-:W-:Y:S02]  /*1040*/  IMAD.IADD R2, R2, 0x1, R0 ;  /* 0x0000000102027824 */ /* 0x000fe400078e0200 */
[----:B------:R-:W-:Y:S02]  /*1050*/  IMAD.MOV.U32 R4, RZ, RZ, 0x4 ;  /* 0x00000004ff047424 */ /* 0x000fe400078e00ff */
[----:B------:R-:W-:-:S04]  /*1060*/  IMAD R2, R3, c[0x0][0x188], R2 ;  /* 0x0000620003027a24 */ /* 0x000fc800078e0202 */
[----:B------:R-:W-:-:S10]  /*1070*/  IMAD.WIDE R6, R2, R4, c[0x0][0x168] ;  /* 0x00005a0002067625 */ /* 0x000fd400078e0204 */
[----:B------:R-:W2:Y:S01]  /*1080*/  LDG.E.CONSTANT.SYS R6, [R6] ;  /* 0x0000000006067381 */ /* 0x000ea200001e6900 */
[----:B------:R-:W-:-:S04]  /*1090*/  IMAD R5, R5, c[0x0][0x188], R0 ;  /* 0x0000620005057a24 */ /* 0x000fc800078e0200 */
[CC--:B------:R-:W-:Y:S02]  /*10a0*/  IMAD.WIDE R2, R5.reuse, R4.reuse, c[0x0][0x178] ;  /* 0x00005e0005027625 */ /* 0x0c0fe400078e0204 */
[----:B------:R-:W-:-:S08]  /*10b0*/  IMAD.WIDE R4, R5, R4, c[0x0][0x170] ;  /* 0x00005c0005047625 */ /* 0x000fd000078e0204 */
[----:B------:R-:W-:Y:S01]  /*10c0*/  RED.E.ADD.F32.FTZ.RN.STRONG.GPU [R2], R11 ;  /* 0x0000000b0200798e */ /* 0x000fe20000114700 */
[----:B--2---:R-:W-:-:S08]  /*10d0*/  FMUL.FTZ R9, R11, R6 ;  /* 0x000000060b097220 */ /* 0x004fd00000410000 */
[----:B------:R-:W-:Y:S01]  /*10e0*/  RED.E.ADD.F32.FTZ.RN.STRONG.GPU [R4], R9 ;  /* 0x000000090400798e */ /* 0x000fe20000114700 */
[----:B------:R-:W-:Y:S05]  /*10f0*/  EXIT ;  /* 0x000000000000794d */ /* 0x000fea0003800000 */
.L_x_248:
[----:B------:R-:W-:Y:S02]  /*1100*/  IMAD.MOV.U32 R2, RZ, RZ, 0x4 ;  /* 0x00000004ff027424 */ /* 0x000fe400078e00ff */
[----:B------:R-:W-:-:S04]  /*1110*/  IMAD R0, R5, c[0x0][0x188], R0 ;  /* 0x0000620005007a24 */ /* 0x000fc800078e0200 */
[----:B------:R-:W-:-:S10]  /*1120*/  IMAD.WIDE R2, R0, R2, c[0x0][0x178] ;  /* 0x00005e0000027625 */ /* 0x000fd400078e0202 */
[----:B------:R-:W-:Y:S01]  /*1130*/  STG.E.SYS [R2], R11 ;  /* 0x0000000b02007386 */ /* 0x000fe2000010e900 */
[----:B------:R-:W-:Y:S05]  /*1140*/  EXIT ;  /* 0x000000000000794d */ /* 0x000fea0003800000 */
.L_x_249:
[----:B------:R-:W-:-:S00]  /*1150*/  BRA `(.L_x_249) ;  /* 0xfffffff000007947 */ /* 0x000fc0000383ffff */
[----:B------:R-:W-:-:S00]  /*1160*/  NOP ;  /* 0x0000000000007918 */ /* 0x000fc00000000000 */
[----:B------:R-:W-:-:S00]  /*1170*/  NOP ;  /* 0x0000000000007918 */ /* 0x000fc00000000000 */
.L_x_461:


//--------------------- .text.kernel_cuda_filter_nlm_calc_weight --------------------------
	.section	.text.kernel_cuda_filter_nlm_calc_weight,"ax",@progbits
	.sectioninfo	@"SHI_REGISTERS=34"
	.align	128
        .global         kernel_cuda_filter_nlm_calc_weight
        .type           kernel_cuda_filter_nlm_calc_weight,@function
        .size           kernel_cuda_filter_nlm_calc_weight,(.L_x_462 - kernel_cuda_filter_nlm_calc_weight)
        .other          kernel_cuda_filter_nlm_calc_weight,@"STO_CUDA_ENTRY STV_DEFAULT"
kernel_cuda_filter_nlm_calc_weight:
.text.kernel_cuda_filter_nlm_calc_weight:
        /* <DEDUP_REMOVED lines=35> */
[----:B------:R-:W-:Y:S02]  /*0230*/  LOP3.LUT R2, RZ, UR4, RZ, 0x33, !PT ;  /* 0x00000004ff027c12 */ /* 0x000fe4000f8e33ff */
[----:B------:R-:W-:Y:S01]  /*0240*/  SEL R0, R0, R3, !P2 ;  /* 0x0000000300007207 */ /* 0x000fe20005000000 */
[----:B------:R-:W-:Y:S01]  /*0250*/  @!P0 IMAD.MOV R4, RZ, RZ, -R4 ;  /* 0x000000ffff048224 */ /* 0x000fe200078e0a04 */
[----:B------:R-:W-:-:S02]  /*0260*/  ISETP.EQ.AND P2, PT, RZ, UR4, PT ;  /* 0x00000004ff007c0c */ /* 0x000fc4000bf42270 */
[----:B------:R-:W-:Y:S02]  /*0270*/  PLOP3.LUT P0, PT, PT, PT, PT, 0x80, 0x0 ;  /* 0x000000000000781c */ /* 0x000fe40003f0f070 */
[----:B------:R-:W-:Y:S01]  /*0280*/  SEL R12, R2, R4, P3 ;  /* 0x00000004020c7207 */ /* 0x000fe20001800000 */
[----:B------:R-:W-:-:S03]  /*0290*/  @!P1 IMAD.MOV R0, RZ, RZ, -R0 ;  /* 0x000000ffff009224 */ /* 0x000fc600078e0a00 */
[----:B------:R-:W-:Y:S02]  /*02a0*/  ISETP.GE.AND P1, PT, R12, UR4, PT ;  /* 0x000000040c007c0c */ /* 0x000fe4000bf26270 */
[----:B------:R-:W-:Y:S01]  /*02b0*/  SEL R11, R2, R0, P2 ;  /* 0x00000000020b7207 */ /* 0x000fe20001000000 */
[----:B------:R-:W-:Y:S02]  /*02c0*/  IMAD.MOV.U32 R2, RZ, RZ, RZ ;  /* 0x000000ffff027224 */ /* 0x000fe400078e00ff */
[----:B------:R-:W-:-:S07]  /*02d0*/  IMAD.MOV.U32 R0, RZ, RZ, RZ ;  /* 0x000000ffff007224 */ /* 0x000fce00078e00ff */
        /* <DEDUP_REMOVED lines=8> */
[----:B------:R-:W-:-:S02]  /*0360*/  IMNMX R14, RZ, R6, !PT ;  /* 0x00000006ff0e7217 */ /* 0x000fc40007800200 */
[----:B------:R-:W-:Y:S02]  /*0370*/  IADD3 R3, -R3, c[0x0][0x174], RZ ;  /* 0x00005d0003037a10 */ /* 0x000fe40007ffe1ff */
        /* <DEDUP_REMOVED lines=9> */
[----:B------:R-:W-:-:S06]  /*0410*/  IABS R10, R16 ;  /* 0x00000010000a7213 */ /* 0x000fcc0000000000 */
[----:B------:R-:W1:Y:S01]  /*0420*/  I2F.RP R7, R10 ;  /* 0x0000000a00077306 */ /* 0x000e620000209400 */
[----:B0-----:R-:W-:Y:S01]  /*0430*/  IMAD R6, R6, c[0x0][0x0], R4 ;  /* 0x0000000006067a24 */ /* 0x001fe200078e0204 */
[----:B-1----:R-:W0:Y:S01]  /*0440*/  MUFU.RCP R7, R7 ;  /* 0x0000000700077308 */ /* 0x002e220000001000 */
[----:B------:R-:W-:-:S03]  /*0450*/  IABS R4, R16 ;  /* 0x0000001000047213 */ /* 0x000fc60000000000 */
[----:B------:R-:W-:Y:S02]  /*0460*/  IABS R17, R6 ;  /* 0x0000000600117213 */ /* 0x000fe40000000000 */
[----:B0-----:R-:W-:Y:S01]  /*0470*/  IADD3 R8, R7, 0xffffffe, RZ ;  /* 0x0ffffffe07087810 */ /* 0x001fe20007ffe0ff */
[----:B------:R-:W-:Y:S02]  /*0480*/  IMAD.MOV R7, RZ, RZ, -R4 ;  /* 0x000000ffff077224 */ /* 0x000fe400078e0a04 */
[----:B------:R-:W-:-:S03]  /*0490*/  IMAD.MOV.U32 R4, RZ, RZ, RZ ;  /* 0x000000ffff047224 */ /* 0x000fc600078e00ff */
[----:B------:R0:W1:Y:S02]  /*04a0*/  F2I.FTZ.U32.TRUNC.NTZ R5, R8 ;  /* 0x0000000800057305 */ /* 0x000064000021f000 */
[----:B0-----:R-:W-:-:S04]  /*04b0*/  LOP3.LUT R8, R6, R16, RZ, 0x3c, !PT ;  /* 0x0000001006087212 */ /* 0x001fc800078e3cff */
[----:B------:R-:W-:Y:S01]  /*04c0*/  ISETP.GE.AND P1, PT, R8, RZ, PT ;  /* 0x000000ff0800720c */ /* 0x000fe20003f26270 */
[----:B-1----:R-:W-:-:S04]  /*04d0*/  IMAD.MOV R9, RZ, RZ, -R5 ;  /* 0x000000ffff097224 */ /* 0x002fc800078e0a05 */
[----:B------:R-:W-:-:S04]  /*04e0*/  IMAD R9, R9, R10, RZ ;  /* 0x0000000a09097224 */ /* 0x000fc800078e02ff */
[----:B------:R-:W-:Y:S02]  /*04f0*/  IMAD.HI.U32 R4, R5, R9, R4 ;  /* 0x0000000905047227 */ /* 0x000fe400078e0004 */
[----:B------:R-:W-:-:S04]  /*0500*/  IMAD.MOV.U32 R5, RZ, RZ, R17 ;  /* 0x000000ffff057224 */ /* 0x000fc800078e0011 */
[----:B------:R-:W-:-:S04]  /*0510*/  IMAD.HI.U32 R4, R4, R5, RZ ;  /* 0x0000000504047227 */ /* 0x000fc800078e00ff */
[C---:B------:R-:W-:Y:S01]  /*0520*/  IMAD R5, R4.reuse, R7, R5 ;  /* 0x0000000704057224 */ /* 0x040fe200078e0205 */
[----:B------:R-:W-:-:S04]  /*0530*/  IADD3 R7, R4, 0x1, RZ ;  /* 0x0000000104077810 */ /* 0x000fc80007ffe0ff */
[----:B------:R-:W-:-:S04]  /*0540*/  ISETP.GT.U32.AND P3, PT, R10, R5, PT ;  /* 0x000000050a00720c */ /* 0x000fc80003f64070 */
        /* <DEDUP_REMOVED lines=9> */
[----:B------:R-:W-:Y:S01]  /*05e0*/  ISETP.GE.AND P2, PT, R6, RZ, PT ;  /* 0x000000ff0600720c */ /* 0x000fe20003f46270 */
[----:B------:R-:W-:Y:S02]  /*05f0*/  IMAD.IADD R6, R5, 0x1, -R10 ;  /* 0x0000000105067824 */ /* 0x000fe400078e0a0a */
[----:B------:R-:W-:-:S03]  /*0600*/  IMAD.IADD R4, R13, 0x1, R4 ;  /* 0x000000010d047824 */ /* 0x000fc600078e0204 */
[----:B------:R-:W-:Y:S02]  /*0610*/  SEL R5, R6, R5, !P3 ;  /* 0x0000000506057207 */ /* 0x000fe40005800000 */
[----:B------:R-:W-:Y:S02]  /*0620*/  ISETP.GE.AND P1, PT, R4, R3, PT ;  /* 0x000000030400720c */ /* 0x000fe40003f26270 */
[----:B------:R-:W-:Y:S02]  /*0630*/  ISETP.EQ.AND P3, PT, R16, RZ, PT ;  /* 0x000000ff1000720c */ /* 0x000fe40003f62270 */
[----:B------:R-:W-:-:S05]  /*0640*/  @!P2 IMAD.MOV R5, RZ, RZ, -R5 ;  /* 0x000000ffff05a224 */ /* 0x000fca00078e0a05 */
[----:B------:R-:W-:-:S03]  /*0650*/  SEL R5, R7, R5, P3 ;  /* 0x0000000507057207 */ /* 0x000fc60001800000 */
[----:B------:R-:W-:Y:S01]  /*0660*/  @!P1 IMAD R6, R12, UR4, R11 ;  /* 0x000000040c069c24 */ /* 0x000fe2000f8e020b */
[----:B------:R-:W-:Y:S01]  /*0670*/  @!P1 PLOP3.LUT P0, PT, PT, PT, PT, 0x8, 0x0 ;  /* 0x000000000000981c */ /* 0x000fe20003f0e170 */
[----:B------:R-:W-:Y:S02]  /*0680*/  @!P1 IMAD.IADD R3, R14, 0x1, R5 ;  /* 0x000000010e039824 */ /* 0x000fe400078e0205 */
[----:B------:R-:W-:-:S04]  /*0690*/  @!P1 IMAD R6, R6, c[0x0][0x17c], RZ ;  /* 0x00005f0006069a24 */ /* 0x000fc800078e02ff */
[--C-:B------:R-:W-:Y:S01]  /*06a0*/  @!P1 IMAD.MOV.U32 R2, RZ, RZ, R6.reuse ;  /* 0x000000ffff029224 */ /* 0x100fe200078e0006 */
[----:B------:R-:W-:-:S08]  /*06b0*/  @!P1 SHF.R.S32.HI R0, RZ, 0x1f, R6 ;  /* 0x0000001fff009819 */ /* 0x000fd00000011406 */
.L_x_251:
[----:B------:R-:W-:Y:S05]  /*06c0*/  BSYNC B0 ;  /* 0x0000000000007941 */ /* 0x000fea0003800000 */
.L_x_250:
[----:B------:R-:W-:Y:S05]  /*06d0*/  @P0 EXIT ;  /* 0x000000000000094d */ /* 0x000fea0003800000 */
[C---:B------:R-:W-:Y:S01]  /*06e0*/  IADD3 R5, R3.reuse, -c[0x0][0x184], RZ ;  /* 0x8000610003057a10 */ /* 0x040fe20007ffe0ff */
[----:B------:R-:W-:Y:S01]  /*06f0*/  BSSY B0, `(.L_x_252) ;  /* 0x000008f000007945 */ /* 0x000fe20003800000 */
[----:B------:R-:W-:Y:S01]  /*0700*/  IADD3.X R8, R3, c[0x0][0x184], RZ, PT, !PT ;  /* 0x0000610003087a10 */ /* 0x000fe20003ffe4ff */
[----:B------:R-:W-:Y:S01]  /*0710*/  IMAD.MOV.U32 R10, RZ, RZ, RZ ;  /* 0x000000ffff0a7224 */ /* 0x000fe200078e00ff */
[----:B------:R-:W-:Y:S02]  /*0720*/  IMNMX R9, R14, R5, !PT ;  /* 0x000000050e097217 */ /* 0x000fe40007800200 */
        /* <DEDUP_REMOVED lines=18> */
[----:B------:R-:W-:Y:S02]  /*0850*/  @P0 LEA.HI.X.SX32 R7, R7, R0, 0x1, P1 ;  /* 0x0000000007070211 */ /* 0x000fe400008f0eff */
        /* <DEDUP_REMOVED lines=12> */
.L_x_257:
[----:B------:R-:W-:Y:S05]  /*0920*/  BSYNC B2 ;  /* 0x0000000000027941 */ /* 0x000fea0003800000 */
.L_x_256:
        /* <DEDUP_REMOVED lines=8> */
.L_x_255:
[----:B------:R-:W-:Y:S05]  /*09b0*/  BSYNC B1 ;  /* 0x0000000000017941 */ /* 0x000fea0003800000 */
.L_x_254:
        /* <DEDUP_REMOVED lines=14> */
.L_x_260:
        /* <DEDUP_REMOVED lines=39> */
.L_x_259:
[----:B------:R-:W-:Y:S05]  /*0d10*/  BSYNC B1 ;  /* 0x0000000000017941 */ /* 0x000fea0003800000 */
.L_x_258:
        /* <DEDUP_REMOVED lines=26> */
.L_x_262:
[----:B------:R-:W-:Y:S05]  /*0ec0*/  BSYNC B1 ;  /* 0x0000000000017941 */ /* 0x000fea0003800000 */
.L_x_261:
[----:B------:R-:W-:-:S12]  /*0ed0*/  ISETP.LT.OR P0, PT, R9, R8, P0 ;  /* 0x000000080900720c */ /* 0x000fd80000701670 */
[----:B------:R-:W-:Y:S05]  /*0ee0*/  @!P0 BRA `(.L_x_253) ;  /* 0x000000f000008947 */ /* 0x000fea0003800000 */
.L_x_263:
        /* <DEDUP_REMOVED lines=15> */
.L_x_253:
[----:B------:R-:W-:Y:S05]  /*0fe0*/  BSYNC B0 ;  /* 0x0000000000007941 */ /* 0x000fea0003800000 */
.L_x_252:
[----:B------:R-:W0:Y:S01]  /*0ff0*/  I2F R5, R5 ;  /* 0x0000000500057306 */ /* 0x000e220000201400 */
[----:B------:R-:W-:Y:S02]  /*1000*/  IMAD.MOV.U32 R9, RZ, RZ, 0x3aaec44e ;  /* 0x3aaec44eff097424 */ /* 0x000fe400078e00ff */
[----:B------:R-:W-:-:S05]  /*1010*/  IMAD R3, R4, c[0x0][0x178], R3 ;  /* 0x00005e0004037a24 */ /* 0x000fca00078e0203 */
[----:B------:R-:W-:-:S04]  /*1020*/  IADD3 R4, P0, R3, R2, RZ ;  /* 0x0000000203047210 */ /* 0x000fc80007f1e0ff */
[----:B------:R-:W-:Y:S02]  /*1030*/  LEA.HI.X.SX32 R3, R3, R0, 0x1, P0 ;  /* 0x0000000003037211 */ /* 0x000fe400000f0eff */
[C---:B------:R-:W-:Y:S01]  /*1040*/  LEA R2, P0, R4.reuse, c[0x0][0x168], 0x2 ;  /* 0x00005a0004027a11 */ /* 0x040fe200078010ff */
[----:B0-----:R-:W0:Y:S03]  /*1050*/  MUFU.RCP R7, R5 ;  /* 0x0000000500077308 */ /* 0x001e260000001000 */
[----:B------:R-:W-:Y:S01]  /*1060*/  LEA.HI.X R3, R4, c[0x0][0x16c], R3, 0x2, P0 ;  /* 0x00005b0004037a11 */ /* 0x000fe200000f1403 */
[----:B0-----:R-:W-:-:S05]  /*1070*/  FMUL.FTZ R7, R10, R7 ;  /* 0x000000070a077220 */ /* 0x001fca0000410000 */
[----:B------:R-:W-:-:S05]  /*1080*/  FMNMX.FTZ R7, RZ, R7, !PT ;  /* 0x00000007ff077209 */ /* 0x000fca0007810000 */
[----:B------:R-:W-:-:S05]  /*1090*/  FMUL.FTZ R7, R7, -1.4426950216293334961 ;  /* 0xbfb8aa3b07077820 */ /* 0x000fca0000410000 */
[----:B------:R-:W-:-:S04]  /*10a0*/  FMNMX.FTZ R7, R7, -126, !PT ;  /* 0xc2fc000007077809 */ /* 0x000fc80007810000 */
[----:B------:R-:W-:-:S06]  /*10b0*/  FMNMX.FTZ R7, R7, 126, PT ;  /* 0x42fc000007077809 */ /* 0x000fcc0003810000 */
[----:B------:R-:W0:Y:S02]  /*10c0*/  F2I.FTZ.TRUNC.NTZ R6, R7 ;  /* 0x0000000700067305 */ /* 0x000e24000021f100 */
[----:B0-----:R-:W0:Y:S02]  /*10d0*/  I2F R8, R6 ;  /* 0x0000000600087306 */ /* 0x001e240000201400 */
[----:B0-----:R-:W-:-:S04]  /*10e0*/  FADD.FTZ R8, R7, -R8 ;  /* 0x8000000807087221 */ /* 0x001fc80000010000 */
[----:B------:R-:W-:-:S04]  /*10f0*/  FADD.FTZ R8, -R8, 1 ;  /* 0x3f80000008087421 */ /* 0x000fc80000010100 */
[----:B------:R-:W-:-:S04]  /*1100*/  FADD.FTZ R8, -R8, 1 ;  /* 0x3f80000008087421 */ /* 0x000fc80000010100 */
[----:B------:R-:W-:-:S04]  /*1110*/  FFMA.FTZ R5, R8, R9, 0.0098103526979684829712 ;  /* 0x3c20bb9a08057423 */ /* 0x000fc80000010009 */
[----:B------:R-:W-:-:S04]  /*1120*/  FFMA.FTZ R5, R8, R5, 0.055518340319395065308 ;  /* 0x3d63673308057423 */ /* 0x000fc80000010005 */
[----:B------:R-:W-:-:S04]  /*1130*/  FFMA.FTZ R5, R8, R5, 0.24017933011054992676 ;  /* 0x3e75f19208057423 */ /* 0x000fc80000010005 */
[----:B------:R-:W-:-:S04]  /*1140*/  FFMA.FTZ R5, R8, R5, 0.69314485788345336914 ;  /* 0x3f3171f108057423 */ /* 0x000fc80000010005 */
[----:B------:R-:W-:-:S04]  /*1150*/  FFMA.FTZ R5, R8, R5, 1 ;  /* 0x3f80000008057423 */ /* 0x000fc80000010005 */
[----:B------:R-:W-:-:S08]  /*1160*/  IMAD R5, R6, 0x800000, R5 ;  /* 0x0080000006057824 */ /* 0x000fd000078e0205 */
[----:B------:R-:W-:Y:S01]  /*1170*/  STG.E.SYS [R2], R5 ;  /* 0x0000000502007386 */ /* 0x000fe2000010e900 */
[----:B------:R-:W-:Y:S05]  /*1180*/  EXIT ;  /* 0x000000000000794d */ /* 0x000fea0003800000 */
.L_x_264:
[----:B------:R-:W-:-:S00]  /*1190*/  BRA `(.L_x_264) ;  /* 0xfffffff000007947 */ /* 0x000fc0000383ffff */
[----:B------:R-:W-:-:S00]  /*11a0*/  NOP ;  /* 0x0000000000007918 */ /* 0x000fc00000000000 */
[----:B------:R-:W-:-:S00]  /*11b0*/  NOP ;  /* 0x0000000000007918 */ /* 0x000fc00000000000 */
[----:B------:R-:W-:-:S00]  /*11c0*/  NOP ;  /* 0x0000000000007918 */ /* 0x000fc00000000000 */
[----:B------:R-:W-:-:S00]  /*11d0*/  NOP ;  /* 0x0000000000007918 */ /* 0x000fc00000000000 */
[----:B------:R-:W-:-:S00]  /*11e0*/  NOP ;  /* 0x0000000000007918 */ /* 0x000fc00000000000 */
[----:B------:R-:W-:-:S00]  /*11f0*/  NOP ;  /* 0x0000000000007918 */ /* 0x000fc00000000000 */
.L_x_462:


//--------------------- .text.kernel_cuda_filter_nlm_blur --------------------------
	.section	.text.kernel_cuda_filter_nlm_blur,"ax",@progbits
	.sectioninfo	@"SHI_REGISTERS=44"
	.align	128
        .global         kernel_cuda_filter_nlm_blur
        .type           kernel_cuda_filter_nlm_blur,@function
        .size           kernel_cuda_filter_nlm_blur,(.L_x_463 - kernel_cuda_filter_nlm_blur)
        .other          kernel_cuda_filter_nlm_blur,@"STO_CUDA_ENTRY STV_DEFAULT"
kernel_cuda_filter_nlm_blur:
.text.kernel_cuda_filter_nlm_blur:
        /* <DEDUP_REMOVED lines=76> */
[----:B------:R-:W-:Y:S02]  /*04c0*/  ISETP.GE.AND P1, PT, R7, RZ, PT ;  /* 0x000000ff0700720c */ /* 0x000fe40003f26270 */
[----:B------:R-:W-:Y:S01]  /*04d0*/  LOP3.LUT R7, RZ, R16, RZ, 0x33, !PT ;  /* 0x00000010ff077212 */ /* 0x000fe200078e33ff */
        /* <DEDUP_REMOVED lines=8> */
[----:B------:R-:W-:-:S08]  /*0560*/  SEL R3, R3, R4, !P3 ;  /* 0x0000000403037207 */ /* 0x000fd00005800000 */
[----:B------:R-:W-:-:S04]  /*0570*/  @!P3 IMAD.IADD R5, R5, 0x1, -R8 ;  /* 0x000000010505b824 */ /* 0x000fc800078e0a08 */
[C---:B------:R-:W-:Y:S01]  /*0580*/  IMAD.IADD R4, R5.reuse, 0x1, -R8 ;  /* 0x0000000105047824 */ /* 0x040fe200078e0a08 */
[----:B------:R-:W-:Y:S02]  /*0590*/  ISETP.GE.U32.AND P2, PT, R5, R8, PT ;  /* 0x000000080500720c */ /* 0x000fe40003f46070 */
[----:B------:R-:W-:-:S04]  /*05a0*/  ISETP.GT.U32.AND P3, PT, R8, R5, PT ;  /* 0x000000050800720c */ /* 0x000fc80003f64070 */
[----:B------:R-:W-:Y:S02]  /*05b0*/  SEL R4, R4, R5, !P3 ;  /* 0x0000000504047207 */ /* 0x000fe40005800000 */
[----:B------:R-:W-:-:S04]  /*05c0*/  ISETP.EQ.AND P3, PT, R16, RZ, PT ;  /* 0x000000ff1000720c */ /* 0x000fc80003f62270 */
[----:B------:R-:W-:Y:S02]  /*05d0*/  @P2 IADD3 R3, R3, 0x1, RZ ;  /* 0x0000000103032810 */ /* 0x000fe40007ffe0ff */
[----:B------:R-:W-:-:S03]  /*05e0*/  ISETP.EQ.AND P2, PT, R16, RZ, PT ;  /* 0x000000ff1000720c */ /* 0x000fc60003f42270 */
[----:B------:R-:W-:-:S05]  /*05f0*/  @!P1 IMAD.MOV R3, RZ, RZ, -R3 ;  /* 0x000000ffff039224 */ /* 0x000fca00078e0a03 */
[----:B------:R-:W-:Y:S02]  /*0600*/  SEL R3, R7, R3, P2 ;  /* 0x0000000307037207 */ /* 0x000fe40001000000 */
[----:B------:R-:W-:-:S03]  /*0610*/  ISETP.GE.AND P2, PT, R6, RZ, PT ;  /* 0x000000ff0600720c */ /* 0x000fc60003f46270 */
[----:B------:R-:W-:-:S05]  /*0620*/  IMAD.IADD R3, R12, 0x1, R3 ;  /* 0x000000010c037824 */ /* 0x000fca00078e0203 */
[----:B------:R-:W-:-:S04]  /*0630*/  ISETP.GE.AND P1, PT, R3, R14, PT ;  /* 0x0000000e0300720c */ /* 0x000fc80003f26270 */
[----:B------:R-:W-:-:S05]  /*0640*/  @!P2 IMAD.MOV R4, RZ, RZ, -R4 ;  /* 0x000000ffff04a224 */ /* 0x000fca00078e0a04 */
[----:B------:R-:W-:-:S03]  /*0650*/  SEL R4, R7, R4, P3 ;  /* 0x0000000407047207 */ /* 0x000fc60001800000 */
[----:B------:R-:W-:Y:S01]  /*0660*/  @!P1 IMAD R5, R11, UR4, R10 ;  /* 0x000000040b059c24 */ /* 0x000fe2000f8e020a */
[----:B------:R-:W-:Y:S01]  /*0670*/  @!P1 PLOP3.LUT P0, PT, PT, PT, PT, 0x8, 0x0 ;  /* 0x000000000000981c */ /* 0x000fe20003f0e170 */
[----:B------:R-:W-:Y:S02]  /*0680*/  IMAD.IADD R4, R13, 0x1, R4 ;  /* 0x000000010d047824 */ /* 0x000fe400078e0204 */
[----:B------:R-:W-:-:S04]  /*0690*/  @!P1 IMAD R5, R5, c[0x0][0x17c], RZ ;  /* 0x00005f0005059a24 */ /* 0x000fc800078e02ff */
[--C-:B------:R-:W-:Y:S01]  /*06a0*/  @!P1 IMAD.MOV.U32 R0, RZ, RZ, R5.reuse ;  /* 0x000000ffff009224 */ /* 0x100fe200078e0005 */
[----:B------:R-:W-:-:S08]  /*06b0*/  @!P1 SHF.R.S32.HI R2, RZ, 0x1f, R5 ;  /* 0x0000001fff029819 */ /* 0x000fd00000011405 */
.L_x_266:
[----:B------:R-:W-:Y:S05]  /*06c0*/  BSYNC B0 ;  /* 0x0000000000007941 */ /* 0x000fea0003800000 */
.L_x_265:
        /* <DEDUP_REMOVED lines=20> */
[C---:B------:R-:W-:Y:S01]  /*0810*/  @P0 IMAD R9, R7.reuse, c[0x0][0x178], R4 ;  /* 0x00005e0007090a24 */ /* 0x040fe200078e0204 */
        /* <DEDUP_REMOVED lines=16> */
.L_x_272:
[----:B------:R-:W-:Y:S05]  /*0920*/  BSYNC B2 ;  /* 0x0000000000027941 */ /* 0x000fea0003800000 */
.L_x_271:
        /* <DEDUP_REMOVED lines=8> */
.L_x_270:
[----:B------:R-:W-:Y:S05]  /*09b0*/  BSYNC B1 ;  /* 0x0000000000017941 */ /* 0x000fea0003800000 */
.L_x_269:
[----:B------:R-:W-:-:S12]  /*09c0*/  ISETP.GE.U32.AND P0, PT, R6, 0x4, PT ;  /* 0x000000040600780c */ /* 0x000fd80003f06070 */
[----:B------:R-:W-:Y:S05]  /*09d0*/  @!P0 BRA `(.L_x_268) ;  /* 0x00000a2000008947 */ /* 0x000fea0003800000 */
[----:B------:R-:W-:Y:S01]  /*09e0*/  IMAD.IADD R10, R5, 0x1, -R7 ;  /* 0x00000001050a7824 */ /* 0x000fe200078e0a07 */
[----:B------:R-:W-:Y:S01]  /*09f0*/  BSSY B1, `(.L_x_273) ;  /* 0x0000059000017945 */ /* 0x000fe20003800000 */
[----:B------:R-:W-:Y:S01]  /*0a00*/  IMAD.MOV.U32 R9, RZ, RZ, c[0x0][0x178] ;  /* 0x00005e00ff097624 */ /* 0x000fe200078e00ff */
[----:B------:R-:W-:Y:S01]  /*0a10*/  PLOP3.LUT P0, PT, PT, PT, PT, 0x80, 0x0 ;  /* 0x000000000000781c */ /* 0x000fe20003f0f070 */
[----:B------:R-:W-:Y:S01]  /*0a20*/  IMAD R19, R7, c[0x0][0x178], R4 ;  /* 0x00005e0007137a24 */ /* 0x000fe200078e0204 */
[----:B------:R-:W-:Y:S01]  /*0a30*/  ISETP.GT.AND P1, PT, R10, 0xc, PT ;  /* 0x0000000c0a00780c */ /* 0x000fe20003f24270 */
[----:B------:R-:W-:-:S11]  /*0a40*/  IMAD.SHL.U32 R9, R9, 0x4, RZ ;  /* 0x0000000409097824 */ /* 0x000fd600078e00ff */
[----:B------:R-:W-:Y:S05]  /*0a50*/  @!P1 BRA `(.L_x_274) ;  /* 0x0000052000009947 */ /* 0x000fea0003800000 */
[----:B------:R-:W-:Y:S02]  /*0a60*/  PLOP3.LUT P0, PT, PT, PT, PT, 0x8, 0x0 ;  /* 0x000000000000781c */ /* 0x000fe40003f0e170 */
[----:B------:R-:W-:Y:S02]  /*0a70*/  IADD3 R13, R5, -0xc, RZ ;  /* 0xfffffff4050d7810 */ /* 0x000fe40007ffe0ff */
[----:B------:R-:W-:-:S08]  /*0a80*/  SHF.R.S32.HI R12, RZ, 0x1f, R9 ;  /* 0x0000001fff0c7819 */ /* 0x000fd00000011409 */
.L_x_275:
[----:B------:R-:W-:Y:S01]  /*0a90*/  IADD3 R15, P1, R19, R0, RZ ;  /* 0x00000000130f7210 */ /* 0x000fe20007f3e0ff */
[----:B------:R-:W-:-:S03]  /*0aa0*/  IMAD.IADD R11, R9, 0x1, R19 ;  /* 0x00000001090b7824 */ /* 0x000fc600078e0213 */
[----:B------:R-:W-:Y:S01]  /*0ab0*/  LEA.HI.X.SX32 R16, R19, R2, 0x1, P1 ;  /* 0x0000000213107211 */ /* 0x000fe200008f0eff */
[----:B------:R-:W-:Y:S01]  /*0ac0*/  IMAD.IADD R39, R9, 0x1, R11 ;  /* 0x0000000109277824 */ /* 0x000fe200078e020b */
[----:B------:R-:W-:Y:S02]  /*0ad0*/  LEA R14, P1, R15, c[0x0][0x160], 0x2 ;  /* 0x000058000f0e7a11 */ /* 0x000fe400078210ff */
[----:B------:R-:W-:Y:S02]  /*0ae0*/  IADD3 R10, P2, R11, R0, RZ ;  /* 0x000000000b0a7210 */ /* 0x000fe40007f5e0ff */
[----:B------:R-:W-:Y:S02]  /*0af0*/  LEA.HI.X R15, R15, c[0x0][0x164], R16, 0x2, P1 ;  /* 0x000059000f0f7a11 */ /* 0x000fe400008f1410 */
[----:B------:R-:W-:Y:S02]  /*0b00*/  IADD3 R18, P1, R9, R14, RZ ;  /* 0x0000000e09127210 */ /* 0x000fe40007f3e0ff */
[----:B------:R-:W-:-:S02]  /*0b10*/  LEA.HI.X.SX32 R16, R11, R2, 0x1, P2 ;  /* 0x000000020b107211 */ /* 0x000fc400010f0eff */
[----:B------:R-:W-:Y:S01]  /*0b20*/  LEA R26, P2, R10, c[0x0][0x160], 0x2 ;  /* 0x000058000a1a7a11 */ /* 0x000fe200078410ff */
[----:B------:R-:W-:Y:S01]  /*0b30*/  IMAD.X R19, R12, 0x1, R15, P1 ;  /* 0x000000010c137824 */ /* 0x000fe200008e060f */
[----:B------:R-:W-:Y:S01]  /*0b40*/  IADD3 R11, P3, R39, R0, RZ ;  /* 0x00000000270b7210 */ /* 0x000fe20007f7e0ff */
[----:B------:R0:W2:Y:S01]  /*0b50*/  LDG.E.CONSTANT.SYS R17, [R14] ;  /* 0x000000000e117381 */ /* 0x0000a200001e6900 */
[----:B------:R-:W-:Y:S02]  /*0b60*/  IADD3 R22, P1, R9, R18, RZ ;  /* 0x0000001209167210 */ /* 0x000fe40007f3e0ff */
[----:B------:R-:W-:Y:S02]  /*0b70*/  LEA.HI.X R27, R10, c[0x0][0x164], R16, 0x2, P2 ;  /* 0x000059000a1b7a11 */ /* 0x000fe400010f1410 */
[----:B------:R-:W-:Y:S01]  /*0b80*/  LEA.HI.X.SX32 R16, R39, R2, 0x1, P3 ;  /* 0x0000000227107211 */ /* 0x000fe200018f0eff */
[----:B------:R1:W3:Y:S01]  /*0b90*/  LDG.E.CONSTANT.SYS R18, [R18] ;  /* 0x0000000012127381 */ /* 0x0002e200001e6900 */
[----:B------:R-:W-:Y:S01]  /*0ba0*/  LEA R10, P2, R11, c[0x0][0x160], 0x2 ;  /* 0x000058000b0a7a11 */ /* 0x000fe200078410ff */
[----:B------:R-:W-:Y:S01]  /*0bb0*/  IMAD.X R23, R12, 0x1, R19, P1 ;  /* 0x000000010c177824 */ /* 0x000fe200008e0613 */
[----:B------:R-:W-:-:S02]  /*0bc0*/  IADD3 R20, P1, R9, R22, RZ ;  /* 0x0000001609147210 */ /* 0x000fc40007f3e0ff */
[----:B------:R-:W-:Y:S01]  /*0bd0*/  LEA.HI.X R11, R11, c[0x0][0x164], R16, 0x2, P2 ;  /* 0x000059000b0b7a11 */ /* 0x000fe200010f1410 */
[----:B------:R4:W5:Y:S01]  /*0be0*/  LDG.E.CONSTANT.SYS R37, [R26] ;  /* 0x000000001a257381 */ /* 0x00096200001e6900 */
[C---:B------:R-:W-:Y:S01]  /*0bf0*/  IADD3 R30, P2, R9.reuse, R26, RZ ;  /* 0x0000001a091e7210 */ /* 0x040fe20007f5e0ff */
[C---:B------:R-:W-:Y:S02]  /*0c00*/  IMAD.X R21, R12.reuse, 0x1, R23, P1 ;  /* 0x000000010c157824 */ /* 0x040fe400008e0617 */
[----:B------:R0:W5:Y:S01]  /*0c10*/  LDG.E.CONSTANT.SYS R29, [R22] ;  /* 0x00000000161d7381 */ /* 0x00016200001e6900 */
[C---:B------:R-:W-:Y:S01]  /*0c20*/  IADD3 R34, P1, R9.reuse, R30, RZ ;  /* 0x0000001e09227210 */ /* 0x040fe20007f3e0ff */
[C---:B------:R-:W-:Y:S02]  /*0c30*/  IMAD.X R31, R12.reuse, 0x1, R27, P2 ;  /* 0x000000010c1f7824 */ /* 0x040fe400010e061b */
[C---:B-1----:R-:W-:Y:S01]  /*0c40*/  IMAD.IADD R19, R9.reuse, 0x1, R39 ;  /* 0x0000000109137824 */ /* 0x042fe200078e0227 */
[----:B------:R1:W5:Y:S01]  /*0c50*/  LDG.E.CONSTANT.SYS R41, [R10] ;  /* 0x000000000a297381 */ /* 0x00036200001e6900 */
[----:B------:R-:W-:Y:S01]  /*0c60*/  IMAD.X R35, R12, 0x1, R31, P1 ;  /* 0x000000010c237824 */ /* 0x000fe200008e061f */
[----:B------:R-:W-:-:S02]  /*0c70*/  IADD3 R24, P1, R9, R34, RZ ;  /* 0x0000002209187210 */ /* 0x000fc40007f3e0ff */
[----:B------:R1:W5:Y:S03]  /*0c80*/  LDG.E.CONSTANT.SYS R33, [R20] ;  /* 0x0000000014217381 */ /* 0x00036600001e6900 */
[C---:B------:R-:W-:Y:S01]  /*0c90*/  IMAD.X R25, R12.reuse, 0x1, R35, P1 ;  /* 0x000000010c197824 */ /* 0x040fe200008e0623 */
[C---:B0-----:R-:W-:Y:S01]  /*0ca0*/  IADD3 R22, P1, R9.reuse, R10, RZ ;  /* 0x0000000a09167210 */ /* 0x041fe20007f3e0ff */
[----:B------:R0:W5:Y:S04]  /*0cb0*/  LDG.E.CONSTANT.SYS R38, [R30] ;  /* 0x000000001e267381 */ /* 0x00016800001e6900 */
[----:B------:R-:W-:Y:S01]  /*0cc0*/  IMAD.X R23, R12, 0x1, R11, P1 ;  /* 0x000000010c177824 */ /* 0x000fe200008e060b */
[----:B----4-:R-:W-:Y:S01]  /*0cd0*/  IADD3 R26, P1, R9, R22, RZ ;  /* 0x00000016091a7210 */ /* 0x010fe20007f3e0ff */
[----:B------:R4:W5:Y:S01]  /*0ce0*/  LDG.E.CONSTANT.SYS R39, [R34] ;  /* 0x0000000022277381 */ /* 0x00096200001e6900 */
[----:B------:R-:W-:-:S03]  /*0cf0*/  IADD3 R15, P2, R19, R0, RZ ;  /* 0x00000000130f7210 */ /* 0x000fc60007f5e0ff */
[----:B------:R-:W5:Y:S01]  /*0d00*/  LDG.E.CONSTANT.SYS R25, [R24] ;  /* 0x0000000018197381 */ /* 0x000f6200001e6900 */
[C---:B------:R-:W-:Y:S01]  /*0d10*/  IMAD.X R27, R12.reuse, 0x1, R23, P1 ;  /* 0x000000010c1b7824 */ /* 0x040fe200008e0617 */
[----:B-1----:R-:W-:Y:S02]  /*0d20*/  IADD3 R20, P1, R9, R26, RZ ;  /* 0x0000001a09147210 */ /* 0x002fe40007f3e0ff */
[----:B------:R-:W-:Y:S01]  /*0d30*/  LEA.HI.X.SX32 R16, R19, R2, 0x1, P2 ;  /* 0x0000000213107211 */ /* 0x000fe200010f0eff */
[----:B------:R-:W5:Y:S01]  /*0d40*/  LDG.E.CONSTANT.SYS R22, [R22] ;  /* 0x0000000016167381 */ /* 0x000f6200001e6900 */
[C---:B------:R-:W-:Y:S01]  /*0d50*/  LEA R14, P2, R15.reuse, c[0x0][0x160], 0x2 ;  /* 0x000058000f0e7a11 */ /* 0x040fe200078410ff */
[----:B------:R-:W-:Y:S02]  /*0d60*/  IMAD.X R21, R12, 0x1, R27, P1 ;  /* 0x000000010c157824 */ /* 0x000fe400008e061b */
[----:B------:R-:W5:Y:S01]  /*0d70*/  LDG.E.CONSTANT.SYS R26, [R26] ;  /* 0x000000001a1a7381 */ /* 0x000f6200001e6900 */
[----:B------:R-:W-:-:S02]  /*0d80*/  LEA.HI.X R15, R15, c[0x0][0x164], R16, 0x2, P2 ;  /* 0x000059000f0f7a11 */ /* 0x000fc400010f1410 */
[----:B0-----:R-:W-:-:S03]  /*0d90*/  IADD3 R30, P1, R9, R14, RZ ;  /* 0x0000000e091e7210 */ /* 0x001fc60007f3e0ff */
[----:B------:R-:W5:Y:S02]  /*0da0*/  LDG.E.CONSTANT.SYS R21, [R20] ;  /* 0x0000000014157381 */ /* 0x000f6400001e6900 */
[C---:B------:R-:W-:Y:S01]  /*0db0*/  IMAD.X R31, R12.reuse, 0x1, R15, P1 ;  /* 0x000000010c1f7824 */ /* 0x040fe200008e060f */
[C---:B----4-:R-:W-:Y:S01]  /*0dc0*/  IADD3 R34, P1, R9.reuse, R30, RZ ;  /* 0x0000001e09227210 */ /* 0x050fe20007f3e0ff */
[----:B------:R-:W4:Y:S04]  /*0dd0*/  LDG.E.CONSTANT.SYS R14, [R14] ;  /* 0x000000000e0e7381 */ /* 0x000f2800001e6900 */
[C---:B------:R-:W-:Y:S01]  /*0de0*/  IMAD.X R35, R12.reuse, 0x1, R31, P1 ;  /* 0x000000010c237824 */ /* 0x040fe200008e061f */
[----:B------:R-:W-:Y:S01]  /*0df0*/  IADD3 R10, P1, R9, R34, RZ ;  /* 0x00000022090a7210 */ /* 0x000fe20007f3e0ff */
[----:B------:R-:W4:Y:S04]  /*0e00*/  LDG.E.CONSTANT.SYS R30, [R30] ;  /* 0x000000001e1e7381 */ /* 0x000f2800001e6900 */
[----:B------:R-:W-:-:S02]  /*0e10*/  IMAD.X R11, R12, 0x1, R35, P1 ;  /* 0x000000010c0b7824 */ /* 0x000fc400008e0623 */
[----:B------:R-:W4:Y:S06]  /*0e20*/  LDG.E.CONSTANT.SYS R34, [R34] ;  /* 0x0000000022227381 */ /* 0x000f2c00001e6900 */
[----:B------:R-:W4:Y:S01]  /*0e30*/  LDG.E.CONSTANT.SYS R10, [R10] ;  /* 0x000000000a0a7381 */ /* 0x000f2200001e6900 */
[----:B------:R-:W-:-:S04]  /*0e40*/  IADD3 R7, R7, 0x10, RZ ;  /* 0x0000001007077810 */ /* 0x000fc80007ffe0ff */
[----:B------:R-:W-:Y:S01]  /*0e50*/  ISETP.GE.AND P1, PT, R7, R13, PT ;  /* 0x0000000d0700720c */ /* 0x000fe20003f26270 */
[----:B------:R-:W-:Y:S02]  /*0e60*/  IMAD.IADD R19, R9, 0x1, R19 ;  /* 0x0000000109137824 */ /* 0x000fe400078e0213 */
[----:B--2---:R-:W-:-:S04]  /*0e70*/  FADD.FTZ R8, R8, R17 ;  /* 0x0000001108087221 */ /* 0x004fc80000010000 */
[----:B---3--:R-:W-:-:S04]  /*0e80*/  FADD.FTZ R8, R8, R18 ;  /* 0x0000001208087221 */ /* 0x008fc80000010000 */
        /* <DEDUP_REMOVED lines=10> */
[----:B----4-:R-:W-:-:S04]  /*0f30*/  FADD.FTZ R8, R8, R14 ;  /* 0x0000000e08087221 */ /* 0x010fc80000010000 */
[----:B------:R-:W-:-:S04]  /*0f40*/  FADD.FTZ R8, R8, R30 ;  /* 0x0000001e08087221 */ /* 0x000fc80000010000 */
[----:B------:R-:W-:-:S04]  /*0f50*/  FADD.FTZ R8, R8, R34 ;  /* 0x0000002208087221 */ /* 0x000fc80000010000 */
[----:B------:R-:W-:Y:S01]  /*0f60*/  FADD.FTZ R8, R8, R10 ;  /* 0x0000000a08087221 */ /* 0x000fe20000010000 */
[----:B------:R-:W-:Y:S07]  /*0f70*/  @!P1 BRA `(.L_x_275) ;  /* 0xfffffb1000009947 */ /* 0x000fee000383ffff */
.L_x_274:
[----:B------:R-:W-:Y:S05]  /*0f80*/  BSYNC B1 ;  /* 0x0000000000017941 */ /* 0x000fea0003800000 */
.L_x_273:
[----:B------:R-:W-:Y:S01]  /*0f90*/  IMAD.IADD R10, R5, 0x1, -R7 ;  /* 0x00000001050a7824 */ /* 0x000fe200078e0a07 */
[----:B------:R-:W-:Y:S04]  /*0fa0*/  BSSY B1, `(.L_x_276) ;  /* 0x000002c000017945 */ /* 0x000fe80003800000 */
[----:B------:R-:W-:-:S12]  /*0fb0*/  ISETP.GT.AND P1, PT, R10, 0x4, PT ;  /* 0x000000040a00780c */ /* 0x000fd80003f24270 */
[----:B------:R-:W-:Y:S05]  /*0fc0*/  @!P1 BRA `(.L_x_277) ;  /* 0x0000029000009947 */ /* 0x000fea0003800000 */
[----:B------:R-:W-:Y:S01]  /*0fd0*/  IADD3 R11, P0, R19, R0, RZ ;  /* 0x00000000130b7210 */ /* 0x000fe20007f1e0ff */
[----:B------:R-:W-:Y:S01]  /*0fe0*/  IMAD.IADD R31, R9, 0x1, R19 ;  /* 0x00000001091f7824 */ /* 0x000fe200078e0213 */
[----:B------:R-:W-:Y:S02]  /*0ff0*/  SHF.R.S32.HI R27, RZ, 0x1f, R9 ;  /* 0x0000001fff1b7819 */ /* 0x000fe40000011409 */
[----:B------:R-:W-:Y:S02]  /*1000*/  LEA.HI.X.SX32 R12, R19, R2, 0x1, P0 ;  /* 0x00000002130c7211 */ /* 0x000fe400000f0eff */
[----:B------:R-:W-:Y:S02]  /*1010*/  LEA R10, P0, R11, c[0x0][0x160], 0x2 ;  /* 0x000058000b0a7a11 */ /* 0x000fe400078010ff */
[----:B------:R-:W-:Y:S02]  /*1020*/  IADD3 R17, P1, R31, R0, RZ ;  /* 0x000000001f117210 */ /* 0x000fe40007f3e0ff */
[----:B------:R-:W-:-:S02]  /*1030*/  LEA.HI.X R11, R11, c[0x0][0x164], R12, 0x2, P0 ;  /* 0x000059000b0b7a11 */ /* 0x000fc400000f140c */
[----:B------:R-:W-:Y:S02]  /*1040*/  IADD3 R12, P0, R9, R10, RZ ;  /* 0x0000000a090c7210 */ /* 0x000fe40007f1e0ff */
[----:B------:R-:W-:Y:S02]  /*1050*/  LEA.HI.X.SX32 R19, R31, R2, 0x1, P1 ;  /* 0x000000021f137211 */ /* 0x000fe400008f0eff */
[----:B------:R-:W-:Y:S01]  /*1060*/  LEA R18, P1, R17, c[0x0][0x160], 0x2 ;  /* 0x0000580011127a11 */ /* 0x000fe200078210ff */
[----:B------:R-:W-:Y:S01]  /*1070*/  IMAD.X R13, R27, 0x1, R11, P0 ;  /* 0x000000011b0d7824 */ /* 0x000fe200000e060b */
[----:B------:R-:W-:Y:S01]  /*1080*/  IADD3 R14, P0, R9, R12, RZ ;  /* 0x0000000c090e7210 */ /* 0x000fe20007f1e0ff */
[----:B------:R0:W2:Y:S01]  /*1090*/  LDG.E.CONSTANT.SYS R25, [R10] ;  /* 0x000000000a197381 */ /* 0x0000a200001e6900 */
[----:B------:R-:W-:-:S03]  /*10a0*/  LEA.HI.X R19, R17, c[0x0][0x164], R19, 0x2, P1 ;  /* 0x0000590011137a11 */ /* 0x000fc600008f1413 */
[----:B------:R-:W-:Y:S01]  /*10b0*/  IMAD.X R15, R27, 0x1, R13, P0 ;  /* 0x000000011b0f7824 */ /* 0x000fe200000e060d */
[----:B------:R-:W-:Y:S01]  /*10c0*/  IADD3 R16, P0, R9, R14, RZ ;  /* 0x0000000e09107210 */ /* 0x000fe20007f1e0ff */
[----:B------:R-:W3:Y:S04]  /*10d0*/  LDG.E.CONSTANT.SYS R13, [R12] ;  /* 0x000000000c0d7381 */ /* 0x000ee800001e6900 */
[----:B------:R-:W-:Y:S01]  /*10e0*/  IMAD.X R17, R27, 0x1, R15, P0 ;  /* 0x000000011b117824 */ /* 0x000fe200000e060f */
[----:B------:R-:W-:Y:S01]  /*10f0*/  IADD3 R20, P0, R9, R18, RZ ;  /* 0x0000001209147210 */ /* 0x000fe20007f1e0ff */
[----:B------:R-:W4:Y:S04]  /*1100*/  LDG.E.CONSTANT.SYS R14, [R14] ;  /* 0x000000000e0e7381 */ /* 0x000f2800001e6900 */
[----:B------:R-:W-:Y:S01]  /*1110*/  IMAD.X R21, R27, 0x1, R19, P0 ;  /* 0x000000011b157824 */ /* 0x000fe200000e0613 */
[----:B------:R-:W-:Y:S01]  /*1120*/  IADD3 R22, P0, R9, R20, RZ ;  /* 0x0000001409167210 */ /* 0x000fe20007f1e0ff */
[----:B------:R-:W5:Y:S04]  /*1130*/  LDG.E.CONSTANT.SYS R17, [R16] ;  /* 0x0000000010117381 */ /* 0x000f6800001e6900 */
[----:B------:R-:W-:Y:S01]  /*1140*/  IMAD.X R23, R27, 0x1, R21, P0 ;  /* 0x000000011b177824 */ /* 0x000fe200000e0615 */
[----:B0-----:R-:W-:Y:S01]  /*1150*/  IADD3 R10, P0, R9, R22, RZ ;  /* 0x00000016090a7210 */ /* 0x001fe20007f1e0ff */
[----:B------:R-:W5:Y:S04]  /*1160*/  LDG.E.CONSTANT.SYS R18, [R18] ;  /* 0x0000000012127381 */ /* 0x000f6800001e6900 */
[----:B------:R-:W5:Y:S01]  /*1170*/  LDG.E.CONSTANT.SYS R21, [R20] ;  /* 0x0000000014157381 */ /* 0x000f6200001e6900 */
[----:B------:R-:W-:-:S03]  /*1180*/  IMAD.X R11, R27, 0x1, R23, P0 ;  /* 0x000000011b0b7824 */ /* 0x000fc600000e0617 */
[----:B------:R-:W5:Y:S05]  /*1190*/  LDG.E.CONSTANT.SYS R22, [R22] ;  /* 0x0000000016167381 */ /* 0x000f6a00001e6900 */
[----:B------:R-:W5:Y:S01]  /*11a0*/  LDG.E.CONSTANT.SYS R10, [R10] ;  /* 0x000000000a0a7381 */ /* 0x000f6200001e6900 */
[----:B------:R-:W-:Y:S02]  /*11b0*/  PLOP3.LUT P0, PT, PT, PT, PT, 0x8, 0x0 ;  /* 0x000000000000781c */ /* 0x000fe40003f0e170 */
[----:B------:R-:W-:Y:S01]  /*11c0*/  IADD3 R7, R7, 0x8, RZ ;  /* 0x0000000807077810 */ /* 0x000fe20007ffe0ff */
[----:B--2---:R-:W-:-:S04]  /*11d0*/  FADD.FTZ R8, R8, R25 ;  /* 0x0000001908087221 */ /* 0x004fc80000010000 */
[----:B---3--:R-:W-:-:S04]  /*11e0*/  FADD.FTZ R8, R8, R13 ;  /* 0x0000000d08087221 */ /* 0x008fc80000010000 */
[----:B----4-:R-:W-:-:S04]  /*11f0*/  FADD.FTZ R8, R8, R14 ;  /* 0x0000000e08087221 */ /* 0x010fc80000010000 */
[----:B-----5:R-:W-:-:S04]  /*1200*/  FADD.FTZ R8, R8, R17 ;  /* 0x0000001108087221 */ /* 0x020fc80000010000 */
[----:B------:R-:W-:Y:S02]  /*1210*/  FADD.FTZ R8, R8, R18 ;  /* 0x0000001208087221 */ /* 0x000fe40000010000 */
[----:B------:R-:W-:Y:S02]  /*1220*/  IMAD.IADD R19, R9, 0x1, R31 ;  /* 0x0000000109137824 */ /* 0x000fe400078e021f */
[----:B------:R-:W-:-:S04]  /*1230*/  FADD.FTZ R8, R8, R21 ;  /* 0x0000001508087221 */ /* 0x000fc80000010000 */
[----:B------:R-:W-:-:S04]  /*1240*/  FADD.FTZ R8, R8, R22 ;  /* 0x0000001608087221 */ /* 0x000fc80000010000 */
[----:B------:R-:W-:-:S08]  /*1250*/  FADD.FTZ R8, R8, R10 ;  /* 0x0000000a08087221 */ /* 0x000fd00000010000 */
.L_x_277:
[----:B------:R-:W-:Y:S05]  /*1260*/  BSYNC B1 ;  /* 0x0000000000017941 */ /* 0x000fea0003800000 */
.L_x_276:
[----:B------:R-:W-:-:S12]  /*1270*/  ISETP.LT.OR P0, PT, R7, R5, P0 ;  /* 0x000000050700720c */ /* 0x000fd80000701670 */
[----:B------:R-:W-:Y:S05]  /*1280*/  @!P0 BRA `(.L_x_268) ;  /* 0x0000017000008947 */ /* 0x000fea0003800000 */
[----:B------:R-:W-:-:S08]  /*1290*/  SHF.R.S32.HI R21, RZ, 0x1f, R9 ;  /* 0x0000001fff157819 */ /* 0x000fd00000011409 */
.L_x_278:
[----:B------:R-:W-:-:S04]  /*12a0*/  IADD3 R11, P0, R19, R0, RZ ;  /* 0x00000000130b7210 */ /* 0x000fc80007f1e0ff */
[----:B------:R-:W-:Y:S02]  /*12b0*/  LEA.HI.X.SX32 R12, R19, R2, 0x1, P0 ;  /* 0x00000002130c7211 */ /* 0x000fe400000f0eff */
[----:B------:R-:W-:-:S04]  /*12c0*/  LEA R10, P0, R11, c[0x0][0x160], 0x2 ;  /* 0x000058000b0a7a11 */ /* 0x000fc800078010ff */
[----:B------:R-:W-:Y:S02]  /*12d0*/  LEA.HI.X R11, R11, c[0x0][0x164], R12, 0x2, P0 ;  /* 0x000059000b0b7a11 */ /* 0x000fe400000f140c */
[----:B------:R-:W-:-:S05]  /*12e0*/  IADD3 R12, P0, R9, R10, RZ ;  /* 0x0000000a090c7210 */ /* 0x000fca0007f1e0ff */
[----:B------:R-:W-:Y:S01]  /*12f0*/  IMAD.X R13, R21, 0x1, R11, P0 ;  /* 0x00000001150d7824 */ /* 0x000fe200000e060b */
[----:B------:R-:W-:Y:S01]  /*1300*/  IADD3 R14, P0, R9, R12, RZ ;  /* 0x0000000c090e7210 */ /* 0x000fe20007f1e0ff */
[----:B------:R-:W2:Y:S04]  /*1310*/  LDG.E.CONSTANT.SYS R10, [R10] ;  /* 0x000000000a0a7381 */ /* 0x000ea800001e6900 */
[----:B------:R-:W-:Y:S01]  /*1320*/  IMAD.X R15, R21, 0x1, R13, P0 ;  /* 0x00000001150f7824 */ /* 0x000fe200000e060d */
[----:B------:R-:W-:Y:S01]  /*1330*/  IADD3 R16, P0, R9, R14, RZ ;  /* 0x0000000e09107210 */ /* 0x000fe20007f1e0ff */
[----:B------:R-:W3:Y:S04]  /*1340*/  LDG.E.CONSTANT.SYS R13, [R12] ;  /* 0x000000000c0d7381 */ /* 0x000ee800001e6900 */
[----:B------:R-:W-:-:S02]  /*1350*/  IMAD.X R17, R21, 0x1, R15, P0 ;  /* 0x0000000115117824 */ /* 0x000fc400000e060f */
[----:B------:R-:W4:Y:S06]  /*1360*/  LDG.E.CONSTANT.SYS R14, [R14] ;  /* 0x000000000e0e7381 */ /* 0x000f2c00001e6900 */
[----:B------:R-:W5:Y:S01]  /*1370*/  LDG.E.CONSTANT.SYS R17, [R16] ;  /* 0x0000000010117381 */ /* 0x000f6200001e6900 */
[----:B------:R-:W-:Y:S01]  /*1380*/  IADD3 R7, R7, 0x4, RZ ;  /* 0x0000000407077810 */ /* 0x000fe20007ffe0ff */
[----:B------:R-:W-:-:S03]  /*1390*/  IMAD.IADD R19, R9, 0x1, R19 ;  /* 0x0000000109137824 */ /* 0x000fc600078e0213 */
[----:B------:R-:W-:Y:S01]  /*13a0*/  ISETP.GE.AND P0, PT, R7, R5, PT ;  /* 0x000000050700720c */ /* 0x000fe20003f06270 */
[----:B--2---:R-:W-:-:S04]  /*13b0*/  FADD.FTZ R8, R8, R10 ;  /* 0x0000000a08087221 */ /* 0x004fc80000010000 */
[----:B---3--:R-:W-:-:S04]  /*13c0*/  FADD.FTZ R8, R8, R13 ;  /* 0x0000000d08087221 */ /* 0x008fc80000010000 */
[----:B----4-:R-:W-:-:S04]  /*13d0*/  FADD.FTZ R8, R8, R14 ;  /* 0x0000000e08087221 */ /* 0x010fc80000010000 */
[----:B-----5:R-:W-:Y:S01]  /*13e0*/  FADD.FTZ R8, R8, R17 ;  /* 0x0000001108087221 */ /* 0x020fe20000010000 */
[----:B------:R-:W-:Y:S07]  /*13f0*/  @!P0 BRA `(.L_x_278) ;  /* 0xfffffea000008947 */ /* 0x000fee000383ffff */
.L_x_268:
[----:B------:R-:W-:Y:S05]  /*1400*/  BSYNC B0 ;  /* 0x0000000000007941 */ /* 0x000fea0003800000 */
.L_x_267:
[----:B------:R-:W0:Y:S01]  /*1410*/  I2F R6, R6 ;  /* 0x0000000600067306 */ /* 0x000e220000201400 */
[----:B------:R-:W-:-:S05]  /*1420*/  IMAD R3, R3, c[0x0][0x178], R4 ;  /* 0x00005e0003037a24 */ /* 0x000fca00078e0204 */
[----:B------:R-:W-:-:S04]  /*1430*/  IADD3 R0, P0, R3, R0, RZ ;  /* 0x0000000003007210 */ /* 0x000fc80007f1e0ff */
[----:B------:R-:W-:Y:S02]  /*1440*/  LEA.HI.X.SX32 R3, R3, R2, 0x1, P0 ;  /* 0x0000000203037211 */ /* 0x000fe400000f0eff */
[----:B------:R-:W-:Y:S01]  /*1450*/  LEA R2, P0, R0, c[0x0][0x168], 0x2 ;  /* 0x00005a0000027a11 */ /* 0x000fe200078010ff */
[----:B0-----:R-:W0:Y:S03]  /*1460*/  MUFU.RCP R5, R6 ;  /* 0x0000000600057308 */ /* 0x001e260000001000 */
[----:B------:R-:W-:Y:S01]  /*1470*/  LEA.HI.X R3, R0, c[0x0][0x16c], R3, 0x2, P0 ;  /* 0x00005b0000037a11 */ /* 0x000fe200000f1403 */
[----:B0-----:R-:W-:-:S08]  /*1480*/  FMUL.FTZ R5, R8, R5 ;  /* 0x0000000508057220 */ /* 0x001fd00000410000 */
[----:B------:R-:W-:Y:S01]  /*1490*/  STG.E.SYS [R2], R5 ;  /* 0x0000000502007386 */ /* 0x000fe2000010e900 */
[----:B------:R-:W-:Y:S05]  /*14a0*/  EXIT ;  /* 0x000000000000794d */ /* 0x000fea0003800000 */
.L_x_279:
[----:B------:R-:W-:-:S00]  /*14b0*/  BRA `(.L_x_279) ;  /* 0xfffffff000007947 */ /* 0x000fc0000383ffff */
[----:B------:R-:W-:-:S00]  /*14c0*/  NOP ;  /* 0x0000000000007918 */ /* 0x000fc00000000000 */
[----:B------:R-:W-:-:S00]  /*14d0*/  NOP ;  /* 0x0000000000007918 */ /* 0x000fc00000000000 */
[----:B------:R-:W-:-:S00]  /*14e0*/  NOP ;  /* 0x0000000000007918 */ /* 0x000fc00000000000 */
[----:B------:R-:W-:-:S00]  /*14f0*/  NOP ;  /* 0x0000000000007918 */ /* 0x000fc00000000000 */
.L_x_463:


//--------------------- .text.kernel_cuda_filter_nlm_calc_difference --------------------------
	.section	.text.kernel_cuda_filter_nlm_calc_difference,"ax",@progbits
	.sectioninfo	@"SHI_REGISTERS=46"
	.align	128
        .global         kernel_cuda_filter_nlm_calc_difference
        .type           kernel_cuda_filter_nlm_calc_difference,@function
        .size           kernel_cuda_filter_nlm_calc_difference,(.L_x_464 - kernel_cuda_filter_nlm_calc_difference)
        .other          kernel_cuda_filter_nlm_calc_difference,@"STO_CUDA_ENTRY STV_DEFAULT"
kernel_cuda_filter_nlm_calc_difference:
.text.kernel_cuda_filter_nlm_calc_difference:
        /* <DEDUP_REMOVED lines=18> */
[----:B------:R-:W-:Y:S02]  /*0120*/  ISETP.GE.AND P0, PT, R5, RZ, PT ;  /* 0x000000ff0500720c */ /* 0x000fe40003f06270 */
[----:B-1----:R-:W-:-:S05]  /*0130*/  IADD3 R7, RZ, -R3, RZ ;  /* 0x80000003ff077210 */ /* 0x002fca0007ffe0ff */
[----:B------:R-:W-:-:S04]  /*0140*/  IMAD R7, R7, R6, RZ ;  /* 0x0000000607077224 */ /* 0x000fc800078e02ff */
[----:B------:R-:W-:Y:S01]  /*0150*/  IMAD.HI.U32 R2, R3, R7, R2 ;  /* 0x0000000703027227 */ /* 0x000fe200078e0002 */
[----:B------:R-:W-:-:S05]  /*0160*/  IADD3 R3, RZ, -R8, RZ ;  /* 0x80000008ff037210 */ /* 0x000fca0007ffe0ff */
        /* <DEDUP_REMOVED lines=10> */
[----:B------:R-:W-:Y:S01]  /*0210*/  IMAD.IADD R0, R3, 0x1, -R6 ;  /* 0x0000000103007824 */ /* 0x000fe200078e0a06 */
[----:B------:R-:W-:Y:S02]  /*0220*/  MOV R4, R2 ;  /* 0x0000000200047202 */ /* 0x000fe40000000f00 */
[----:B------:R-:W-:Y:S02]  /*0230*/  LOP3.LUT R2, RZ, UR4, RZ, 0x33, !PT ;  /* 0x00000004ff027c12 */ /* 0x000fe4000f8e33ff */
[----:B------:R-:W-:Y:S02]  /*0240*/  @!P0 IADD3 R4, -R4, RZ, RZ ;  /* 0x000000ff04048210 */ /* 0x000fe40007ffe1ff */
[----:B------:R-:W-:-:S02]  /*0250*/  SEL R0, R0, R3, !P2 ;  /* 0x0000000300007207 */ /* 0x000fc40005000000 */
[----:B------:R-:W-:Y:S02]  /*0260*/  SEL R11, R2, R4, P3 ;  /* 0x00000004020b7207 */ /* 0x000fe40001800000 */
[----:B------:R-:W-:Y:S01]  /*0270*/  ISETP.EQ.AND P2, PT, RZ, UR4, PT ;  /* 0x00000004ff007c0c */ /* 0x000fe2000bf42270 */
[----:B------:R-:W-:Y:S01]  /*0280*/  @!P1 IMAD.MOV R0, RZ, RZ, -R0 ;  /* 0x000000ffff009224 */ /* 0x000fe200078e0a00 */
[----:B------:R-:W-:Y:S02]  /*0290*/  ISETP.GE.AND P1, PT, R11, UR4, PT ;  /* 0x000000040b007c0c */ /* 0x000fe4000bf26270 */
[----:B------:R-:W-:Y:S02]  /*02a0*/  PLOP3.LUT P0, PT, PT, PT, PT, 0x80, 0x0 ;  /* 0x000000000000781c */ /* 0x000fe40003f0f070 */
[----:B------:R-:W-:Y:S02]  /*02b0*/  SEL R10, R2, R0, P2 ;  /* 0x00000000020a7207 */ /* 0x000fe40001000000 */
[----:B------:R-:W-:-:S06]  /*02c0*/  CS2R R2, SRZ ;  /* 0x0000000000027805 */ /* 0x000fcc000001ff00 */
[----:B------:R-:W-:Y:S05]  /*02d0*/  @P1 BRA `(.L_x_281) ;  /* 0x000003d000001947 */ /* 0x000fea0003800000 */
[----:B------:R-:W-:Y:S02]  /*02e0*/  IADD3 R12, R10, -c[0x0][0x188], RZ ;  /* 0x800062000a0c7a10 */ /* 0x000fe40007ffe0ff */
[----:B------:R-:W-:Y:S02]  /*02f0*/  IADD3 R14, R11, -c[0x0][0x188], RZ ;  /* 0x800062000b0e7a10 */ /* 0x000fe40007ffe0ff */
[-C--:B------:R-:W-:Y:S02]  /*0300*/  IMNMX R0, RZ, R12.reuse, !PT ;  /* 0x0000000cff007217 */ /* 0x080fe40007800200 */
[----:B------:R-:W-:Y:S01]  /*0310*/  IADD3 R13, RZ, -R12, RZ ;  /* 0x8000000cff0d7210 */ /* 0x000fe20007ffe0ff */
[----:B------:R-:W-:Y:S01]  /*0320*/  IMAD.MOV R15, RZ, RZ, -R14 ;  /* 0x000000ffff0f7224 */ /* 0x000fe200078e0a0e */
[----:B------:R-:W-:Y:S02]  /*0330*/  IMNMX R4, RZ, R14, !PT ;  /* 0x0000000eff047217 */ /* 0x000fe40007800200 */
[----:B------:R-:W-:-:S02]  /*0340*/  IADD3 R0, -R0, c[0x0][0x178], RZ ;  /* 0x00005e0000007a10 */ /* 0x000fc40007ffe1ff */
[----:B------:R-:W-:Y:S02]  /*0350*/  IADD3 R4, -R4, c[0x0][0x17c], RZ ;  /* 0x00005f0004047a10 */ /* 0x000fe40007ffe1ff */
[----:B------:R-:W-:Y:S02]  /*0360*/  IMNMX R13, RZ, R13, !PT ;  /* 0x0000000dff0d7217 */ /* 0x000fe40007800200 */
[----:B------:R-:W-:Y:S02]  /*0370*/  IMNMX R0, R0, c[0x0][0x178], PT ;  /* 0x00005e0000007a17 */ /* 0x000fe40003800200 */
[----:B------:R-:W-:Y:S02]  /*0380*/  IMNMX R15, RZ, R15, !PT ;  /* 0x0000000fff0f7217 */ /* 0x000fe40007800200 */
[----:B------:R-:W-:Y:S02]  /*0390*/  IMNMX R16, R4, c[0x0][0x17c], PT ;  /* 0x00005f0004107a17 */ /* 0x000fe40003800200 */
[----:B------:R-:W-:-:S04]  /*03a0*/  ISETP.GT.AND P1, PT, R0, R13, PT ;  /* 0x0000000d0000720c */ /* 0x000fc80003f24270 */
[----:B------:R-:W-:-:S12]  /*03b0*/  ISETP.LE.OR P1, PT, R16, R15, !P1 ;  /* 0x0000000f1000720c */ /* 0x000fd80004f23670 */
[----:B------:R-:W-:Y:S05]  /*03c0*/  @P1 BRA `(.L_x_281) ;  /* 0x000002e000001947 */ /* 0x000fea0003800000 */
[----:B------:R-:W-:Y:S01]  /*03d0*/  IADD3 R17, -R13, R0, RZ ;  /* 0x000000000d117210 */ /* 0x000fe20007ffe1ff */
[----:B------:R-:W0:Y:S01]  /*03e0*/  S2R R9, SR_TID.X ;  /* 0x0000000000097919 */ /* 0x000e220000002100 */
[----:B------:R-:W0:Y:S02]  /*03f0*/  S2R R0, SR_CTAID.X ;  /* 0x0000000000007919 */ /* 0x000e240000002500 */
[-C--:B------:R-:W-:Y:S02]  /*0400*/  IABS R8, R17.reuse ;  /* 0x0000001100087213 */ /* 0x080fe40000000000 */
[----:B------:R-:W-:-:S04]  /*0410*/  IABS R4, R17 ;  /* 0x0000001100047213 */ /* 0x000fc80000000000 */
[----:B------:R-:W1:Y:S02]  /*0420*/  I2F.RP R6, R8 ;  /* 0x0000000800067306 */ /* 0x000e640000209400 */
[----:B-1----:R-:W1:Y:S01]  /*0430*/  MUFU.RCP R6, R6 ;  /* 0x0000000600067308 */ /* 0x002e620000001000 */
[----:B0-----:R-:W-:Y:S01]  /*0440*/  IMAD R0, R0, c[0x0][0x0], R9 ;  /* 0x0000000000007a24 */ /* 0x001fe200078e0209 */
[----:B-1----:R-:W-:Y:S02]  /*0450*/  IADD3 R7, R6, 0xffffffe, RZ ;  /* 0x0ffffffe06077810 */ /* 0x002fe40007ffe0ff */
[----:B------:R-:W-:Y:S01]  /*0460*/  IADD3 R6, RZ, -R4, RZ ;  /* 0x80000004ff067210 */ /* 0x000fe20007ffe0ff */
[----:B------:R-:W-:-:S03]  /*0470*/  IMAD.MOV.U32 R4, RZ, RZ, RZ ;  /* 0x000000ffff047224 */ /* 0x000fc600078e00ff */
[----:B------:R0:W1:Y:S02]  /*0480*/  F2I.FTZ.U32.TRUNC.NTZ R5, R7 ;  /* 0x0000000700057305 */ /* 0x000064000021f000 */
[----:B0-----:R-:W-:-:S04]  /*0490*/  LOP3.LUT R7, R0, R17, RZ, 0x3c, !PT ;  /* 0x0000001100077212 */ /* 0x001fc800078e3cff */
[----:B------:R-:W-:Y:S01]  /*04a0*/  ISETP.GE.AND P1, PT, R7, RZ, PT ;  /* 0x000000ff0700720c */ /* 0x000fe20003f26270 */
[----:B-1----:R-:W-:-:S04]  /*04b0*/  IMAD.MOV R18, RZ, RZ, -R5 ;  /* 0x000000ffff127224 */ /* 0x002fc800078e0a05 */
[----:B------:R-:W-:Y:S01]  /*04c0*/  IMAD R9, R18, R8, RZ ;  /* 0x0000000812097224 */ /* 0x000fe200078e02ff */
[----:B------:R-:W-:-:S03]  /*04d0*/  IABS R18, R0 ;  /* 0x0000000000127213 */ /* 0x000fc60000000000 */
[----:B------:R-:W-:Y:S01]  /*04e0*/  IMAD.HI.U32 R4, R5, R9, R4 ;  /* 0x0000000905047227 */ /* 0x000fe200078e0004 */
[----:B------:R-:W-:-:S05]  /*04f0*/  MOV R5, R18 ;  /* 0x0000001200057202 */ /* 0x000fca0000000f00 */
        /* <DEDUP_REMOVED lines=10> */
[----:B------:R-:W-:Y:S02]  /*05a0*/  ISETP.EQ.AND P2, PT, R17, RZ, PT ;  /* 0x000000ff1100720c */ /* 0x000fe40003f42270 */
[----:B------:R-:W-:-:S04]  /*05b0*/  @!P1 IADD3 R4, -R4, RZ, RZ ;  /* 0x000000ff04049210 */ /* 0x000fc80007ffe1ff */
[----:B------:R-:W-:Y:S02]  /*05c0*/  SEL R4, R6, R4, P2 ;  /* 0x0000000406047207 */ /* 0x000fe40001000000 */
[----:B------:R-:W-:Y:S02]  /*05d0*/  ISETP.GE.AND P2, PT, R0, RZ, PT ;  /* 0x000000ff0000720c */ /* 0x000fe40003f46270 */
[----:B------:R-:W-:Y:S01]  /*05e0*/  IADD3 R0, R5, -R8, RZ ;  /* 0x8000000805007210 */ /* 0x000fe20007ffe0ff */
[----:B------:R-:W-:-:S03]  /*05f0*/  IMAD.IADD R15, R15, 0x1, R4 ;  /* 0x000000010f0f7824 */ /* 0x000fc600078e0204 */
[----:B------:R-:W-:Y:S02]  /*0600*/  SEL R0, R0, R5, !P3 ;  /* 0x0000000500007207 */ /* 0x000fe40005800000 */
[----:B------:R-:W-:Y:S02]  /*0610*/  ISETP.GE.AND P1, PT, R15, R16, PT ;  /* 0x000000100f00720c */ /* 0x000fe40003f26270 */
[----:B------:R-:W-:Y:S02]  /*0620*/  ISETP.EQ.AND P3, PT, R17, RZ, PT ;  /* 0x000000ff1100720c */ /* 0x000fe40003f62270 */
[----:B------:R-:W-:-:S05]  /*0630*/  @!P2 IMAD.MOV R0, RZ, RZ, -R0 ;  /* 0x000000ffff00a224 */ /* 0x000fca00078e0a00 */
[----:B------:R-:W-:-:S03]  /*0640*/  SEL R0, R6, R0, P3 ;  /* 0x0000000006007207 */ /* 0x000fc60001800000 */
[----:B------:R-:W-:Y:S01]  /*0650*/  @!P1 IMAD R4, R11, UR4, R10 ;  /* 0x000000040b049c24 */ /* 0x000fe2000f8e020a */
[----:B------:R-:W-:Y:S02]  /*0660*/  @!P1 PLOP3.LUT P0, PT, PT, PT, PT, 0x8, 0x0 ;  /* 0x000000000000981c */ /* 0x000fe40003f0e170 */
[----:B------:R-:W-:Y:S01]  /*0670*/  IADD3 R13, R13, R0, RZ ;  /* 0x000000000d0d7210 */ /* 0x000fe20007ffe0ff */
[----:B------:R-:W-:-:S04]  /*0680*/  @!P1 IMAD R4, R4, c[0x0][0x184], RZ ;  /* 0x0000610004049a24 */ /* 0x000fc800078e02ff */
[--C-:B------:R-:W-:Y:S01]  /*0690*/  @!P1 IMAD.MOV.U32 R2, RZ, RZ, R4.reuse ;  /* 0x000000ffff029224 */ /* 0x100fe200078e0004 */
[----:B------:R-:W-:-:S08]  /*06a0*/  @!P1 SHF.R.S32.HI R3, RZ, 0x1f, R4 ;  /* 0x0000001fff039819 */ /* 0x000fd00000011404 */
.L_x_281:
[----:B------:R-:W-:Y:S05]  /*06b0*/  BSYNC B0 ;  /* 0x0000000000007941 */ /* 0x000fea0003800000 */
.L_x_280:
[----:B------:R-:W-:Y:S05]  /*06c0*/  @P0 EXIT ;  /* 0x000000000000094d */ /* 0x000fea0003800000 */
[----:B------:R-:W-:Y:S01]  /*06d0*/  ISETP.NE.AND P1, PT, RZ, c[0x0][0x18c], PT ;  /* 0x00006300ff007a0c */ /* 0x000fe20003f25270 */
[----:B------:R-:W-:Y:S01]  /*06e0*/  IMAD.MOV.U32 R4, RZ, RZ, RZ ;  /* 0x000000ffff047224 */ /* 0x000fe200078e00ff */
[----:B------:R-:W-:Y:S01]  /*06f0*/  MOV R5, 0x1 ;  /* 0x0000000100057802 */ /* 0x000fe20000000f00 */
[----:B------:R-:W-:Y:S01]  /*0700*/  IMAD.IADD R0, R14, 0x1, R15 ;  /* 0x000000010e007824 */ /* 0x000fe200078e020f */
[----:B------:R-:W-:Y:S01]  /*0710*/  IADD3 R6, R12, R13, RZ ;  /* 0x0000000d0c067210 */ /* 0x000fe20007ffe0ff */
[----:B------:R-:W-:Y:S01]  /*0720*/  IMAD R8, R15, c[0x0][0x180], R13 ;  /* 0x000060000f087a24 */ /* 0x000fe200078e020d */
[----:B------:R-:W-:Y:S02]  /*0730*/  SEL R5, R5, 0x3, !P1 ;  /* 0x0000000305057807 */ /* 0x000fe40004800000 */
[----:B------:R-:W-:Y:S01]  /*0740*/  PLOP3.LUT P0, PT, PT, PT, PT, 0x80, 0x0 ;  /* 0x000000000000781c */ /* 0x000fe20003f0f070 */
[----:B------:R-:W-:Y:S01]  /*0750*/  IMAD R18, R0, c[0x0][0x180], R6 ;  /* 0x0000600000127a24 */ /* 0x000fe200078e0206 */
[----:B------:R-:W-:Y:S01]  /*0760*/  IADD3 R7, R5, -R4, RZ ;  /* 0x8000000405077210 */ /* 0x000fe20007ffe0ff */
[----:B------:R-:W-:Y:S01]  /*0770*/  IMAD.MOV.U32 R0, RZ, RZ, RZ ;  /* 0x000000ffff007224 */ /* 0x000fe200078e00ff */
[----:B------:R-:W-:-:S02]  /*0780*/  MOV R9, R8 ;  /* 0x0000000800097202 */ /* 0x000fc40000000f00 */
[----:B------:R-:W-:-:S12]  /*0790*/  ISETP.GT.AND P2, PT, R7, 0x3, PT ;  /* 0x000000030700780c */ /* 0x000fd80003f44270 */
[----:B------:R-:W-:Y:S05]  /*07a0*/  @!P2 BRA `(.L_x_282) ;  /* 0x000005300000a947 */ /* 0x000fea0003800000 */
[----:B------:R-:W-:Y:S02]  /*07b0*/  PLOP3.LUT P0, PT, PT, PT, PT, 0x8, 0x0 ;  /* 0x000000000000781c */ /* 0x000fe40003f0e170 */
[----:B------:R-:W-:-:S10]  /*07c0*/  IADD3 R6, R5, -0x3, RZ ;  /* 0xfffffffd05067810 */ /* 0x000fd40007ffe0ff */
.L_x_283:
[----:B------:R-:W-:Y:S01]  /*07d0*/  IMAD.MOV.U32 R43, RZ, RZ, 0x4 ;  /* 0x00000004ff2b7424 */ /* 0x000fe200078e00ff */
[C---:B------:R-:W-:Y:S02]  /*07e0*/  IADD3 R22, R18.reuse, c[0x0][0x18c], RZ ;  /* 0x0000630012167a10 */ /* 0x040fe40007ffe0ff */
[C---:B------:R-:W-:Y:S01]  /*07f0*/  IADD3 R20, R9.reuse, c[0x0][0x18c], RZ ;  /* 0x0000630009147a10 */ /* 0x040fe20007ffe0ff */
[CC--:B------:R-:W-:Y:S02]  /*0800*/  IMAD.WIDE R16, R18.reuse, R43.reuse, c[0x0][0x160] ;  /* 0x0000580012107625 */ /* 0x0c0fe400078e022b */
[-C--:B------:R-:W-:Y:S02]  /*0810*/  IMAD.WIDE R12, R9, R43.reuse, c[0x0][0x168] ;  /* 0x00005a00090c7625 */ /* 0x080fe400078e022b */
[----:B------:R-:W-:-:S02]  /*0820*/  IMAD.WIDE R18, R18, R43, c[0x0][0x168] ;  /* 0x00005a0012127625 */ /* 0x000fc400078e022b */
[-C--:B------:R-:W-:Y:S01]  /*0830*/  IMAD.WIDE R10, R9, R43.reuse, c[0x0][0x160] ;  /* 0x00005800090a7625 */ /* 0x080fe200078e022b */
[C---:B------:R-:W-:Y:S01]  /*0840*/  IADD3 R32, R22.reuse, c[0x0][0x18c], RZ ;  /* 0x0000630016207a10 */ /* 0x040fe20007ffe0ff */
[-C--:B------:R-:W-:Y:S01]  /*0850*/  IMAD.WIDE R26, R22, R43.reuse, c[0x0][0x168] ;  /* 0x00005a00161a7625 */ /* 0x080fe200078e022b */
[C---:B------:R-:W-:Y:S01]  /*0860*/  IADD3 R33, R20.reuse, c[0x0][0x18c], RZ ;  /* 0x0000630014217a10 */ /* 0x040fe20007ffe0ff */
[----:B------:R-:W-:Y:S01]  /*0870*/  IMAD.WIDE R24, R20, R43, c[0x0][0x168] ;  /* 0x00005a0014187625 */ /* 0x000fe200078e022b */
[----:B------:R0:W2:Y:S01]  /*0880*/  LDG.E.CONSTANT.SYS R16, [R16] ;  /* 0x0000000010107381 */ /* 0x0000a200001e6900 */
[----:B------:R-:W-:-:S03]  /*0890*/  IADD3 R7, R32, c[0x0][0x18c], RZ ;  /* 0x0000630020077a10 */ /* 0x000fc60007ffe0ff */
[----:B------:R1:W0:Y:S01]  /*08a0*/  LDG.E.CONSTANT.SYS R15, [R12] ;  /* 0x000000000c0f7381 */ /* 0x00022200001e6900 */
[----:B------:R-:W-:-:S03]  /*08b0*/  IADD3 R9, R33, c[0x0][0x18c], RZ ;  /* 0x0000630021097a10 */ /* 0x000fc60007ffe0ff */
[----:B------:R3:W0:Y:S01]  /*08c0*/  LDG.E.CONSTANT.SYS R38, [R18] ;  /* 0x0000000012267381 */ /* 0x00062200001e6900 */
[-C--:B------:R-:W-:Y:S02]  /*08d0*/  IMAD.WIDE R30, R32, R43.reuse, c[0x0][0x168] ;  /* 0x00005a00201e7625 */ /* 0x080fe400078e022b */
[-C--:B------:R-:W-:Y:S01]  /*08e0*/  IMAD.WIDE R28, R33, R43.reuse, c[0x0][0x168] ;  /* 0x00005a00211c7625 */ /* 0x080fe200078e022b */
[----:B------:R4:W2:Y:S01]  /*08f0*/  LDG.E.CONSTANT.SYS R11, [R10] ;  /* 0x000000000a0b7381 */ /* 0x0008a200001e6900 */
[-C--:B------:R-:W-:Y:S02]  /*0900*/  IMAD.WIDE R34, R9, R43.reuse, c[0x0][0x168] ;  /* 0x00005a0009227625 */ /* 0x080fe400078e022b */
[-C--:B------:R-:W-:Y:S01]  /*0910*/  IMAD.WIDE R36, R7, R43.reuse, c[0x0][0x168] ;  /* 0x00005a0007247625 */ /* 0x080fe200078e022b */
[----:B------:R5:W2:Y:S04]  /*0920*/  LDG.E.CONSTANT.SYS R39, [R26] ;  /* 0x000000001a277381 */ /* 0x000aa800001e6900 */
[----:B------:R3:W2:Y:S04]  /*0930*/  LDG.E.CONSTANT.SYS R14, [R24] ;  /* 0x00000000180e7381 */ /* 0x0006a800001e6900 */
[----:B-1----:R-:W2:Y:S04]  /*0940*/  LDG.E.CONSTANT.SYS R13, [R30] ;  /* 0x000000001e0d7381 */ /* 0x002ea800001e6900 */
[----:B----4-:R-:W4:Y:S01]  /*0950*/  LDG.E.CONSTANT.SYS R10, [R28] ;  /* 0x000000001c0a7381 */ /* 0x010f2200001e6900 */
[----:B------:R-:W-:-:S02]  /*0960*/  IMAD.WIDE R22, R22, R43, c[0x0][0x160] ;  /* 0x0000580016167625 */ /* 0x000fc400078e022b */
[-C--:B------:R-:W-:Y:S01]  /*0970*/  IMAD.WIDE R20, R20, R43.reuse, c[0x0][0x160] ;  /* 0x0000580014147625 */ /* 0x080fe200078e022b */
[----:B------:R-:W4:Y:S04]  /*0980*/  LDG.E.CONSTANT.SYS R12, [R34] ;  /* 0x00000000220c7381 */ /* 0x000f2800001e6900 */
[----:B------:R-:W4:Y:S01]  /*0990*/  LDG.E.CONSTANT.SYS R37, [R36] ;  /* 0x0000000024257381 */ /* 0x000f2200001e6900 */
[-C--:B---3--:R-:W-:Y:S02]  /*09a0*/  IMAD.WIDE R24, R32, R43.reuse, c[0x0][0x160] ;  /* 0x0000580020187625 */ /* 0x088fe400078e022b */
[-C--:B------:R-:W-:Y:S01]  /*09b0*/  IMAD.WIDE R18, R33, R43.reuse, c[0x0][0x160] ;  /* 0x0000580021127625 */ /* 0x080fe200078e022b */
[----:B------:R1:W3:Y:S01]  /*09c0*/  LDG.E.CONSTANT.SYS R22, [R22] ;  /* 0x0000000016167381 */ /* 0x0002e200001e6900 */
[----:B------:R-:W-:-:S02]  /*09d0*/  IMAD.WIDE R32, R7, R43, c[0x0][0x160] ;  /* 0x0000580007207625 */ /* 0x000fc400078e022b */
[----:B-----5:R-:W-:Y:S01]  /*09e0*/  IMAD.WIDE R26, R9, R43, c[0x0][0x160] ;  /* 0x00005800091a7625 */ /* 0x020fe200078e022b */
[----:B------:R4:W3:Y:S04]  /*09f0*/  LDG.E.CONSTANT.SYS R20, [R20] ;  /* 0x0000000014147381 */ /* 0x0008e800001e6900 */
[----:B------:R-:W5:Y:S04]  /*0a00*/  LDG.E.CONSTANT.SYS R24, [R24] ;  /* 0x0000000018187381 */ /* 0x000f6800001e6900 */
[----:B------:R0:W5:Y:S04]  /*0a10*/  LDG.E.CONSTANT.SYS R19, [R18] ;  /* 0x0000000012137381 */ /* 0x00016800001e6900 */
[----:B------:R-:W3:Y:S04]  /*0a20*/  LDG.E.CONSTANT.SYS R32, [R32] ;  /* 0x0000000020207381 */ /* 0x000ee800001e6900 */
[----:B------:R-:W3:Y:S01]  /*0a30*/  LDG.E.CONSTANT.SYS R26, [R26] ;  /* 0x000000001a1a7381 */ /* 0x000ee200001e6900 */
[----:B-1----:R-:W-:-:S02]  /*0a40*/  MOV R23, c[0x0][0x194] ;  /* 0x0000650000177a02 */ /* 0x002fc40000000f00 */
[----:B------:R-:W-:-:S04]  /*0a50*/  IADD3 R4, R4, 0x4, RZ ;  /* 0x0000000404047810 */ /* 0x000fc80007ffe0ff */
[----:B------:R-:W-:Y:S02]  /*0a60*/  ISETP.GE.AND P2, PT, R4, R6, PT ;  /* 0x000000060400720c */ /* 0x000fe40003f46270 */
[----:B------:R-:W-:Y:S01]  /*0a70*/  IADD3 R9, R9, c[0x0][0x18c], RZ ;  /* 0x0000630009097a10 */ /* 0x000fe20007ffe0ff */
[C---:B0-----:R-:W-:Y:S01]  /*0a80*/  FADD.FTZ R17, R38.reuse, R15 ;  /* 0x0000000f26117221 */ /* 0x041fe20000010000 */
[----:B------:R-:W-:-:S03]  /*0a90*/  FMNMX.FTZ R38, R38, R15, PT ;  /* 0x0000000f26267209 */ /* 0x000fc60003810000 */
[-C--:B------:R-:W-:Y:S02]  /*0aa0*/  FFMA.FTZ R17, R17, R23.reuse, 9.9999999392252902908e-09 ;  /* 0x322bcc7711117423 */ /* 0x080fe40000010017 */
[----:B------:R-:W-:Y:S02]  /*0ab0*/  FADD.FTZ R15, R15, R38 ;  /* 0x000000260f0f7221 */ /* 0x000fe40000010000 */
[----:B--2---:R-:W-:Y:S02]  /*0ac0*/  FADD.FTZ R11, -R16, R11 ;  /* 0x0000000b100b7221 */ /* 0x004fe40000010100 */
[----:B------:R-:W-:Y:S01]  /*0ad0*/  FADD.FTZ R16, R39, R14 ;  /* 0x0000000e27107221 */ /* 0x000fe20000010000 */
[----:B------:R-:W0:Y:S03]  /*0ae0*/  MUFU.RCP R17, R17 ;  /* 0x0000001100117308 */ /* 0x000e260000001000 */
[----:B------:R-:W-:-:S02]  /*0af0*/  FFMA.FTZ R18, R16, R23, 9.9999999392252902908e-09 ;  /* 0x322bcc7710127423 */ /* 0x000fc40000010017 */
[----:B------:R-:W-:Y:S01]  /*0b00*/  FMUL.FTZ R16, R15, c[0x0][0x190] ;  /* 0x000064000f107a20 */ /* 0x000fe20000410000 */
[----:B------:R-:W-:-:S03]  /*0b10*/  FMNMX.FTZ R39, R39, R14, PT ;  /* 0x0000000e27277209 */ /* 0x000fc60003810000 */
[----:B------:R-:W-:Y:S01]  /*0b20*/  FFMA.FTZ R11, R11, R11, -R16 ;  /* 0x0000000b0b0b7223 */ /* 0x000fe20000010810 */
[----:B------:R-:W1:Y:S01]  /*0b30*/  MUFU.RCP R15, R18 ;  /* 0x00000012000f7308 */ /* 0x000e620000001000 */
[----:B------:R-:W-:-:S04]  /*0b40*/  FADD.FTZ R14, R14, R39 ;  /* 0x000000270e0e7221 */ /* 0x000fc80000010000 */
[----:B------:R-:W-:Y:S02]  /*0b50*/  FMUL.FTZ R14, R14, c[0x0][0x190] ;  /* 0x000064000e0e7a20 */ /* 0x000fe40000410000 */
[----:B0-----:R-:W-:Y:S02]  /*0b60*/  FFMA.FTZ R0, R11, R17, R0 ;  /* 0x000000110b007223 */ /* 0x001fe40000010000 */
[----:B----4-:R-:W-:Y:S02]  /*0b70*/  FADD.FTZ R21, R13, R10 ;  /* 0x0000000a0d157221 */ /* 0x010fe40000010000 */
[----:B------:R-:W-:Y:S02]  /*0b80*/  FADD.FTZ R16, R37, R12 ;  /* 0x0000000c25107221 */ /* 0x000fe40000010000 */
[-C--:B------:R-:W-:Y:S01]  /*0b90*/  FFMA.FTZ R21, R21, R23.reuse, 9.9999999392252902908e-09 ;  /* 0x322bcc7715157423 */ /* 0x080fe20000010017 */
[----:B------:R-:W-:Y:S01]  /*0ba0*/  FMNMX.FTZ R13, R13, R10, PT ;  /* 0x0000000a0d0d7209 */ /* 0x000fe20003810000 */
[----:B------:R-:W-:Y:S01]  /*0bb0*/  FFMA.FTZ R16, R16, R23, 9.9999999392252902908e-09 ;  /* 0x322bcc7710107423 */ /* 0x000fe20000010017 */
[----:B------:R-:W-:-:S03]  /*0bc0*/  FMNMX.FTZ R37, R37, R12, PT ;  /* 0x0000000c25257209 */ /* 0x000fc60003810000 */
[----:B------:R-:W0:Y:S01]  /*0bd0*/  MUFU.RCP R21, R21 ;  /* 0x0000001500157308 */ /* 0x000e220000001000 */
[----:B---3--:R-:W-:Y:S01]  /*0be0*/  FADD.FTZ R20, -R22, R20 ;  /* 0x0000001416147221 */ /* 0x008fe20000010100 */
[----:B------:R-:W2:Y:S01]  /*0bf0*/  MUFU.RCP R11, R16 ;  /* 0x00000010000b7308 */ /* 0x000ea20000001000 */
[----:B------:R-:W-:Y:S02]  /*0c00*/  FADD.FTZ R10, R10, R13 ;  /* 0x0000000d0a0a7221 */ /* 0x000fe40000010000 */
[----:B------:R-:W-:Y:S02]  /*0c10*/  FFMA.FTZ R14, R20, R20, -R14 ;  /* 0x00000014140e7223 */ /* 0x000fe4000001080e */
[----:B-----5:R-:W-:Y:S02]  /*0c20*/  FADD.FTZ R19, -R24, R19 ;  /* 0x0000001318137221 */ /* 0x020fe40000010100 */
[----:B------:R-:W-:Y:S02]  /*0c30*/  FMUL.FTZ R10, R10, c[0x0][0x190] ;  /* 0x000064000a0a7a20 */ /* 0x000fe40000410000 */
[----:B------:R-:W-:-:S02]  /*0c40*/  FADD.FTZ R12, R12, R37 ;  /* 0x000000250c0c7221 */ /* 0x000fc40000010000 */
[----:B-1----:R-:W-:Y:S02]  /*0c50*/  FFMA.FTZ R0, R14, R15, R0 ;  /* 0x0000000f0e007223 */ /* 0x002fe40000010000 */
[----:B------:R-:W-:Y:S02]  /*0c60*/  FFMA.FTZ R10, R19, R19, -R10 ;  /* 0x00000013130a7223 */ /* 0x000fe4000001080a */
[----:B------:R-:W-:Y:S02]  /*0c70*/  FADD.FTZ R26, -R32, R26 ;  /* 0x0000001a201a7221 */ /* 0x000fe40000010100 */
[----:B------:R-:W-:Y:S02]  /*0c80*/  FMUL.FTZ R12, R12, c[0x0][0x190] ;  /* 0x000064000c0c7a20 */ /* 0x000fe40000410000 */
[----:B0-----:R-:W-:Y:S02]  /*0c90*/  FFMA.FTZ R0, R10, R21, R0 ;  /* 0x000000150a007223 */ /* 0x001fe40000010000 */
[----:B------:R-:W-:Y:S01]  /*0ca0*/  FFMA.FTZ R26, R26, R26, -R12 ;  /* 0x0000001a1a1a7223 */ /* 0x000fe2000001080c */
[----:B------:R-:W-:-:S03]  /*0cb0*/  IADD3 R18, R7, c[0x0][0x18c], RZ ;  /* 0x0000630007127a10 */ /* 0x000fc60007ffe0ff */
[----:B--2---:R-:W-:Y:S01]  /*0cc0*/  FFMA.FTZ R0, R26, R11, R0 ;  /* 0x0000000b1a007223 */ /* 0x004fe20000010000 */
[----:B------:R-:W-:Y:S07]  /*0cd0*/  @!P2 BRA `(.L_x_283) ;  /* 0xfffffaf00000a947 */ /* 0x000fee000383ffff */
.L_x_282:
[----:B------:R-:W-:-:S05]  /*0ce0*/  IMAD.IADD R6, R5, 0x1, -R4 ;  /* 0x0000000105067824 */ /* 0x000fca00078e0a04 */
[----:B------:R-:W-:-:S12]  /*0cf0*/  ISETP.GT.AND P2, PT, R6, 0x1, PT ;  /* 0x000000010600780c */ /* 0x000fd80003f44270 */
[----:B------:R-:W-:Y:S05]  /*0d00*/  @!P2 BRA `(.L_x_284) ;  /* 0x000002a00000a947 */ /* 0x000fea0003800000 */
[----:B------:R-:W-:Y:S02]  /*0d10*/  MOV R16, 0x4 ;  /* 0x0000000400107802 */ /* 0x000fe40000000f00 */
[C---:B------:R-:W-:Y:S02]  /*0d20*/  IADD3 R26, R9.reuse, c[0x0][0x18c], RZ ;  /* 0x00006300091a7a10 */ /* 0x040fe40007ffe0ff */
[C---:B------:R-:W-:Y:S01]  /*0d30*/  IADD3 R25, R18.reuse, c[0x0][0x18c], RZ ;  /* 0x0000630012197a10 */ /* 0x040fe20007ffe0ff */
[-C--:B------:R-:W-:Y:S02]  /*0d40*/  IMAD.WIDE R12, R9, R16.reuse, c[0x0][0x168] ;  /* 0x00005a00090c7625 */ /* 0x080fe400078e0210 */
[-C--:B------:R-:W-:Y:S02]  /*0d50*/  IMAD.WIDE R14, R18, R16.reuse, c[0x0][0x168] ;  /* 0x00005a00120e7625 */ /* 0x080fe400078e0210 */
[-C--:B------:R-:W-:Y:S02]  /*0d60*/  IMAD.WIDE R20, R26, R16.reuse, c[0x0][0x168] ;  /* 0x00005a001a147625 */ /* 0x080fe400078e0210 */
[----:B------:R-:W-:-:S04]  /*0d70*/  IMAD.WIDE R22, R25, R16, c[0x0][0x168] ;  /* 0x00005a0019167625 */ /* 0x000fc800078e0210 */
[----:B------:R-:W2:Y:S04]  /*0d80*/  LDG.E.CONSTANT.SYS R12, [R12] ;  /* 0x000000000c0c7381 */ /* 0x000ea800001e6900 */
[----:B------:R0:W2:Y:S04]  /*0d90*/  LDG.E.CONSTANT.SYS R14, [R14] ;  /* 0x000000000e0e7381 */ /* 0x0000a800001e6900 */
[----:B------:R-:W3:Y:S04]  /*0da0*/  LDG.E.CONSTANT.SYS R20, [R20] ;  /* 0x0000000014147381 */ /* 0x000ee800001e6900 */
[----:B------:R-:W3:Y:S01]  /*0db0*/  LDG.E.CONSTANT.SYS R22, [R22] ;  /* 0x0000000016167381 */ /* 0x000ee200001e6900 */
[----:B------:R-:W-:-:S02]  /*0dc0*/  IMAD.WIDE R6, R9, R16, c[0x0][0x160] ;  /* 0x0000580009067625 */ /* 0x000fc400078e0210 */
[-C--:B------:R-:W-:Y:S02]  /*0dd0*/  IMAD.WIDE R10, R18, R16.reuse, c[0x0][0x160] ;  /* 0x00005800120a7625 */ /* 0x080fe400078e0210 */
[-C--:B------:R-:W-:Y:S02]  /*0de0*/  IMAD.WIDE R18, R25, R16.reuse, c[0x0][0x160] ;  /* 0x0000580019127625 */ /* 0x080fe400078e0210 */
[----:B------:R-:W-:-:S04]  /*0df0*/  IMAD.WIDE R16, R26, R16, c[0x0][0x160] ;  /* 0x000058001a107625 */ /* 0x000fc800078e0210 */
[----:B------:R1:W4:Y:S04]  /*0e00*/  LDG.E.CONSTANT.SYS R7, [R6] ;  /* 0x0000000006077381 */ /* 0x00032800001e6900 */
[----:B------:R-:W4:Y:S04]  /*0e10*/  LDG.E.CONSTANT.SYS R10, [R10] ;  /* 0x000000000a0a7381 */ /* 0x000f2800001e6900 */
[----:B------:R-:W5:Y:S04]  /*0e20*/  LDG.E.CONSTANT.SYS R18, [R18] ;  /* 0x0000000012127381 */ /* 0x000f6800001e6900 */
[----:B------:R-:W5:Y:S01]  /*0e30*/  LDG.E.CONSTANT.SYS R16, [R16] ;  /* 0x0000000010107381 */ /* 0x000f6200001e6900 */
[----:B0-----:R-:W-:Y:S01]  /*0e40*/  IMAD.MOV.U32 R15, RZ, RZ, c[0x0][0x194] ;  /* 0x00006500ff0f7624 */ /* 0x001fe200078e00ff */
[----:B------:R-:W-:-:S02]  /*0e50*/  PLOP3.LUT P0, PT, PT, PT, PT, 0x8, 0x0 ;  /* 0x000000000000781c */ /* 0x000fc40003f0e170 */
[----:B------:R-:W-:Y:S01]  /*0e60*/  IADD3 R4, R4, 0x2, RZ ;  /* 0x0000000204047810 */ /* 0x000fe20007ffe0ff */
[C---:B--2---:R-:W-:Y:S01]  /*0e70*/  FADD.FTZ R9, R14.reuse, R12 ;  /* 0x0000000c0e097221 */ /* 0x044fe20000010000 */
[----:B------:R-:W-:-:S03]  /*0e80*/  FMNMX.FTZ R14, R14, R12, PT ;  /* 0x0000000c0e0e7209 */ /* 0x000fc60003810000 */
[-C--:B------:R-:W-:Y:S02]  /*0e90*/  FFMA.FTZ R9, R9, R15.reuse, 9.9999999392252902908e-09 ;  /* 0x322bcc7709097423 */ /* 0x080fe4000001000f */
[----:B------:R-:W-:Y:S02]  /*0ea0*/  FADD.FTZ R12, R12, R14 ;  /* 0x0000000e0c0c7221 */ /* 0x000fe40000010000 */
[C---:B---3--:R-:W-:Y:S01]  /*0eb0*/  FADD.FTZ R13, R22.reuse, R20 ;  /* 0x00000014160d7221 */ /* 0x048fe20000010000 */
[----:B------:R-:W-:Y:S01]  /*0ec0*/  FMNMX.FTZ R22, R22, R20, PT ;  /* 0x0000001416167209 */ /* 0x000fe20003810000 */
[----:B------:R-:W0:Y:S01]  /*0ed0*/  MUFU.RCP R9, R9 ;  /* 0x0000000900097308 */ /* 0x000e220000001000 */
[----:B------:R-:W-:Y:S02]  /*0ee0*/  FMUL.FTZ R12, R12, c[0x0][0x190] ;  /* 0x000064000c0c7a20 */ /* 0x000fe40000410000 */
[----:B------:R-:W-:Y:S02]  /*0ef0*/  FFMA.FTZ R13, R13, R15, 9.9999999392252902908e-09 ;  /* 0x322bcc770d0d7423 */ /* 0x000fe4000001000f */
[----:B------:R-:W-:-:S04]  /*0f00*/  FADD.FTZ R20, R20, R22 ;  /* 0x0000001614147221 */ /* 0x000fc80000010000 */
[----:B------:R-:W2:Y:S01]  /*0f10*/  MUFU.RCP R13, R13 ;  /* 0x0000000d000d7308 */ /* 0x000ea20000001000 */
[----:B-1----:R-:W-:Y:S02]  /*0f20*/  FMUL.FTZ R6, R20, c[0x0][0x190] ;  /* 0x0000640014067a20 */ /* 0x002fe40000410000 */
[----:B----4-:R-:W-:Y:S02]  /*0f30*/  FADD.FTZ R7, -R10, R7 ;  /* 0x000000070a077221 */ /* 0x010fe40000010100 */
[----:B-----5:R-:W-:Y:S01]  /*0f40*/  FADD.FTZ R16, -R18, R16 ;  /* 0x0000001012107221 */ /* 0x020fe20000010100 */
[----:B------:R-:W-:Y:S01]  /*0f50*/  IADD3 R18, R25, c[0x0][0x18c], RZ ;  /* 0x0000630019127a10 */ /* 0x000fe20007ffe0ff */
[----:B------:R-:W-:Y:S02]  /*0f60*/  FFMA.FTZ R7, R7, R7, -R12 ;  /* 0x0000000707077223 */ /* 0x000fe4000001080c */
[----:B------:R-:W-:Y:S02]  /*0f70*/  FFMA.FTZ R6, R16, R16, -R6 ;  /* 0x0000001010067223 */ /* 0x000fe40000010806 */
[----:B0-----:R-:W-:Y:S01]  /*0f80*/  FFMA.FTZ R0, R7, R9, R0 ;  /* 0x0000000907007223 */ /* 0x001fe20000010000 */
[----:B------:R-:W-:-:S03]  /*0f90*/  IADD3 R9, R26, c[0x0][0x18c], RZ ;  /* 0x000063001a097a10 */ /* 0x000fc60007ffe0ff */
[----:B--2---:R-:W-:-:S08]  /*0fa0*/  FFMA.FTZ R0, R6, R13, R0 ;  /* 0x0000000d06007223 */ /* 0x004fd00000010000 */
.L_x_284:
[----:B------:R-:W-:-:S12]  /*0fb0*/  ISETP.LT.OR P0, PT, R4, R5, P0 ;  /* 0x000000050400720c */ /* 0x000fd80000701670 */
[----:B------:R-:W-:Y:S05]  /*0fc0*/  @!P0 BRA `(.L_x_285) ;  /* 0x0000018000008947 */ /* 0x000fea0003800000 */
.L_x_286:
[----:B------:R-:W-:-:S05]  /*0fd0*/  MOV R11, 0x4 ;  /* 0x00000004000b7802 */ /* 0x000fca0000000f00 */
[-C--:B------:R-:W-:Y:S02]  /*0fe0*/  IMAD.WIDE R12, R9, R11.reuse, c[0x0][0x168] ;  /* 0x00005a00090c7625 */ /* 0x080fe400078e020b */
[----:B------:R-:W-:-:S08]  /*0ff0*/  IMAD.WIDE R14, R18, R11, c[0x0][0x168] ;  /* 0x00005a00120e7625 */ /* 0x000fd000078e020b */
[----:B------:R-:W2:Y:S04]  /*1000*/  LDG.E.CONSTANT.SYS R12, [R12] ;  /* 0x000000000c0c7381 */ /* 0x000ea800001e6900 */
[----:B------:R-:W2:Y:S01]  /*1010*/  LDG.E.CONSTANT.SYS R14, [R14] ;  /* 0x000000000e0e7381 */ /* 0x000ea200001e6900 */
[-C--:B------:R-:W-:Y:S02]  /*1020*/  IMAD.WIDE R6, R9, R11.reuse, c[0x0][0x160] ;  /* 0x0000580009067625 */ /* 0x080fe400078e020b */
[----:B------:R-:W-:-:S08]  /*1030*/  IMAD.WIDE R10, R18, R11, c[0x0][0x160] ;  /* 0x00005800120a7625 */ /* 0x000fd000078e020b */
[----:B------:R-:W3:Y:S04]  /*1040*/  LDG.E.CONSTANT.SYS R7, [R6] ;  /* 0x0000000006077381 */ /* 0x000ee800001e6900 */
[----:B------:R-:W3:Y:S01]  /*1050*/  LDG.E.CONSTANT.SYS R10, [R10] ;  /* 0x000000000a0a7381 */ /* 0x000ee200001e6900 */
[----:B------:R-:W-:Y:S01]  /*1060*/  IMAD.MOV.U32 R17, RZ, RZ, c[0x0][0x194] ;  /* 0x00006500ff117624 */ /* 0x000fe200078e00ff */
[----:B------:R-:W-:Y:S02]  /*1070*/  IADD3 R4, R4, 0x1, RZ ;  /* 0x0000000104047810 */ /* 0x000fe40007ffe0ff */
[----:B------:R-:W-:Y:S02]  /*1080*/  IADD3 R9, R9, c[0x0][0x18c], RZ ;  /* 0x0000630009097a10 */ /* 0x000fe40007ffe0ff */
[----:B------:R-:W-:-:S02]  /*1090*/  ISETP.GE.AND P0, PT, R4, R5, PT ;  /* 0x000000050400720c */ /* 0x000fc40003f06270 */
[----:B------:R-:W-:Y:S01]  /*10a0*/  IADD3 R18, R18, c[0x0][0x18c], RZ ;  /* 0x0000630012127a10 */ /* 0x000fe20007ffe0ff */
[----:B--2---:R-:W-:-:S04]  /*10b0*/  FADD.FTZ R16, R14, R12 ;  /* 0x0000000c0e107221 */ /* 0x004fc80000010000 */
[----:B------:R-:W-:Y:S01]  /*10c0*/  FFMA.FTZ R16, R16, R17, 9.9999999392252902908e-09 ;  /* 0x322bcc7710107423 */ /* 0x000fe20000010011 */
[----:B------:R-:W-:-:S05]  /*10d0*/  FMNMX.FTZ R17, R14, R12, PT ;  /* 0x0000000c0e117209 */ /* 0x000fca0003810000 */
[----:B------:R-:W0:Y:S01]  /*10e0*/  MUFU.RCP R19, R16 ;  /* 0x0000001000137308 */ /* 0x000e220000001000 */
[----:B------:R-:W-:Y:S02]  /*10f0*/  FADD.FTZ R17, R12, R17 ;  /* 0x000000110c117221 */ /* 0x000fe40000010000 */
[----:B---3--:R-:W-:Y:S02]  /*1100*/  FADD.FTZ R12, -R10, R7 ;  /* 0x000000070a0c7221 */ /* 0x008fe40000010100 */
[----:B------:R-:W-:-:S04]  /*1110*/  FMUL.FTZ R17, R17, c[0x0][0x190] ;  /* 0x0000640011117a20 */ /* 0x000fc80000410000 */
[----:B------:R-:W-:-:S04]  /*1120*/  FFMA.FTZ R17, R12, R12, -R17 ;  /* 0x0000000c0c117223 */ /* 0x000fc80000010811 */
[----:B0-----:R-:W-:Y:S01]  /*1130*/  FFMA.FTZ R0, R17, R19, R0 ;  /* 0x0000001311007223 */ /* 0x001fe20000010000 */
[----:B------:R-:W-:Y:S07]  /*1140*/  @!P0 BRA `(.L_x_286) ;  /* 0xfffffe8000008947 */ /* 0x000fee000383ffff */
.L_x_285:
[----:B------:R-:W0:Y:S01]  /*1150*/  @P1 I2F R5, R5 ;  /* 0x0000000500051306 */ /* 0x000e220000201400 */
[----:B------:R-:W-:-:S04]  /*1160*/  IADD3 R4, P0, R8, R2, RZ ;  /* 0x0000000208047210 */ /* 0x000fc80007f1e0ff */
[----:B------:R-:W-:Y:S02]  /*1170*/  LEA.HI.X.SX32 R3, R8, R3, 0x1, P0 ;  /* 0x0000000308037211 */ /* 0x000fe400000f0eff */
[----:B------:R-:W-:-:S04]  /*1180*/  LEA R2, P0, R4, c[0x0][0x170], 0x2 ;  /* 0x00005c0004027a11 */ /* 0x000fc800078010ff */
[----:B------:R-:W-:Y:S01]  /*1190*/  LEA.HI.X R3, R4, c[0x0][0x174], R3, 0x2, P0 ;  /* 0x00005d0004037a11 */ /* 0x000fe200000f1403 */
[----:B0-----:R-:W0:Y:S02]  /*11a0*/  @P1 MUFU.RCP R6, R5 ;  /* 0x0000000500061308 */ /* 0x001e240000001000 */
[----:B0-----:R-:W-:-:S08]  /*11b0*/  @P1 FMUL.FTZ R0, R0, R6 ;  /* 0x0000000600001220 */ /* 0x001fd00000410000 */
[----:B------:R-:W-:Y:S01]  /*11c0*/  STG.E.SYS [R2], R0 ;  /* 0x0000000002007386 */ /* 0x000fe2000010e900 */
[----:B------:R-:W-:Y:S05]  /*11d0*/  EXIT ;  /* 0x000000000000794d */ /* 0x000fea0003800000 */
.L_x_287:
[----:B------:R-:W-:-:S00]  /*11e0*/  BRA `(.L_x_287) ;  /* 0xfffffff000007947 */ /* 0x000fc0000383ffff */
[----:B------:R-:W-:-:S00]  /*11f0*/  NOP ;  /* 0x0000000000007918 */ /* 0x000fc00000000000 */
.L_x_464:


//--------------------- .text.kernel_cuda_filter_construct_transform --------------------------
	.section	.text.kernel_cuda_filter_construct_transform,"ax",@progbits
	.sectioninfo	@"SHI_REGISTERS=64"
	.align	128
        .global         kernel_cuda_filter_construct_transform
        .type           kernel_cuda_filter_construct_transform,@function
        .size           kernel_cuda_filter_construct_transform,(.L_x_465 - kernel_cuda_filter_construct_transform)
        .other          kernel_cuda_filter_construct_transform,@"STO_CUDA_ENTRY STV_DEFAULT"
kernel_cuda_filter_construct_transform:
.text.kernel_cuda_filter_construct_transform:
[----:B------:R-:W-:-:S08]  /*0000*/  MOV R1, c[0x0][0x28] ;  /* 0x00000a0000017a02 */ /* 0x000fd00000000f00 */
[----:B------:R-:W0:Y:S01]  /*0010*/  S2R R2, SR_CTAID.Y ;  /* 0x0000000000027919 */ /* 0x000e220000002600 */
[----:B------:R-:W0:Y:S01]  /*0020*/  S2R R3, SR_TID.Y ;  /* 0x0000000000037919 */ /* 0x000e220000002200 */
[----:B------:R-:W1:Y:S01]  /*0030*/  S2R R44, SR_CTAID.X ;  /* 0x00000000002c7919 */ /* 0x000e620000002500 */
[----:B------:R-:W1:Y:S01]  /*0040*/  S2R R0, SR_TID.X ;  /* 0x0000000000007919 */ /* 0x000e620000002100 */
[----:B------:R-:W-:Y:S01]  /*0050*/  IADD3 R1, R1, -0x290, RZ ;  /* 0xfffffd7001017810 */ /* 0x000fe20007ffe0ff */
[----:B0-----:R-:W-:Y:S02]  /*0060*/  IMAD R2, R2, c[0x0][0x4], R3 ;  /* 0x0000010002027a24 */ /* 0x001fe400078e0203 */
[----:B-1----:R-:W-:-:S03]  /*0070*/  IMAD R44, R44, c[0x0][0x0], R0 ;  /* 0x000000002c2c7a24 */ /* 0x002fc600078e0200 */
[----:B------:R-:W-:-:S04]  /*0080*/  ISETP.GE.AND P0, PT, R2, c[0x0][0x18c], PT ;  /* 0x0000630002007a0c */ /* 0x000fc80003f06270 */
[----:B------:R-:W-:-:S12]  /*0090*/  ISETP.GE.OR P0, PT, R44, c[0x0][0x188], P0 ;  /* 0x000062002c007a0c */ /* 0x000fd80000706670 */
[----:B------:R-:W-:Y:S05]  /*00a0*/  @P0 EXIT ;  /* 0x000000000000094d */ /* 0x000fea0003800000 */
[----:B------:R-:W-:Y:S01]  /*00b0*/  MOV R0, c[0x0][0x190] ;  /* 0x0000640000007a02 */ /* 0x000fe20000000f00 */
[----:B------:R-:W-:Y:S01]  /*00c0*/  ULDC UR4, c[0x0][0x1a0] ;  /* 0x0000680000047ab9 */ /* 0x000fe20000000800 */
[----:B------:R-:W-:Y:S01]  /*00d0*/  IADD3 R4, R2, c[0x0][0x184], RZ ;  /* 0x0000610002047a10 */ /* 0x000fe20007ffe0ff */
[----:B------:R-:W-:Y:S01]  /*00e0*/  UIADD3 UR4, UR4, 0x1, URZ ;  /* 0x0000000104047890 */ /* 0x000fe2000fffe03f */
[----:B------:R-:W-:Y:S01]  /*00f0*/  IADD3 R3, R44, c[0x0][0x180], RZ ;  /* 0x000060002c037a10 */ /* 0x000fe20007ffe0ff */
[----:B------:R-:W-:Y:S01]  /*0100*/  IMAD R44, R2, c[0x0][0x188], R44 ;  /* 0x00006200022c7a24 */ /* 0x000fe200078e022c */
[----:B------:R-:W-:Y:S01]  /*0110*/  IADD3 R0, -R0, 0x3, RZ ;  /* 0x0000000300007810 */ /* 0x000fe20007ffe1ff */
[----:B------:R-:W-:Y:S01]  /*0120*/  CS2R R34, SRZ ;  /* 0x0000000000227805 */ /* 0x000fe2000001ff00 */
[----:B------:R-:W-:Y:S01]  /*0130*/  IADD3 R6, R4, -c[0x0][0x1a0], RZ ;  /* 0x8000680004067a10 */ /* 0x000fe20007ffe0ff */
[----:B------:R-:W-:Y:S01]  /*0140*/  BSSY B1, `(.L_x_288) ;  /* 0x0000156000017945 */ /* 0x000fe20003800000 */
[----:B------:R-:W-:Y:S01]  /*0150*/  IADD3 R5, R3, -c[0x0][0x1a0], RZ ;  /* 0x8000680003057a10 */ /* 0x000fe20007ffe0ff */
[----:B------:R-:W-:Y:S01]  /*0160*/  CS2R R36, SRZ ;  /* 0x0000000000247805 */ /* 0x000fe2000001ff00 */
[----:B------:R-:W-:Y:S01]  /*0170*/  IADD3 R0, R0, c[0x0][0x198], RZ ;  /* 0x0000660000007a10 */ /* 0x000fe20007ffe0ff */
[----:B------:R-:W-:Y:S01]  /*0180*/  CS2R R38, SRZ ;  /* 0x0000000000267805 */ /* 0x000fe2000001ff00 */
[----:B------:R-:W-:Y:S01]  /*0190*/  IMNMX R7, R6, c[0x0][0x194], !PT ;  /* 0x0000650006077a17 */ /* 0x000fe20007800200 */
[----:B------:R-:W-:Y:S01]  /*01a0*/  CS2R R40, SRZ ;  /* 0x0000000000287805 */ /* 0x000fe2000001ff00 */
[----:B------:R-:W-:-:S02]  /*01b0*/  IMNMX R8, R5, c[0x0][0x190], !PT ;  /* 0x0000640005087a17 */ /* 0x000fc40007800200 */
[----:B------:R-:W-:Y:S02]  /*01c0*/  IADD3 R3, R3, UR4, RZ ;  /* 0x0000000403037c10 */ /* 0x000fe4000fffe0ff */
[----:B------:R-:W-:Y:S02]  /*01d0*/  LOP3.LUT R9, R0, 0xfffffffc, RZ, 0xc0, !PT ;  /* 0xfffffffc00097812 */ /* 0x000fe400078ec0ff */
[----:B------:R-:W-:Y:S01]  /*01e0*/  IADD3 R0, R7, -c[0x0][0x194], RZ ;  /* 0x8000650007007a10 */ /* 0x000fe20007ffe0ff */
[----:B------:R0:W-:Y:S01]  /*01f0*/  STL [R1+0x258], R7 ;  /* 0x0002580701007387 */ /* 0x0001e20000100800 */
[----:B------:R-:W-:Y:S02]  /*0200*/  IADD3 R5, R8, -c[0x0][0x190], RZ ;  /* 0x8000640008057a10 */ /* 0x000fe40007ffe0ff */
[----:B------:R-:W-:Y:S01]  /*0210*/  IADD3 R4, R4, UR4, RZ ;  /* 0x0000000404047c10 */ /* 0x000fe2000fffe0ff */
[----:B------:R0:W-:Y:S01]  /*0220*/  STL [R1+0x218], R8 ;  /* 0x0002180801007387 */ /* 0x0001e20000100800 */
[----:B------:R-:W-:Y:S01]  /*0230*/  IMNMX R6, R3, c[0x0][0x198], PT ;  /* 0x0000660003067a17 */ /* 0x000fe20003800200 */
[----:B------:R-:W-:Y:S01]  /*0240*/  IMAD R0, R9, R0, R5 ;  /* 0x0000000009007224 */ /* 0x000fe200078e0205 */
[----:B------:R-:W-:-:S02]  /*0250*/  IMNMX R9, R4, c[0x0][0x19c], PT ;  /* 0x0000670004097a17 */ /* 0x000fc40003800200 */
[----:B------:R-:W-:Y:S02]  /*0260*/  IADD3 R2, -R8, R6, RZ ;  /* 0x0000000608027210 */ /* 0x000fe40007ffe1ff */
[----:B------:R-:W-:Y:S02]  /*0270*/  ISETP.GT.AND P0, PT, R9, R7, PT ;  /* 0x000000070900720c */ /* 0x000fe40003f04270 */
[----:B------:R0:W-:Y:S01]  /*0280*/  STL [R1+0x1f0], R6 ;  /* 0x0001f00601007387 */ /* 0x0001e20000100800 */
[----:B------:R-:W-:Y:S02]  /*0290*/  MOV R30, 0x4 ;  /* 0x00000004001e7802 */ /* 0x000fe40000000f00 */
[----:B------:R-:W-:Y:S01]  /*02a0*/  MOV R43, c[0x0][0x188] ;  /* 0x00006200002b7a02 */ /* 0x000fe20000000f00 */
[----:B------:R0:W-:Y:S01]  /*02b0*/  STL [R1+0x228], R9 ;  /* 0x0002280901007387 */ /* 0x0001e20000100800 */
[----:B------:R-:W-:Y:S01]  /*02c0*/  MOV R42, RZ ;  /* 0x000000ff002a7202 */ /* 0x000fe20000000f00 */
[----:B------:R-:W-:Y:S01]  /*02d0*/  IMAD.WIDE R30, R0, R30, c[0x0][0x160] ;  /* 0x00005800001e7625 */ /* 0x000fe200078e021e */
[----:B------:R-:W-:Y:S01]  /*02e0*/  MOV R0, RZ ;  /* 0x000000ff00007202 */ /* 0x000fe20000000f00 */
[----:B------:R0:W-:Y:S01]  /*02f0*/  STL [R1+0x224], R2 ;  /* 0x0002240201007387 */ /* 0x0001e20000100800 */
[----:B------:R-:W-:Y:S01]  /*0300*/  IMAD R43, R43, c[0x0][0x18c], RZ ;  /* 0x000063002b2b7a24 */ /* 0x000fe200078e02ff */
[----:B------:R-:W-:Y:S07]  /*0310*/  @!P0 BRA `(.L_x_289) ;  /* 0x0000138000008947 */ /* 0x000fee0003800000 */
[----:B0-----:R0:W0:Y:S01]  /*0320*/  I2F R14, R8 ;  /* 0x00000008000e7306 */ /* 0x0010220000201400 */
[----:B------:R-:W-:Y:S01]  /*0330*/  CS2R R34, SRZ ;  /* 0x0000000000227805 */ /* 0x000fe2000001ff00 */
[----:B------:R-:W-:Y:S01]  /*0340*/  CS2R R36, SRZ ;  /* 0x0000000000247805 */ /* 0x000fe2000001ff00 */
[----:B------:R-:W-:Y:S01]  /*0350*/  CS2R R38, SRZ ;  /* 0x0000000000267805 */ /* 0x000fe2000001ff00 */
[----:B------:R-:W-:Y:S01]  /*0360*/  IADD3 R16, R8, 0x1, RZ ;  /* 0x0000000108107810 */ /* 0x000fe20007ffe0ff */
[----:B------:R-:W-:Y:S01]  /*0370*/  CS2R R40, SRZ ;  /* 0x0000000000287805 */ /* 0x000fe2000001ff00 */
[----:B------:R-:W-:-:S02]  /*0380*/  MOV R0, RZ ;  /* 0x000000ff00007202 */ /* 0x000fc40000000f00 */
[----:B------:R-:W-:Y:S02]  /*0390*/  MOV R42, RZ ;  /* 0x000000ff002a7202 */ /* 0x000fe40000000f00 */
[----:B------:R-:W-:Y:S02]  /*03a0*/  MOV R17, R7 ;  /* 0x0000000700117202 */ /* 0x000fe40000000f00 */
[----:B------:R-:W-:Y:S02]  /*03b0*/  MOV R12, R30 ;  /* 0x0000001e000c7202 */ /* 0x000fe40000000f00 */
[----:B0-----:R-:W-:-:S08]  /*03c0*/  MOV R13, R31 ;  /* 0x0000001f000d7202 */ /* 0x001fd00000000f00 */
.L_x_304:
[----:B------:R-:W2:Y:S04]  /*03d0*/  LDL R2, [R1+0x1f0] ;  /* 0x0001f00001027983 */ /* 0x000ea80000100800 */
[----:B------:R-:W2:Y:S01]  /*03e0*/  LDL R26, [R1+0x218] ;  /* 0x00021800011a7983 */ /* 0x000ea20000100800 */
[----:B------:R-:W-:Y:S01]  /*03f0*/  BSSY B0, `(.L_x_290) ;  /* 0x000011d000007945 */ /* 0x000fe20003800000 */
[----:B--2---:R-:W-:-:S12]  /*0400*/  ISETP.GT.AND P0, PT, R2, R26, PT ;  /* 0x0000001a0200720c */ /* 0x004fd80003f04270 */
[----:B------:R-:W-:Y:S05]  /*0410*/  @!P0 BRA `(.L_x_291) ;  /* 0x0000118000008947 */ /* 0x000fea0003800000 */
[----:B------:R-:W2:Y:S01]  /*0420*/  LDL R25, [R1+0x224] ;  /* 0x0002240001197983 */ /* 0x000ea20000100800 */
[----:B------:R-:W-:Y:S01]  /*0430*/  BSSY B2, `(.L_x_292) ;  /* 0x00000a0000027945 */ /* 0x000fe20003800000 */
[----:B------:R-:W-:Y:S01]  /*0440*/  CS2R R2, SRZ ;  /* 0x0000000000027805 */ /* 0x000fe2000001ff00 */
[----:B--2---:R-:W-:-:S04]  /*0450*/  LOP3.LUT R4, R25, 0x3, RZ, 0xc0, !PT ;  /* 0x0000000319047812 */ /* 0x004fc800078ec0ff */
[----:B------:R-:W-:-:S12]  /*0460*/  ISETP.NE.AND P0, PT, R4, RZ, PT ;  /* 0x000000ff0400720c */ /* 0x000fd80003f05270 */
[----:B------:R-:W-:Y:S05]  /*0470*/  @!P0 BRA `(.L_x_293) ;  /* 0x000009a000008947 */ /* 0x000fea0003800000 */
[----:B------:R-:W0:Y:S01]  /*0480*/  S2R R27, SR_TID.Y ;  /* 0x00000000001b7919 */ /* 0x000e220000002200 */
[----:B------:R-:W0:Y:S01]  /*0490*/  S2R R28, SR_TID.X ;  /* 0x00000000001c7919 */ /* 0x000e220000002100 */
[----:B------:R-:W-:Y:S01]  /*04a0*/  ISETP.NE.AND P0, PT, R4, 0x1, PT ;  /* 0x000000010400780c */ /* 0x000fe20003f05270 */
[----:B------:R-:W-:Y:S11]  /*04b0*/  BSSY B3, `(.L_x_294) ;  /* 0x0000065000037945 */ /* 0x000ff60003800000 */
[----:B------:R-:W-:Y:S05]  /*04c0*/  @!P0 BRA `(.L_x_295) ;  /* 0x0000062000008947 */ /* 0x000fea0003800000 */
[----:B0-----:R-:W-:Y:S01]  /*04d0*/  ISETP.NE.AND P0, PT, R4, 0x2, PT ;  /* 0x000000020400780c */ /* 0x001fe20003f05270 */
[----:B------:R-:W-:Y:S11]  /*04e0*/  BSSY B4, `(.L_x_296) ;  /* 0x0000031000047945 */ /* 0x000ff60003800000 */
[----:B------:R-:W-:Y:S05]  /*04f0*/  @!P0 BRA `(.L_x_297) ;  /* 0x000002e000008947 */ /* 0x000fea0003800000 */
[----:B------:R-:W-:Y:S01]  /*0500*/  MOV R10, c[0x0][0x1a8] ;  /* 0x00006a00000a7a02 */ /* 0x000fe20000000f00 */
[----:B------:R0:W2:Y:S01]  /*0510*/  LDG.E.SYS R22, [R12] ;  /* 0x000000000c167381 */ /* 0x0000a200001ee900 */
[----:B------:R-:W-:-:S02]  /*0520*/  MOV R9, 0x4 ;  /* 0x0000000400097802 */ /* 0x000fc40000000f00 */
[C---:B------:R-:W-:Y:S01]  /*0530*/  SHF.L.U32 R6, R10.reuse, 0x1, RZ ;  /* 0x000000010a067819 */ /* 0x040fe200000006ff */
[C---:B------:R-:W-:Y:S01]  /*0540*/  IMAD R2, R10.reuse, 0x6, RZ ;  /* 0x000000060a027824 */ /* 0x040fe200078e02ff */
[CC--:B------:R-:W-:Y:S01]  /*0550*/  LEA R21, R10.reuse, R10.reuse, 0x1 ;  /* 0x0000000a0a157211 */ /* 0x0c0fe200078e08ff */
[--C-:B------:R-:W-:Y:S01]  /*0560*/  IMAD.WIDE R8, R9, c[0x0][0x1a8], R12.reuse ;  /* 0x00006a0009087a25 */ /* 0x100fe200078e020c */
[----:B------:R-:W-:Y:S01]  /*0570*/  SHF.L.U32 R5, R10, 0x2, RZ ;  /* 0x000000020a057819 */ /* 0x000fe200000006ff */
[--C-:B------:R-:W-:Y:S01]  /*0580*/  IMAD.WIDE R6, R6, 0x4, R12.reuse ;  /* 0x0000000406067825 */ /* 0x100fe200078e020c */
[-C--:B------:R-:W-:Y:S01]  /*0590*/  LEA R18, R10, R10.reuse, 0x2 ;  /* 0x0000000a0a127211 */ /* 0x080fe200078e10ff */
[--C-:B------:R-:W-:Y:S01]  /*05a0*/  IMAD.WIDE R2, R2, 0x4, R12.reuse ;  /* 0x0000000402027825 */ /* 0x100fe200078e020c */
[----:B------:R-:W-:Y:S01]  /*05b0*/  LEA R10, R10, -R10, 0x3 ;  /* 0x8000000a0a0a7211 */ /* 0x000fe200078e18ff */
[--C-:B------:R-:W-:Y:S02]  /*05c0*/  IMAD.WIDE R4, R5, 0x4, R12.reuse ;  /* 0x0000000405047825 */ /* 0x100fe400078e020c */
[----:B------:R-:W-:-:S02]  /*05d0*/  IMAD.WIDE R20, R21, 0x4, R12 ;  /* 0x0000000415147825 */ /* 0x000fc400078e020c */
[--C-:B------:R-:W-:Y:S01]  /*05e0*/  IMAD.WIDE R18, R18, 0x4, R12.reuse ;  /* 0x0000000412127825 */ /* 0x100fe200078e020c */
[----:B------:R2:W3:Y:S01]  /*05f0*/  LDG.E.SYS R9, [R8] ;  /* 0x0000000008097381 */ /* 0x0004e200001ee900 */
[----:B------:R-:W-:-:S03]  /*0600*/  IMAD.WIDE R10, R10, 0x4, R12 ;  /* 0x000000040a0a7825 */ /* 0x000fc600078e020c */
[----:B------:R1:W4:Y:S04]  /*0610*/  LDG.E.SYS R6, [R6] ;  /* 0x0000000006067381 */ /* 0x00032800001ee900 */
[----:B------:R5:W4:Y:S04]  /*0620*/  LDG.E.SYS R4, [R4] ;  /* 0x0000000004047381 */ /* 0x000b2800001ee900 */
[----:B------:R0:W4:Y:S04]  /*0630*/  LDG.E.SYS R2, [R2] ;  /* 0x0000000002027381 */ /* 0x00012800001ee900 */
[----:B-1----:R-:W4:Y:S04]  /*0640*/  LDG.E.SYS R7, [R20] ;  /* 0x0000000014077381 */ /* 0x002f2800001ee900 */
[----:B-----5:R-:W5:Y:S04]  /*0650*/  LDG.E.SYS R5, [R18] ;  /* 0x0000000012057381 */ /* 0x020f6800001ee900 */
[----:B0-----:R-:W5:Y:S01]  /*0660*/  LDG.E.SYS R3, [R10] ;  /* 0x000000000a037381 */ /* 0x001f6200001ee900 */
[----:B------:R-:W-:-:S04]  /*0670*/  IMAD R23, R27, c[0x0][0x0], R28 ;  /* 0x000000001b177a24 */ /* 0x000fc800078e021c */
[----:B------:R-:W-:Y:S01]  /*0680*/  IMAD R24, R23, 0x28, RZ ;  /* 0x0000002817187824 */ /* 0x000fe200078e02ff */
[----:B------:R-:W0:Y:S01]  /*0690*/  I2F R15, R17 ;  /* 0x00000011000f7306 */ /* 0x000e220000201400 */
[----:B------:R-:W-:Y:S01]  /*06a0*/  IADD3 R12, P0, R12, 0x4, RZ ;  /* 0x000000040c0c7810 */ /* 0x000fe20007f1e0ff */
[----:B------:R-:W-:-:S03]  /*06b0*/  FADD.FTZ R42, R42, R14 ;  /* 0x0000000e2a2a7221 */ /* 0x000fc60000010000 */
[----:B------:R-:W-:Y:S02]  /*06c0*/  IADD3.X R13, RZ, R13, RZ, P0, !PT ;  /* 0x0000000dff0d7210 */ /* 0x000fe400007fe4ff */
[----:B0-----:R0:W-:Y:S01]  /*06d0*/  STS.64 [R24], R14 ;  /* 0x0000000e18007388 */ /* 0x0011e20000000a00 */
[----:B------:R-:W-:Y:S01]  /*06e0*/  FADD.FTZ R0, R0, R15 ;  /* 0x0000000f00007221 */ /* 0x000fe20000010000 */
[----:B0-----:R-:W-:Y:S01]  /*06f0*/  MOV R15, R16 ;  /* 0x00000010000f7202 */ /* 0x001fe20000000f00 */
[----:B--2---:R-:W-:-:S08]  /*0700*/  FADD.FTZ R8, |R22|, -RZ ;  /* 0x800000ff16087221 */ /* 0x004fd00000010200 */
[----:B---3--:R0:W-:Y:S04]  /*0710*/  STS.64 [R24+0x8], R8 ;  /* 0x0000080818007388 */ /* 0x0081e80000000a00 */
[----:B----4-:R0:W-:Y:S04]  /*0720*/  STS.64 [R24+0x10], R6 ;  /* 0x0000100618007388 */ /* 0x0101e80000000a00 */
[----:B-----5:R0:W-:Y:S04]  /*0730*/  STS.64 [R24+0x18], R4 ;  /* 0x0000180418007388 */ /* 0x0201e80000000a00 */
[----:B------:R0:W-:Y:S01]  /*0740*/  STS.64 [R24+0x20], R2 ;  /* 0x0000200218007388 */ /* 0x0001e20000000a00 */
[----:B------:R-:W-:-:S02]  /*0750*/  FADD.FTZ R41, R41, |R22| ;  /* 0x4000001629297221 */ /* 0x000fc40000010000 */
[----:B------:R-:W-:Y:S02]  /*0760*/  FADD.FTZ R40, R40, R9 ;  /* 0x0000000928287221 */ /* 0x000fe40000010000 */
[----:B------:R-:W-:Y:S02]  /*0770*/  FADD.FTZ R39, R39, R6 ;  /* 0x0000000627277221 */ /* 0x000fe40000010000 */
[----:B------:R-:W-:Y:S02]  /*0780*/  FADD.FTZ R38, R38, R7 ;  /* 0x0000000726267221 */ /* 0x000fe40000010000 */
[----:B------:R-:W-:Y:S02]  /*0790*/  FADD.FTZ R37, R37, R4 ;  /* 0x0000000425257221 */ /* 0x000fe40000010000 */
[----:B------:R-:W-:Y:S02]  /*07a0*/  FADD.FTZ R36, R36, R5 ;  /* 0x0000000524247221 */ /* 0x000fe40000010000 */
[----:B------:R-:W-:-:S02]  /*07b0*/  FADD.FTZ R35, R35, R2 ;  /* 0x0000000223237221 */ /* 0x000fc40000010000 */
[----:B------:R-:W-:Y:S01]  /*07c0*/  FADD.FTZ R34, R34, R3 ;  /* 0x0000000322227221 */ /* 0x000fe20000010000 */
[----:B------:R-:W-:Y:S07]  /*07d0*/  BRA `(.L_x_298) ;  /* 0x0000001000007947 */ /* 0x000fee0003800000 */
.L_x_297:
[----:B------:R-:W-:-:S08]  /*07e0*/  MOV R15, R26 ;  /* 0x0000001a000f7202 */ /* 0x000fd00000000f00 */
.L_x_298:
[----:B0-----:R-:W-:Y:S05]  /*07f0*/  BSYNC B4 ;  /* 0x0000000000047941 */ /* 0x001fea0003800000 */
.L_x_296:
[----:B------:R-:W-:Y:S01]  /*0800*/  MOV R2, c[0x0][0x1a8] ;  /* 0x00006a0000027a02 */ /* 0x000fe20000000f00 */
[----:B------:R0:W2:Y:S01]  /*0810*/  LDG.E.SYS R22, [R12] ;  /* 0x000000000c167381 */ /* 0x0000a200001ee900 */
[----:B------:R-:W-:Y:S02]  /*0820*/  MOV R10, 0x4 ;  /* 0x00000004000a7802 */ /* 0x000fe40000000f00 */
[C---:B------:R-:W-:Y:S01]  /*0830*/  SHF.L.U32 R3, R2.reuse, 0x1, RZ ;  /* 0x0000000102037819 */ /* 0x040fe200000006ff */
[C---:B------:R-:W-:Y:S01]  /*0840*/  IMAD R6, R2.reuse, 0x6, RZ ;  /* 0x0000000602067824 */ /* 0x040fe200078e02ff */
[----:B------:R-:W-:Y:S01]  /*0850*/  SHF.L.U32 R5, R2, 0x2, RZ ;  /* 0x0000000202057819 */ /* 0x000fe200000006ff */
[--C-:B------:R-:W-:Y:S01]  /*0860*/  IMAD.WIDE R10, R10, c[0x0][0x1a8], R12.reuse ;  /* 0x00006a000a0a7a25 */ /* 0x100fe200078e020c */
[-C--:B------:R-:W-:Y:S01]  /*0870*/  LEA R21, R2, R2.reuse, 0x1 ;  /* 0x0000000202157211 */ /* 0x080fe200078e08ff */
[--C-:B------:R-:W-:Y:S01]  /*0880*/  IMAD.WIDE R6, R6, 0x4, R12.reuse ;  /* 0x0000000406067825 */ /* 0x100fe200078e020c */
[CC--:B------:R-:W-:Y:S01]  /*0890*/  LEA R18, R2.reuse, R2.reuse, 0x2 ;  /* 0x0000000202127211 */ /* 0x0c0fe200078e10ff */
[--C-:B------:R-:W-:Y:S01]  /*08a0*/  IMAD.WIDE R4, R5, 0x4, R12.reuse ;  /* 0x0000000405047825 */ /* 0x100fe200078e020c */
[----:B------:R-:W-:Y:S01]  /*08b0*/  LEA R9, R2, -R2, 0x3 ;  /* 0x8000000202097211 */ /* 0x000fe200078e18ff */
[----:B------:R-:W-:-:S02]  /*08c0*/  IMAD.WIDE R2, R3, 0x4, R12 ;  /* 0x0000000403027825 */ /* 0x000fc400078e020c */
[--C-:B------:R-:W-:Y:S02]  /*08d0*/  IMAD.WIDE R20, R21, 0x4, R12.reuse ;  /* 0x0000000415147825 */ /* 0x100fe400078e020c */
[--C-:B------:R-:W-:Y:S01]  /*08e0*/  IMAD.WIDE R18, R18, 0x4, R12.reuse ;  /* 0x0000000412127825 */ /* 0x100fe200078e020c */
[----:B------:R2:W3:Y:S01]  /*08f0*/  LDG.E.SYS R11, [R10] ;  /* 0x000000000a0b7381 */ /* 0x0004e200001ee900 */
[----:B------:R-:W-:-:S03]  /*0900*/  IMAD.WIDE R8, R9, 0x4, R12 ;  /* 0x0000000409087825 */ /* 0x000fc600078e020c */
[----:B------:R1:W4:Y:S04]  /*0910*/  LDG.E.SYS R4, [R4] ;  /* 0x0000000004047381 */ /* 0x00032800001ee900 */
[----:B------:R5:W4:Y:S04]  /*0920*/  LDG.E.SYS R2, [R2] ;  /* 0x0000000002027381 */ /* 0x000b2800001ee900 */
[----:B------:R0:W4:Y:S04]  /*0930*/  LDG.E.SYS R6, [R6] ;  /* 0x0000000006067381 */ /* 0x00012800001ee900 */
[----:B-1----:R-:W4:Y:S04]  /*0940*/  LDG.E.SYS R5, [R18] ;  /* 0x0000000012057381 */ /* 0x002f2800001ee900 */
[----:B-----5:R-:W4:Y:S04]  /*0950*/  LDG.E.SYS R3, [R20] ;  /* 0x0000000014037381 */ /* 0x020f2800001ee900 */
[----:B0-----:R0:W5:Y:S01]  /*0960*/  LDG.E.SYS R7, [R8] ;  /* 0x0000000008077381 */ /* 0x00116200001ee900 */
[----:B------:R-:W-:Y:S01]  /*0970*/  IMAD R23, R27, c[0x0][0x0], R28 ;  /* 0x000000001b177a24 */ /* 0x000fe200078e021c */
[----:B0-----:R-:W0:Y:S01]  /*0980*/  I2F R8, R15 ;  /* 0x0000000f00087306 */ /* 0x001e220000201400 */
[----:B------:R-:W0:Y:S02]  /*0990*/  I2F R9, R17 ;  /* 0x0000001100097306 */ /* 0x000e240000201400 */
[----:B------:R-:W-:-:S08]  /*09a0*/  IMAD R24, R23, 0x28, RZ ;  /* 0x0000002817187824 */ /* 0x000fd000078e02ff */
[----:B0-----:R0:W-:Y:S01]  /*09b0*/  STS.64 [R24], R8 ;  /* 0x0000000818007388 */ /* 0x0011e20000000a00 */
[----:B------:R-:W-:Y:S01]  /*09c0*/  IADD3 R12, P0, R12, 0x4, RZ ;  /* 0x000000040c0c7810 */ /* 0x000fe20007f1e0ff */
[----:B------:R-:W-:Y:S01]  /*09d0*/  FADD.FTZ R42, R42, R8 ;  /* 0x000000082a2a7221 */ /* 0x000fe20000010000 */
[----:B------:R-:W-:Y:S01]  /*09e0*/  IADD3 R15, R15, 0x1, RZ ;  /* 0x000000010f0f7810 */ /* 0x000fe20007ffe0ff */
[----:B------:R-:W-:Y:S01]  /*09f0*/  FADD.FTZ R0, R0, R9 ;  /* 0x0000000900007221 */ /* 0x000fe20000010000 */
[----:B------:R-:W-:Y:S01]  /*0a00*/  IADD3.X R13, RZ, R13, RZ, P0, !PT ;  /* 0x0000000dff0d7210 */ /* 0x000fe200007fe4ff */
[----:B--2---:R-:W-:-:S08]  /*0a10*/  FADD.FTZ R10, |R22|, -RZ ;  /* 0x800000ff160a7221 */ /* 0x004fd00000010200 */
[----:B---3--:R0:W-:Y:S04]  /*0a20*/  STS.64 [R24+0x8], R10 ;  /* 0x0000080a18007388 */ /* 0x0081e80000000a00 */
[----:B----4-:R0:W-:Y:S04]  /*0a30*/  STS.64 [R24+0x10], R2 ;  /* 0x0000100218007388 */ /* 0x0101e80000000a00 */
[----:B------:R0:W-:Y:S04]  /*0a40*/  STS.64 [R24+0x18], R4 ;  /* 0x0000180418007388 */ /* 0x0001e80000000a00 */
[----:B-----5:R0:W-:Y:S01]  /*0a50*/  STS.64 [R24+0x20], R6 ;  /* 0x0000200618007388 */ /* 0x0201e20000000a00 */
        /* <DEDUP_REMOVED lines=9> */
.L_x_295:
[----:B0-----:R-:W-:-:S08]  /*0af0*/  MOV R15, R26 ;  /* 0x0000001a000f7202 */ /* 0x001fd00000000f00 */
.L_x_299:
[----:B0-----:R-:W-:Y:S05]  /*0b00*/  BSYNC B3 ;  /* 0x0000000000037941 */ /* 0x001fea0003800000 */
.L_x_294:
[----:B------:R-:W-:Y:S01]  /*0b10*/  MOV R3, c[0x0][0x1a8] ;  /* 0x00006a0000037a02 */ /* 0x000fe20000000f00 */
[----:B------:R0:W2:Y:S01]  /*0b20*/  LDG.E.SYS R22, [R12] ;  /* 0x000000000c167381 */ /* 0x0000a200001ee900 */
[----:B------:R-:W-:Y:S02]  /*0b30*/  MOV R2, 0x4 ;  /* 0x0000000400027802 */ /* 0x000fe40000000f00 */
[C---:B------:R-:W-:Y:S01]  /*0b40*/  SHF.L.U32 R5, R3.reuse, 0x1, RZ ;  /* 0x0000000103057819 */ /* 0x040fe200000006ff */
[C---:B------:R-:W-:Y:S01]  /*0b50*/  IMAD R9, R3.reuse, 0x6, RZ ;  /* 0x0000000603097824 */ /* 0x040fe200078e02ff */
[C---:B------:R-:W-:Y:S02]  /*0b60*/  SHF.L.U32 R6, R3.reuse, 0x2, RZ ;  /* 0x0000000203067819 */ /* 0x040fe400000006ff */
[-C--:B------:R-:W-:Y:S01]  /*0b70*/  LEA R21, R3, R3.reuse, 0x1 ;  /* 0x0000000303157211 */ /* 0x080fe200078e08ff */
[--C-:B------:R-:W-:Y:S01]  /*0b80*/  IMAD.WIDE R4, R5, 0x4, R12.reuse ;  /* 0x0000000405047825 */ /* 0x100fe200078e020c */
[CC--:B------:R-:W-:Y:S01]  /*0b90*/  LEA R18, R3.reuse, R3.reuse, 0x2 ;  /* 0x0000000303127211 */ /* 0x0c0fe200078e10ff */
[--C-:B------:R-:W-:Y:S01]  /*0ba0*/  IMAD.WIDE R6, R6, 0x4, R12.reuse ;  /* 0x0000000406067825 */ /* 0x100fe200078e020c */
[----:B------:R-:W-:Y:S01]  /*0bb0*/  LEA R10, R3, -R3, 0x3 ;  /* 0x80000003030a7211 */ /* 0x000fe200078e18ff */
[----:B------:R-:W-:-:S02]  /*0bc0*/  IMAD.WIDE R8, R9, 0x4, R12 ;  /* 0x0000000409087825 */ /* 0x000fc400078e020c */
[--C-:B------:R-:W-:Y:S02]  /*0bd0*/  IMAD.WIDE R2, R2, c[0x0][0x1a8], R12.reuse ;  /* 0x00006a0002027a25 */ /* 0x100fe400078e020c */
[--C-:B------:R-:W-:Y:S02]  /*0be0*/  IMAD.WIDE R20, R21, 0x4, R12.reuse ;  /* 0x0000000415147825 */ /* 0x100fe400078e020c */
[--C-:B------:R-:W-:Y:S01]  /*0bf0*/  IMAD.WIDE R18, R18, 0x4, R12.reuse ;  /* 0x0000000412127825 */ /* 0x100fe200078e020c */
[----:B------:R1:W3:Y:S01]  /*0c00*/  LDG.E.SYS R4, [R4] ;  /* 0x0000000004047381 */ /* 0x0002e200001ee900 */
[----:B------:R-:W-:-:S03]  /*0c10*/  IMAD.WIDE R10, R10, 0x4, R12 ;  /* 0x000000040a0a7825 */ /* 0x000fc600078e020c */
[----:B------:R4:W5:Y:S04]  /*0c20*/  LDG.E.SYS R6, [R6] ;  /* 0x0000000006067381 */ /* 0x00096800001ee900 */
[----:B------:R0:W3:Y:S04]  /*0c30*/  LDG.E.SYS R8, [R8] ;  /* 0x0000000008087381 */ /* 0x0000e800001ee900 */
[----:B------:R2:W3:Y:S04]  /*0c40*/  LDG.E.SYS R3, [R2] ;  /* 0x0000000002037381 */ /* 0x0004e800001ee900 */
[----:B-1----:R-:W5:Y:S04]  /*0c50*/  LDG.E.SYS R5, [R20] ;  /* 0x0000000014057381 */ /* 0x002f6800001ee900 */
[----:B----4-:R-:W4:Y:S04]  /*0c60*/  LDG.E.SYS R7, [R18] ;  /* 0x0000000012077381 */ /* 0x010f2800001ee900 */
[----:B0-----:R0:W4:Y:S01]  /*0c70*/  LDG.E.SYS R9, [R10] ;  /* 0x000000000a097381 */ /* 0x00112200001ee900 */
[----:B------:R-:W-:Y:S01]  /*0c80*/  IMAD R23, R27, c[0x0][0x0], R28 ;  /* 0x000000001b177a24 */ /* 0x000fe200078e021c */
[----:B0-----:R-:W0:Y:S01]  /*0c90*/  I2F R10, R15 ;  /* 0x0000000f000a7306 */ /* 0x001e220000201400 */
[----:B------:R-:W0:Y:S02]  /*0ca0*/  I2F R11, R17 ;  /* 0x00000011000b7306 */ /* 0x000e240000201400 */
[----:B------:R-:W-:Y:S01]  /*0cb0*/  IMAD R24, R23, 0x28, RZ ;  /* 0x0000002817187824 */ /* 0x000fe200078e02ff */
[----:B------:R-:W-:-:S04]  /*0cc0*/  IADD3 R12, P0, R12, 0x4, RZ ;  /* 0x000000040c0c7810 */ /* 0x000fc80007f1e0ff */
[----:B------:R-:W-:-:S03]  /*0cd0*/  IADD3.X R13, RZ, R13, RZ, P0, !PT ;  /* 0x0000000dff0d7210 */ /* 0x000fc600007fe4ff */
[----:B0-----:R-:W-:Y:S01]  /*0ce0*/  STS.64 [R24], R10 ;  /* 0x0000000a18007388 */ /* 0x001fe20000000a00 */
[----:B------:R-:W-:Y:S02]  /*0cf0*/  FADD.FTZ R42, R42, R10 ;  /* 0x0000000a2a2a7221 */ /* 0x000fe40000010000 */
[----:B------:R-:W-:Y:S02]  /*0d00*/  FADD.FTZ R0, R0, R11 ;  /* 0x0000000b00007221 */ /* 0x000fe40000010000 */
[----:B--2---:R-:W-:Y:S02]  /*0d10*/  FADD.FTZ R2, |R22|, -RZ ;  /* 0x800000ff16027221 */ /* 0x004fe40000010200 */
[----:B------:R-:W-:-:S06]  /*0d20*/  FADD.FTZ R41, R41, |R22| ;  /* 0x4000001629297221 */ /* 0x000fcc0000010000 */
[----:B---3--:R-:W-:Y:S01]  /*0d30*/  STS.64 [R24+0x8], R2 ;  /* 0x0000080218007388 */ /* 0x008fe20000000a00 */
[----:B------:R-:W-:Y:S02]  /*0d40*/  FADD.FTZ R40, R40, R3 ;  /* 0x0000000328287221 */ /* 0x000fe40000010000 */
[----:B------:R-:W-:Y:S01]  /*0d50*/  FADD.FTZ R39, R39, R4 ;  /* 0x0000000427277221 */ /* 0x000fe20000010000 */
[----:B-----5:R-:W-:Y:S01]  /*0d60*/  STS.64 [R24+0x10], R4 ;  /* 0x0000100418007388 */ /* 0x020fe20000000a00 */
[----:B------:R-:W-:-:S03]  /*0d70*/  FADD.FTZ R38, R38, R5 ;  /* 0x0000000526267221 */ /* 0x000fc60000010000 */
[----:B----4-:R-:W-:Y:S01]  /*0d80*/  STS.64 [R24+0x18], R6 ;  /* 0x0000180618007388 */ /* 0x010fe20000000a00 */
[----:B------:R-:W-:Y:S02]  /*0d90*/  FADD.FTZ R37, R37, R6 ;  /* 0x0000000625257221 */ /* 0x000fe40000010000 */
[----:B------:R-:W-:Y:S01]  /*0da0*/  FADD.FTZ R36, R36, R7 ;  /* 0x0000000724247221 */ /* 0x000fe20000010000 */
[----:B------:R0:W-:Y:S01]  /*0db0*/  STS.64 [R24+0x20], R8 ;  /* 0x0000200818007388 */ /* 0x0001e20000000a00 */
[----:B------:R-:W-:Y:S02]  /*0dc0*/  FADD.FTZ R35, R35, R8 ;  /* 0x0000000823237221 */ /* 0x000fe40000010000 */
[----:B------:R-:W-:Y:S01]  /*0dd0*/  FADD.FTZ R34, R34, R9 ;  /* 0x0000000922227221 */ /* 0x000fe20000010000 */
[----:B0-----:R-:W-:Y:S02]  /*0de0*/  IADD3 R24, R15, 0x1, RZ ;  /* 0x000000010f187810 */ /* 0x001fe40007ffe0ff */
[----:B------:R-:W-:-:S02]  /*0df0*/  MOV R2, R12 ;  /* 0x0000000c00027202 */ /* 0x000fc40000000f00 */
[----:B------:R-:W-:Y:S01]  /*0e00*/  MOV R3, R13 ;  /* 0x0000000d00037202 */ /* 0x000fe20000000f00 */
[----:B------:R-:W-:Y:S07]  /*0e10*/  BRA `(.L_x_300) ;  /* 0x0000001000007947 */ /* 0x000fee0003800000 */
.L_x_293:
[----:B------:R-:W-:-:S08]  /*0e20*/  MOV R24, R26 ;  /* 0x0000001a00187202 */ /* 0x000fd00000000f00 */
.L_x_300:
[----:B------:R-:W-:Y:S05]  /*0e30*/  BSYNC B2 ;  /* 0x0000000000027941 */ /* 0x000fea0003800000 */
.L_x_292:
[----:B------:R-:W-:-:S12]  /*0e40*/  ISETP.GE.U32.AND P0, PT, R25, 0x4, PT ;  /* 0x000000041900780c */ /* 0x000fd80003f06070 */
[----:B------:R-:W-:Y:S05]  /*0e50*/  @!P0 BRA `(.L_x_301) ;  /* 0x0000076000008947 */ /* 0x000fea0003800000 */
[----:B------:R0:W0:Y:S01]  /*0e60*/  I2F R15, R17 ;  /* 0x00000011000f7306 */ /* 0x0000220000201400 */
[----:B------:R-:W-:Y:S01]  /*0e70*/  MOV R29, c[0x0][0x1a8] ;  /* 0x00006a00001d7a02 */ /* 0x000fe20000000f00 */
[----:B------:R-:W-:Y:S03]  /*0e80*/  BSSY B2, `(.L_x_302) ;  /* 0x0000067000027945 */ /* 0x000fe60003800000 */
[C---:B------:R-:W-:Y:S01]  /*0e90*/  SHF.L.U32 R22, R29.reuse, 0x1, RZ ;  /* 0x000000011d167819 */ /* 0x040fe200000006ff */
[C---:B------:R-:W-:Y:S01]  /*0ea0*/  IMAD R27, R29.reuse, 0x6, RZ ;  /* 0x000000061d1b7824 */ /* 0x040fe200078e02ff */
[CC--:B------:R-:W-:Y:S02]  /*0eb0*/  LEA R23, R29.reuse, R29.reuse, 0x1 ;  /* 0x0000001d1d177211 */ /* 0x0c0fe400078e08ff */
[C---:B------:R-:W-:Y:S02]  /*0ec0*/  SHF.L.U32 R25, R29.reuse, 0x2, RZ ;  /* 0x000000021d197819 */ /* 0x040fe400000006ff */
[----:B------:R-:W-:-:S02]  /*0ed0*/  LEA R26, R29, R29, 0x2 ;  /* 0x0000001d1d1a7211 */ /* 0x000fc400078e10ff */
[----:B0-----:R-:W-:-:S08]  /*0ee0*/  LEA R29, R29, -R29, 0x3 ;  /* 0x8000001d1d1d7211 */ /* 0x001fd000078e18ff */
.L_x_303:
[--C-:B------:R-:W-:Y:S01]  /*0ef0*/  IMAD.WIDE R2, R22, 0x4, R12.reuse ;  /* 0x0000000416027825 */ /* 0x100fe200078e020c */
[----:B------:R-:W2:Y:S01]  /*0f00*/  LDG.E.SYS R55, [R12] ;  /* 0x000000000c377381 */ /* 0x000ea200001ee900 */
[--C-:B------:R-:W-:Y:S01]  /*0f10*/  IMAD.WIDE R10, R23, 0x4, R12.reuse ;  /* 0x00000004170a7825 */ /* 0x100fe200078e020c */
[----:B------:R-:W-:Y:S01]  /*0f20*/  MOV R9, 0x4 ;  /* 0x0000000400097802 */ /* 0x000fe20000000f00 */
[--C-:B------:R-:W-:Y:S01]  /*0f30*/  IMAD.WIDE R4, R25, 0x4, R12.reuse ;  /* 0x0000000419047825 */ /* 0x100fe200078e020c */
[----:B------:R-:W-:Y:S01]  /*0f40*/  IADD3 R48, R24, 0x1, RZ ;  /* 0x0000000118307810 */ /* 0x000fe20007ffe0ff */
[--C-:B------:R-:W-:Y:S01]  /*0f50*/  IMAD.WIDE R6, R26, 0x4, R12.reuse ;  /* 0x000000041a067825 */ /* 0x100fe200078e020c */
[----:B------:R-:W0:Y:S01]  /*0f60*/  I2F R47, R24 ;  /* 0x00000018002f7306 */ /* 0x000e220000201400 */
[----:B------:R-:W-:Y:S01]  /*0f70*/  IMAD.WIDE R8, R9, c[0x0][0x1a8], R12 ;  /* 0x00006a0009087a25 */ /* 0x000fe200078e020c */
[----:B------:R-:W-:Y:S01]  /*0f80*/  IADD3 R49, R24, 0x2, RZ ;  /* 0x0000000218317810 */ /* 0x000fe20007ffe0ff */
[----:B------:R-:W3:Y:S04]  /*0f90*/  LDG.E.SYS R46, [R2] ;  /* 0x00000000022e7381 */ /* 0x000ee800001ee900 */
[----:B------:R-:W4:Y:S04]  /*0fa0*/  LDG.E.SYS R28, [R10] ;  /* 0x000000000a1c7381 */ /* 0x000f2800001ee900 */
[----:B------:R-:W5:Y:S04]  /*0fb0*/  LDG.E.SYS R21, [R2+0x4] ;  /* 0x0000040002157381 */ /* 0x000f6800001ee900 */
[----:B------:R-:W2:Y:S04]  /*0fc0*/  LDG.E.SYS R20, [R10+0x4] ;  /* 0x000004000a147381 */ /* 0x000ea800001ee900 */
[----:B------:R-:W2:Y:S04]  /*0fd0*/  LDG.E.SYS R19, [R4] ;  /* 0x0000000004137381 */ /* 0x000ea800001ee900 */
[----:B------:R-:W2:Y:S04]  /*0fe0*/  LDG.E.SYS R18, [R6] ;  /* 0x0000000006127381 */ /* 0x000ea800001ee900 */
[----:B------:R1:W2:Y:S04]  /*0ff0*/  LDG.E.SYS R45, [R8] ;  /* 0x00000000082d7381 */ /* 0x0002a800001ee900 */
[----:B------:R1:W2:Y:S01]  /*1000*/  LDG.E.SYS R33, [R8+0x4] ;  /* 0x0000040008217381 */ /* 0x0002a200001ee900 */
[----:B------:R-:W1:Y:S01]  /*1010*/  I2F R48, R48 ;  /* 0x0000003000307306 */ /* 0x000e620000201400 */
[----:B0-----:R-:W-:Y:S01]  /*1020*/  FADD.FTZ R42, R47, R42 ;  /* 0x0000002a2f2a7221 */ /* 0x001fe20000010000 */
[----:B------:R-:W0:Y:S01]  /*1030*/  I2F R49, R49 ;  /* 0x0000003100317306 */ /* 0x000e220000201400 */
[----:B------:R0:W2:Y:S04]  /*1040*/  LDG.E.SYS R32, [R8+0x8] ;  /* 0x0000080008207381 */ /* 0x0000a800001ee900 */
[----:B------:R-:W2:Y:S04]  /*1050*/  LDL R56, [R1+0x1f0] ;  /* 0x0001f00001387983 */ /* 0x000ea80000100800 */
[----:B------:R-:W2:Y:S04]  /*1060*/  LDG.E.SYS R54, [R12+0x4] ;  /* 0x000004000c367381 */ /* 0x000ea800001ee900 */
[----:B------:R-:W2:Y:S01]  /*1070*/  LDG.E.SYS R53, [R12+0x8] ;  /* 0x000008000c357381 */ /* 0x000ea200001ee900 */
[----:B-1----:R-:W-:-:S03]  /*1080*/  FADD.FTZ R47, R42, R48 ;  /* 0x000000302a2f7221 */ /* 0x002fc60000010000 */
[----:B------:R1:W2:Y:S04]  /*1090*/  LDG.E.SYS R48, [R6+0x8] ;  /* 0x0000080006307381 */ /* 0x0002a800001ee900 */
[----:B0-----:R0:W2:Y:S01]  /*10a0*/  LDG.E.SYS R9, [R8+0xc] ;  /* 0x00000c0008097381 */ /* 0x0010a200001ee900 */
[----:B---3--:R-:W-:-:S03]  /*10b0*/  FADD.FTZ R39, R46, R39 ;  /* 0x000000272e277221 */ /* 0x008fc60000010000 */
[----:B------:R3:W3:Y:S01]  /*10c0*/  LDG.E.SYS R46, [R4+0x4] ;  /* 0x00000400042e7381 */ /* 0x0006e200001ee900 */
[----:B----4-:R-:W-:Y:S02]  /*10d0*/  FADD.FTZ R42, R28, R38 ;  /* 0x000000261c2a7221 */ /* 0x010fe40000010000 */
[----:B------:R-:W-:Y:S02]  /*10e0*/  FADD.FTZ R28, R47, R49 ;  /* 0x000000312f1c7221 */ /* 0x000fe40000010000 */
[----:B------:R1:W4:Y:S04]  /*10f0*/  LDG.E.SYS R49, [R6+0x4] ;  /* 0x0000040006317381 */ /* 0x00032800001ee900 */
[----:B------:R3:W3:Y:S01]  /*1100*/  LDG.E.SYS R47, [R4+0x8] ;  /* 0x00000800042f7381 */ /* 0x0006e200001ee900 */
[----:B-----5:R-:W-:-:S02]  /*1110*/  FADD.FTZ R38, R39, R21 ;  /* 0x0000001527267221 */ /* 0x020fc40000010000 */
[----:B--2---:R-:W-:Y:S02]  /*1120*/  FADD.FTZ R39, R42, R20 ;  /* 0x000000142a277221 */ /* 0x004fe40000010000 */
[----:B------:R-:W-:Y:S02]  /*1130*/  FADD.FTZ R37, R19, R37 ;  /* 0x0000002513257221 */ /* 0x000fe40000010000 */
[----:B------:R-:W-:Y:S02]  /*1140*/  FADD.FTZ R42, R18, R36 ;  /* 0x00000024122a7221 */ /* 0x000fe40000010000 */
[--C-:B------:R-:W-:Y:S01]  /*1150*/  IMAD.WIDE R18, R27, 0x4, R12.reuse ;  /* 0x000000041b127825 */ /* 0x100fe200078e020c */
[----:B------:R2:W5:Y:S01]  /*1160*/  LDG.E.SYS R36, [R2+0x8] ;  /* 0x0000080002247381 */ /* 0x00056200001ee900 */
[----:B------:R-:W-:Y:S02]  /*1170*/  IMAD.WIDE R20, R29, 0x4, R12 ;  /* 0x000000041d147825 */ /* 0x000fe400078e020c */
[----:B------:R-:W-:-:S02]  /*1180*/  FADD.FTZ R40, R45, R40 ;  /* 0x000000282d287221 */ /* 0x000fc40000010000 */
[----:B------:R0:W4:Y:S04]  /*1190*/  LDG.E.SYS R45, [R10+0x8] ;  /* 0x000008000a2d7381 */ /* 0x00012800001ee900 */
[----:B--2---:R2:W4:Y:S04]  /*11a0*/  LDG.E.SYS R2, [R2+0xc] ;  /* 0x00000c0002027381 */ /* 0x00452800001ee900 */
[----:B------:R0:W4:Y:S04]  /*11b0*/  LDG.E.SYS R52, [R18] ;  /* 0x0000000012347381 */ /* 0x00012800001ee900 */
[----:B------:R0:W4:Y:S04]  /*11c0*/  LDG.E.SYS R51, [R18+0x4] ;  /* 0x0000040012337381 */ /* 0x00012800001ee900 */
[----:B--2---:R0:W2:Y:S04]  /*11d0*/  LDG.E.SYS R3, [R10+0xc] ;  /* 0x00000c000a037381 */ /* 0x0040a800001ee900 */
[----:B------:R0:W2:Y:S02]  /*11e0*/  LDG.E.SYS R50, [R18+0x8] ;  /* 0x0000080012327381 */ /* 0x0000a400001ee900 */
[----:B0-----:R-:W-:-:S02]  /*11f0*/  FADD.FTZ R10, R40, R33 ;  /* 0x00000021280a7221 */ /* 0x001fc40000010000 */
[----:B------:R0:W2:Y:S04]  /*1200*/  LDG.E.SYS R11, [R20+0x4] ;  /* 0x00000400140b7381 */ /* 0x0000a800001ee900 */
[----:B------:R0:W2:Y:S04]  /*1210*/  LDG.E.SYS R40, [R20] ;  /* 0x0000000014287381 */ /* 0x0000a800001ee900 */
[----:B------:R0:W2:Y:S04]  /*1220*/  LDG.E.SYS R33, [R20+0x8] ;  /* 0x0000080014217381 */ /* 0x0000a800001ee900 */
[----:B---3--:R3:W2:Y:S04]  /*1230*/  LDG.E.SYS R4, [R4+0xc] ;  /* 0x00000c0004047381 */ /* 0x0086a800001ee900 */
[----:B---3--:R1:W3:Y:S04]  /*1240*/  LDG.E.SYS R5, [R6+0xc] ;  /* 0x00000c0006057381 */ /* 0x0082e800001ee900 */
[----:B-1----:R1:W3:Y:S04]  /*1250*/  LDG.E.SYS R6, [R18+0xc] ;  /* 0x00000c0012067381 */ /* 0x0022e800001ee900 */
[----:B------:R0:W3:Y:S04]  /*1260*/  LDG.E.SYS R7, [R20+0xc] ;  /* 0x00000c0014077381 */ /* 0x0000e800001ee900 */
[----:B-1----:R1:W3:Y:S01]  /*1270*/  LDG.E.SYS R18, [R12+0xc] ;  /* 0x00000c000c127381 */ /* 0x0022e200001ee900 */
[----:B------:R-:W-:Y:S01]  /*1280*/  FADD.FTZ R32, R10, R32 ;  /* 0x000000200a207221 */ /* 0x000fe20000010000 */
[----:B------:R-:W-:-:S02]  /*1290*/  IADD3 R10, R24, 0x3, RZ ;  /* 0x00000003180a7810 */ /* 0x000fc40007ffe0ff */
[----:B------:R-:W-:Y:S02]  /*12a0*/  IADD3 R19, P0, R12, 0x10, RZ ;  /* 0x000000100c137810 */ /* 0x000fe40007f1e0ff */
[----:B------:R-:W-:Y:S02]  /*12b0*/  IADD3 R24, R24, 0x4, RZ ;  /* 0x0000000418187810 */ /* 0x000fe40007ffe0ff */
[----:B------:R-:W1:Y:S01]  /*12c0*/  I2F R10, R10 ;  /* 0x0000000a000a7306 */ /* 0x000e620000201400 */
[----:B0-----:R-:W-:Y:S02]  /*12d0*/  IADD3.X R20, RZ, R13, RZ, P0, !PT ;  /* 0x0000000dff147210 */ /* 0x001fe400007fe4ff */
[----:B------:R-:W-:Y:S01]  /*12e0*/  ISETP.GE.AND P0, PT, R24, R56, PT ;  /* 0x000000381800720c */ /* 0x000fe20003f06270 */
[----:B------:R-:W-:Y:S02]  /*12f0*/  FADD.FTZ R41, |R55|, R41 ;  /* 0x0000002937297221 */ /* 0x000fe40000010200 */
[----:B------:R-:W-:-:S02]  /*1300*/  FADD.FTZ R0, R15, R0 ;  /* 0x000000000f007221 */ /* 0x000fc40000010000 */
[----:B------:R-:W-:Y:S02]  /*1310*/  FADD.FTZ R37, R37, R46 ;  /* 0x0000002e25257221 */ /* 0x000fe40000010000 */
[----:B------:R-:W-:Y:S02]  /*1320*/  FADD.FTZ R54, R41, |R54| ;  /* 0x4000003629367221 */ /* 0x000fe40000010000 */
[C---:B------:R-:W-:Y:S02]  /*1330*/  FADD.FTZ R0, R15.reuse, R0 ;  /* 0x000000000f007221 */ /* 0x040fe40000010000 */
[----:B-----5:R-:W-:Y:S02]  /*1340*/  FADD.FTZ R36, R38, R36 ;  /* 0x0000002426247221 */ /* 0x020fe40000010000 */
[----:B------:R-:W-:Y:S02]  /*1350*/  FADD.FTZ R41, R54, |R53| ;  /* 0x4000003536297221 */ /* 0x000fe40000010000 */
[----:B------:R-:W-:Y:S01]  /*1360*/  FADD.FTZ R0, R15, R0 ;  /* 0x000000000f007221 */ /* 0x000fe20000010000 */
[----:B-1----:R-:W-:-:S02]  /*1370*/  MOV R12, R19 ;  /* 0x00000013000c7202 */ /* 0x002fc40000000f00 */
[----:B------:R-:W-:Y:S01]  /*1380*/  MOV R13, R20 ;  /* 0x00000014000d7202 */ /* 0x000fe20000000f00 */
[----:B------:R-:W-:Y:S02]  /*1390*/  FADD.FTZ R0, R15, R0 ;  /* 0x000000000f007221 */ /* 0x000fe40000010000 */
[----:B----4-:R-:W-:Y:S02]  /*13a0*/  FADD.FTZ R52, R52, R35 ;  /* 0x0000002334347221 */ /* 0x010fe40000010000 */
[----:B------:R-:W-:Y:S02]  /*13b0*/  FADD.FTZ R42, R42, R49 ;  /* 0x000000312a2a7221 */ /* 0x000fe40000010000 */
[----:B------:R-:W-:Y:S02]  /*13c0*/  FADD.FTZ R35, R52, R51 ;  /* 0x0000003334237221 */ /* 0x000fe40000010000 */
[----:B------:R-:W-:Y:S02]  /*13d0*/  FADD.FTZ R38, R39, R45 ;  /* 0x0000002d27267221 */ /* 0x000fe40000010000 */
[----:B------:R-:W-:-:S02]  /*13e0*/  FADD.FTZ R37, R37, R47 ;  /* 0x0000002f25257221 */ /* 0x000fc40000010000 */
[----:B------:R-:W-:Y:S02]  /*13f0*/  FADD.FTZ R48, R42, R48 ;  /* 0x000000302a307221 */ /* 0x000fe40000010000 */
[----:B--2---:R-:W-:Y:S02]  /*1400*/  FADD.FTZ R35, R35, R50 ;  /* 0x0000003223237221 */ /* 0x004fe40000010000 */
[----:B------:R-:W-:Y:S02]  /*1410*/  FADD.FTZ R39, R36, R2 ;  /* 0x0000000224277221 */ /* 0x000fe40000010000 */
[----:B------:R-:W-:Y:S02]  /*1420*/  FADD.FTZ R42, R28, R10 ;  /* 0x0000000a1c2a7221 */ /* 0x000fe40000010000 */
[----:B------:R-:W-:Y:S02]  /*1430*/  FADD.FTZ R38, R38, R3 ;  /* 0x0000000326267221 */ /* 0x000fe40000010000 */
[----:B------:R-:W-:-:S04]  /*1440*/  FADD.FTZ R34, R40, R34 ;  /* 0x0000002228227221 */ /* 0x000fc80000010000 */
[----:B------:R-:W-:-:S04]  /*1450*/  FADD.FTZ R11, R34, R11 ;  /* 0x0000000b220b7221 */ /* 0x000fc80000010000 */
[----:B------:R-:W-:Y:S02]  /*1460*/  FADD.FTZ R33, R11, R33 ;  /* 0x000000210b217221 */ /* 0x000fe40000010000 */
[----:B---3--:R-:W-:Y:S02]  /*1470*/  FADD.FTZ R41, R41, |R18| ;  /* 0x4000001229297221 */ /* 0x008fe40000010000 */
[----:B------:R-:W-:Y:S02]  /*1480*/  FADD.FTZ R8, |R18|, -RZ ;  /* 0x800000ff12087221 */ /* 0x000fe40000010200 */
[----:B------:R-:W-:Y:S02]  /*1490*/  FADD.FTZ R37, R37, R4 ;  /* 0x0000000425257221 */ /* 0x000fe40000010000 */
[----:B------:R-:W-:Y:S02]  /*14a0*/  FADD.FTZ R36, R48, R5 ;  /* 0x0000000530247221 */ /* 0x000fe40000010000 */
[----:B------:R-:W-:-:S02]  /*14b0*/  FADD.FTZ R35, R35, R6 ;  /* 0x0000000623237221 */ /* 0x000fc40000010000 */
[----:B------:R-:W-:Y:S02]  /*14c0*/  FADD.FTZ R34, R33, R7 ;  /* 0x0000000721227221 */ /* 0x000fe40000010000 */
[----:B------:R-:W-:Y:S01]  /*14d0*/  FADD.FTZ R40, R32, R9 ;  /* 0x0000000920287221 */ /* 0x000fe20000010000 */
[----:B------:R-:W-:Y:S07]  /*14e0*/  @!P0 BRA `(.L_x_303) ;  /* 0xfffffa0000008947 */ /* 0x000fee000383ffff */
[----:B------:R-:W-:Y:S05]  /*14f0*/  BSYNC B2 ;  /* 0x0000000000027941 */ /* 0x000fea0003800000 */
.L_x_302:
[----:B------:R-:W0:Y:S01]  /*1500*/  S2R R57, SR_TID.X ;  /* 0x0000000000397919 */ /* 0x000e220000002100 */
[----:B------:R-:W0:Y:S01]  /*1510*/  S2R R56, SR_TID.Y ;  /* 0x0000000000387919 */ /* 0x000e220000002200 */
[----:B------:R-:W1:Y:S01]  /*1520*/  I2F R11, R17 ;  /* 0x00000011000b7306 */ /* 0x000e620000201400 */
[----:B0-----:R-:W-:-:S04]  /*1530*/  IMAD R15, R56, c[0x0][0x0], R57 ;  /* 0x00000000380f7a24 */ /* 0x001fc800078e0239 */
[----:B------:R-:W-:-:S08]  /*1540*/  IMAD R20, R15, 0x28, RZ ;  /* 0x000000280f147824 */ /* 0x000fd000078e02ff */
[----:B-1----:R0:W-:Y:S04]  /*1550*/  STS.64 [R20], R10 ;  /* 0x0000000a14007388 */ /* 0x0021e80000000a00 */
[----:B------:R0:W-:Y:S04]  /*1560*/  STS.64 [R20+0x8], R8 ;  /* 0x0000080814007388 */ /* 0x0001e80000000a00 */
[----:B------:R0:W-:Y:S04]  /*1570*/  STS.64 [R20+0x10], R2 ;  /* 0x0000100214007388 */ /* 0x0001e80000000a00 */
[----:B------:R0:W-:Y:S04]  /*1580*/  STS.64 [R20+0x18], R4 ;  /* 0x0000180414007388 */ /* 0x0001e80000000a00 */
[----:B------:R0:W-:Y:S02]  /*1590*/  STS.64 [R20+0x20], R6 ;  /* 0x0000200614007388 */ /* 0x0001e40000000a00 */
.L_x_291:
[----:B0-----:R-:W-:Y:S02]  /*15a0*/  MOV R2, R12 ;  /* 0x0000000c00027202 */ /* 0x001fe40000000f00 */
[----:B------:R-:W-:-:S08]  /*15b0*/  MOV R3, R13 ;  /* 0x0000000d00037202 */ /* 0x000fd00000000f00 */
.L_x_301:
[----:B------:R-:W-:Y:S05]  /*15c0*/  BSYNC B0 ;  /* 0x0000000000007941 */ /* 0x000fea0003800000 */
.L_x_290:
[----:B------:R-:W2:Y:S04]  /*15d0*/  LDL R4, [R1+0x1f0] ;  /* 0x0001f00001047983 */ /* 0x000ea80000100800 */
[----:B------:R-:W3:Y:S01]  /*15e0*/  LDL R6, [R1+0x218] ;  /* 0x0002180001067983 */ /* 0x000ee20000100800 */
[----:B------:R-:W-:-:S02]  /*15f0*/  MOV R7, c[0x0][0x190] ;  /* 0x0000640000077a02 */ /* 0x000fc40000000f00 */
[----:B------:R-:W-:Y:S02]  /*1600*/  IADD3 R17, R17, 0x1, RZ ;  /* 0x0000000111117810 */ /* 0x000fe40007ffe0ff */
[----:B------:R-:W-:-:S04]  /*1610*/  IADD3 R7, -R7, 0x3, RZ ;  /* 0x0000000307077810 */ /* 0x000fc80007ffe1ff */
[----:B------:R-:W-:-:S04]  /*1620*/  IADD3 R7, R7, c[0x0][0x198], RZ ;  /* 0x0000660007077a10 */ /* 0x000fc80007ffe0ff */
[----:B------:R-:W-:Y:S02]  /*1630*/  LOP3.LUT R7, R7, 0xfffffffc, RZ, 0xc0, !PT ;  /* 0xfffffffc07077812 */ /* 0x000fe400078ec0ff */
[----:B--2---:R-:W-:Y:S02]  /*1640*/  MOV R5, R4 ;  /* 0x0000000400057202 */ /* 0x004fe40000000f00 */
[----:B------:R-:W2:Y:S02]  /*1650*/  LDL R4, [R1+0x228] ;  /* 0x0002280001047983 */ /* 0x000ea40000100800 */
[----:B---3--:R-:W-:-:S05]  /*1660*/  IADD3 R12, -R5, R6, R7 ;  /* 0x00000006050c7210 */ /* 0x008fca0007ffe107 */
[----:B------:R-:W-:Y:S01]  /*1670*/  IMAD.WIDE R12, R12, 0x4, R2 ;  /* 0x000000040c0c7825 */ /* 0x000fe200078e0202 */
[----:B--2---:R-:W-:-:S12]  /*1680*/  ISETP.GE.AND P0, PT, R17, R4, PT ;  /* 0x000000041100720c */ /* 0x004fd80003f06270 */
[----:B------:R-:W-:Y:S05]  /*1690*/  @!P0 BRA `(.L_x_304) ;  /* 0xffffed3000008947 */ /* 0x000fea000383ffff */
.L_x_289:
[----:B0-----:R-:W-:Y:S05]  /*16a0*/  BSYNC B1 ;  /* 0x0000000000017941 */ /* 0x001fea0003800000 */
.L_x_288:
[----:B------:R-:W2:Y:S04]  /*16b0*/  LDL R2, [R1+0x228] ;  /* 0x0002280001027983 */ /* 0x000ea80000100800 */
[----:B------:R-:W3:Y:S04]  /*16c0*/  LDL R5, [R1+0x258] ;  /* 0x0002580001057983 */ /* 0x000ee80000100800 */
[----:B------:R-:W4:Y:S01]  /*16d0*/  LDL R3, [R1+0x224] ;  /* 0x0002240001037983 */ /* 0x000f220000100800 */
[----:B------:R-:W-:Y:S01]  /*16e0*/  BSSY B1, `(.L_x_305) ;  /* 0x0000196000017945 */ /* 0x000fe20003800000 */
[----:B------:R-:W-:Y:S01]  /*16f0*/  CS2R R14, SRZ ;  /* 0x00000000000e7805 */ /* 0x000fe2000001ff00 */
[----:B------:R-:W-:Y:S01]  /*1700*/  MOV R28, RZ ;  /* 0x000000ff001c7202 */ /* 0x000fe20000000f00 */
[----:B------:R-:W-:Y:S01]  /*1710*/  CS2R R16, SRZ ;  /* 0x0000000000107805 */ /* 0x000fe2000001ff00 */
[----:B--2---:R-:W-:-:S04]  /*1720*/  MOV R4, R2 ;  /* 0x0000000200047202 */ /* 0x004fc80000000f00 */
[----:B---3--:R-:W-:-:S05]  /*1730*/  IADD3 R2, -R5, R4, RZ ;  /* 0x0000000405027210 */ /* 0x008fca0007ffe1ff */
[----:B----4-:R-:W-:-:S06]  /*1740*/  IMAD R2, R3, R2, RZ ;  /* 0x0000000203027224 */ /* 0x010fcc00078e02ff */
[----:B------:R-:W0:Y:S01]  /*1750*/  I2F R2, R2 ;  /* 0x0000000200027306 */ /* 0x000e220000201400 */
[----:B------:R-:W-:Y:S01]  /*1760*/  ISETP.GT.AND P0, PT, R4, R5, PT ;  /* 0x000000050400720c */ /* 0x000fe20003f04270 */
[----:B0-----:R-:W0:Y:S02]  /*1770*/  MUFU.RCP R3, R2 ;  /* 0x0000000200037308 */ /* 0x001e240000001000 */
[-C--:B0-----:R-:W-:Y:S02]  /*1780*/  FMUL.FTZ R0, R0, R3.reuse ;  /* 0x0000000300007220 */ /* 0x081fe40000410000 */
[-C--:B------:R-:W-:Y:S02]  /*1790*/  FMUL.FTZ R42, R42, R3.reuse ;  /* 0x000000032a2a7220 */ /* 0x080fe40000410000 */
[-C--:B------:R-:W-:Y:S02]  /*17a0*/  FMUL.FTZ R41, R41, R3.reuse ;  /* 0x0000000329297220 */ /* 0x080fe40000410000 */
[----:B------:R-:W-:-:S02]  /*17b0*/  FMUL.FTZ R40, R40, R3 ;  /* 0x0000000328287220 */ /* 0x000fc40000410000 */
[----:B------:R0:W-:Y:S01]  /*17c0*/  STL [R1+0x214], R0 ;  /* 0x0002140001007387 */ /* 0x0001e20000100800 */
[-C--:B------:R-:W-:Y:S02]  /*17d0*/  FMUL.FTZ R39, R39, R3.reuse ;  /* 0x0000000327277220 */ /* 0x080fe40000410000 */
[-C--:B------:R-:W-:Y:S02]  /*17e0*/  FMUL.FTZ R38, R38, R3.reuse ;  /* 0x0000000326267220 */ /* 0x080fe40000410000 */
[-C--:B------:R-:W-:Y:S02]  /*17f0*/  FMUL.FTZ R37, R37, R3.reuse ;  /* 0x0000000325257220 */ /* 0x080fe40000410000 */
[-C--:B------:R-:W-:Y:S02]  /*1800*/  FMUL.FTZ R36, R36, R3.reuse ;  /* 0x0000000324247220 */ /* 0x080fe40000410000 */
[-C--:B------:R-:W-:Y:S01]  /*1810*/  FMUL.FTZ R35, R35, R3.reuse ;  /* 0x0000000323237220 */ /* 0x080fe20000410000 */
[----:B0-----:R-:W-:Y:S01]  /*1820*/  MOV R0, RZ ;  /* 0x000000ff00007202 */ /* 0x001fe20000000f00 */
[----:B------:R-:W-:Y:S01]  /*1830*/  FMUL.FTZ R34, R34, R3 ;  /* 0x0000000322227220 */ /* 0x000fe20000410000 */
[----:B------:R-:W-:Y:S07]  /*1840*/  @!P0 BRA `(.L_x_306) ;  /* 0x000017f000008947 */ /* 0x000fee0003800000 */
[----:B------:R-:W2:Y:S04]  /*1850*/  LDL R6, [R1+0x218] ;  /* 0x0002180001067983 */ /* 0x000ea80000100800 */
[----:B------:R-:W2:Y:S01]  /*1860*/  LDL R4, [R1+0x1f0] ;  /* 0x0001f00001047983 */ /* 0x000ea20000100800 */
[----:B------:R-:W-:Y:S01]  /*1870*/  MOV R7, c[0x0][0x190] ;  /* 0x0000640000077a02 */ /* 0x000fe20000000f00 */
[----:B------:R-:W-:Y:S01]  /*1880*/  CS2R R14, SRZ ;  /* 0x00000000000e7805 */ /* 0x000fe2000001ff00 */
[----:B------:R-:W-:Y:S01]  /*1890*/  MOV R2, c[0x0][0x1a8] ;  /* 0x00006a0000027a02 */ /* 0x000fe20000000f00 */
[----:B------:R-:W-:Y:S01]  /*18a0*/  CS2R R16, SRZ ;  /* 0x0000000000107805 */ /* 0x000fe2000001ff00 */
[----:B------:R-:W-:-:S02]  /*18b0*/  IADD3 R7, -R7, 0x3, RZ ;  /* 0x0000000307077810 */ /* 0x000fc40007ffe1ff */
[----:B------:R-:W-:Y:S01]  /*18c0*/  SHF.R.S32.HI R29, RZ, 0x1f, R2 ;  /* 0x0000001fff1d7819 */ /* 0x000fe20000011402 */
[C---:B------:R-:W-:Y:S01]  /*18d0*/  IMAD R58, R2.reuse, 0x6, RZ ;  /* 0x00000006023a7824 */ /* 0x040fe200078e02ff */
[----:B------:R-:W-:Y:S02]  /*18e0*/  IADD3 R7, R7, c[0x0][0x198], RZ ;  /* 0x0000660007077a10 */ /* 0x000fe40007ffe0ff */
[C---:B------:R-:W-:Y:S02]  /*18f0*/  SHF.L.U32 R45, R2.reuse, 0x1, RZ ;  /* 0x00000001022d7819 */ /* 0x040fe400000006ff */
[----:B------:R-:W-:Y:S02]  /*1900*/  LOP3.LUT R7, R7, 0xfffffffc, RZ, 0xc0, !PT ;  /* 0xfffffffc07077812 */ /* 0x000fe400078ec0ff */
[C---:B------:R-:W-:Y:S02]  /*1910*/  LEA R46, R2.reuse, R2, 0x1 ;  /* 0x00000002022e7211 */ /* 0x040fe400078e08ff */
[----:B------:R-:W-:-:S02]  /*1920*/  SHF.L.U32 R61, R2, 0x2, RZ ;  /* 0x00000002023d7819 */ /* 0x000fc400000006ff */
[CC--:B------:R-:W-:Y:S02]  /*1930*/  LEA R48, R2.reuse, R2.reuse, 0x2 ;  /* 0x0000000202307211 */ /* 0x0c0fe400078e10ff */
[C---:B------:R-:W-:Y:S02]  /*1940*/  SHF.L.U64.HI R29, R2.reuse, 0x2, R29 ;  /* 0x00000002021d7819 */ /* 0x040fe4000001021d */
[----:B------:R-:W-:Y:S02]  /*1950*/  LEA R59, R2, -R2, 0x3 ;  /* 0x80000002023b7211 */ /* 0x000fe400078e18ff */
[----:B------:R-:W-:Y:S02]  /*1960*/  SHF.R.S32.HI R20, RZ, 0x1f, R45 ;  /* 0x0000001fff147819 */ /* 0x000fe4000001142d */
[----:B------:R-:W-:Y:S02]  /*1970*/  SHF.R.S32.HI R21, RZ, 0x1f, R46 ;  /* 0x0000001fff157819 */ /* 0x000fe4000001142e */
[----:B------:R-:W-:-:S02]  /*1980*/  SHF.R.S32.HI R22, RZ, 0x1f, R48 ;  /* 0x0000001fff167819 */ /* 0x000fc40000011430 */
[----:B------:R-:W-:Y:S02]  /*1990*/  SHF.R.S32.HI R23, RZ, 0x1f, R58 ;  /* 0x0000001fff177819 */ /* 0x000fe4000001143a */
[----:B------:R-:W-:Y:S02]  /*19a0*/  SHF.R.S32.HI R24, RZ, 0x1f, R59 ;  /* 0x0000001fff187819 */ /* 0x000fe4000001143b */
[----:B------:R-:W-:Y:S02]  /*19b0*/  SHF.R.S32.HI R3, RZ, 0x1f, R61 ;  /* 0x0000001fff037819 */ /* 0x000fe4000001143d */
[----:B------:R-:W-:Y:S02]  /*19c0*/  SHF.L.U64.HI R20, R45, 0x2, R20 ;  /* 0x000000022d147819 */ /* 0x000fe40000010214 */
[----:B------:R-:W-:Y:S02]  /*19d0*/  SHF.L.U64.HI R21, R46, 0x2, R21 ;  /* 0x000000022e157819 */ /* 0x000fe40000010215 */
[----:B------:R-:W-:-:S02]  /*19e0*/  SHF.L.U64.HI R22, R48, 0x2, R22 ;  /* 0x0000000230167819 */ /* 0x000fc40000010216 */
[----:B------:R-:W-:Y:S02]  /*19f0*/  SHF.L.U64.HI R23, R58, 0x2, R23 ;  /* 0x000000023a177819 */ /* 0x000fe40000010217 */
[----:B------:R-:W-:Y:S02]  /*1a00*/  SHF.L.U64.HI R24, R59, 0x2, R24 ;  /* 0x000000023b187819 */ /* 0x000fe40000010218 */
[----:B------:R-:W-:Y:S02]  /*1a10*/  MOV R0, RZ ;  /* 0x000000ff00007202 */ /* 0x000fe40000000f00 */
[----:B------:R-:W-:Y:S02]  /*1a20*/  MOV R28, RZ ;  /* 0x000000ff001c7202 */ /* 0x000fe40000000f00 */
[----:B------:R-:W-:Y:S02]  /*1a30*/  MOV R18, R30 ;  /* 0x0000001e00127202 */ /* 0x000fe40000000f00 */
[----:B------:R-:W-:-:S02]  /*1a40*/  MOV R19, R31 ;  /* 0x0000001f00137202 */ /* 0x000fc40000000f00 */
[----:B------:R-:W-:Y:S02]  /*1a50*/  MOV R60, R5 ;  /* 0x00000005003c7202 */ /* 0x000fe40000000f00 */
[----:B------:R-:W-:Y:S02]  /*1a60*/  SHF.L.U32 R45, R45, 0x2, RZ ;  /* 0x000000022d2d7819 */ /* 0x000fe400000006ff */
[----:B------:R-:W-:Y:S02]  /*1a70*/  SHF.L.U32 R46, R46, 0x2, RZ ;  /* 0x000000022e2e7819 */ /* 0x000fe400000006ff */
[----:B------:R-:W-:Y:S02]  /*1a80*/  SHF.L.U32 R48, R48, 0x2, RZ ;  /* 0x0000000230307819 */ /* 0x000fe400000006ff */
[----:B------:R-:W-:Y:S02]  /*1a90*/  SHF.L.U32 R58, R58, 0x2, RZ ;  /* 0x000000023a3a7819 */ /* 0x000fe400000006ff */
[----:B------:R-:W-:-:S02]  /*1aa0*/  SHF.L.U32 R59, R59, 0x2, RZ ;  /* 0x000000023b3b7819 */ /* 0x000fc400000006ff */
[C---:B------:R-:W-:Y:S02]  /*1ab0*/  SHF.L.U32 R47, R61.reuse, 0x2, RZ ;  /* 0x000000023d2f7819 */ /* 0x040fe400000006ff */
[----:B------:R-:W-:Y:S02]  /*1ac0*/  SHF.L.U64.HI R25, R61, 0x2, R3 ;  /* 0x000000023d197819 */ /* 0x000fe40000010203 */
[----:B--2---:R-:W-:-:S04]  /*1ad0*/  IADD3 R4, -R4, R6, R7 ;  /* 0x0000000604047210 */ /* 0x004fc80007ffe107 */
[----:B------:R-:W-:-:S04]  /*1ae0*/  SHF.R.S32.HI R2, RZ, 0x1f, R4 ;  /* 0x0000001fff027819 */ /* 0x000fc80000011404 */
[----:B------:R-:W-:Y:S01]  /*1af0*/  SHF.L.U64.HI R2, R4, 0x2, R2 ;  /* 0x0000000204027819 */ /* 0x000fe20000010202 */
[----:B------:R0:W-:Y:S07]  /*1b00*/  STL [R1+0x190], R4 ;  /* 0x0001900401007387 */ /* 0x0001ee0000100800 */
[----:B------:R0:W-:Y:S01]  /*1b10*/  STL [R1+0x194], R2 ;  /* 0x0001940201007387 */ /* 0x0001e20000100800 */
[----:B------:R-:W-:Y:S04]  /*1b20*/  DEPBAR.LE SB0, 0x0 ;  /* 0x000080000000791a */ /* 0x000fe80000000000 */
.L_x_318:
[----:B------:R-:W2:Y:S04]  /*1b30*/  LDL R6, [R1+0x218] ;  /* 0x0002180001067983 */ /* 0x000ea80000100800 */
[----:B------:R-:W2:Y:S01]  /*1b40*/  LDL R7, [R1+0x1f0] ;  /* 0x0001f00001077983 */ /* 0x000ea20000100800 */
[----:B------:R-:W-:Y:S01]  /*1b50*/  BSSY B0, `(.L_x_307) ;  /* 0x0000146000007945 */ /* 0x000fe20003800000 */
[----:B--2---:R-:W-:-:S12]  /*1b60*/  ISETP.GT.AND P0, PT, R7, R6, PT ;  /* 0x000000060700720c */ /* 0x004fd80003f04270 */
[----:B------:R-:W-:Y:S05]  /*1b70*/  @!P0 BRA `(.L_x_308) ;  /* 0x0000143000008947 */ /* 0x000fea0003800000 */
[----:B------:R-:W2:Y:S01]  /*1b80*/  LDL R8, [R1+0x214] ;  /* 0x0002140001087983 */ /* 0x000ea20000100800 */
[----:B------:R-:W-:Y:S01]  /*1b90*/  MOV R26, R6 ;  /* 0x00000006001a7202 */ /* 0x000fe20000000f00 */
[----:B------:R-:W2:Y:S01]  /*1ba0*/  I2F R27, R60 ;  /* 0x0000003c001b7306 */ /* 0x000ea20000201400 */
[----:B------:R-:W-:Y:S01]  /*1bb0*/  BSSY B2, `(.L_x_309) ;  /* 0x00000a1000027945 */ /* 0x000fe20003800000 */
[----:B------:R-:W-:Y:S02]  /*1bc0*/  PLOP3.LUT P0, PT, PT, PT, PT, 0x80, 0x0 ;  /* 0x000000000000781c */ /* 0x000fe40003f0f070 */
[----:B------:R-:W-:-:S04]  /*1bd0*/  IADD3 R6, R7, -R26, RZ ;  /* 0x8000001a07067210 */ /* 0x000fc80007ffe0ff */
[----:B------:R-:W-:Y:S01]  /*1be0*/  ISETP.GT.AND P1, PT, R6, 0x3, PT ;  /* 0x000000030600780c */ /* 0x000fe20003f24270 */
[----:B--2---:R-:W-:-:S04]  /*1bf0*/  FADD.FTZ R27, -R8, R27 ;  /* 0x0000001b081b7221 */ /* 0x004fc80000010100 */
[----:B------:R-:W-:-:S07]  /*1c00*/  FADD.FTZ R33, |R27|, -RZ ;  /* 0x800000ff1b217221 */ /* 0x000fce0000010200 */
[----:B------:R-:W-:Y:S05]  /*1c10*/  @!P1 BRA `(.L_x_310) ;  /* 0x000009a000009947 */ /* 0x000fea0003800000 */
[----:B------:R-:W-:Y:S01]  /*1c20*/  BSSY B3, `(.L_x_311) ;  /* 0x0000096000037945 */ /* 0x000fe20003800000 */
[----:B------:R-:W-:Y:S02]  /*1c30*/  PLOP3.LUT P0, PT, PT, PT, PT, 0x8, 0x0 ;  /* 0x000000000000781c */ /* 0x000fe40003f0e170 */
[----:B------:R-:W-:-:S10]  /*1c40*/  IADD3 R32, R7, -0x3, RZ ;  /* 0xfffffffd07207810 */ /* 0x000fd40007ffe0ff */
.L_x_312:
[C---:B------:R-:W-:Y:S02]  /*1c50*/  IADD3 R4, P2, R18.reuse, R45, RZ ;  /* 0x0000002d12047210 */ /* 0x040fe40007f5e0ff */
[----:B------:R-:W-:Y:S02]  /*1c60*/  IADD3 R6, P1, R61, R18, RZ ;  /* 0x000000123d067210 */ /* 0x000fe40007f3e0ff */
[C---:B------:R-:W-:Y:S02]  /*1c70*/  IADD3.X R5, R19.reuse, R20, RZ, P2, !PT ;  /* 0x0000001413057210 */ /* 0x040fe400017fe4ff */
[----:B------:R-:W-:Y:S02]  /*1c80*/  IADD3.X R7, R19, R29, RZ, P1, !PT ;  /* 0x0000001d13077210 */ /* 0x000fe40000ffe4ff */
[----:B------:R-:W-:-:S04]  /*1c90*/  IADD3 R8, P1, R18, R46, RZ ;  /* 0x0000002e12087210 */ /* 0x000fc80007f3e0ff */
[----:B------:R-:W2:Y:S01]  /*1ca0*/  LDG.E.CONSTANT.SYS R3, [R4] ;  /* 0x0000000004037381 */ /* 0x000ea200001e6900 */
[----:B------:R-:W-:-:S03]  /*1cb0*/  IADD3.X R9, R19, R21, RZ, P1, !PT ;  /* 0x0000001513097210 */ /* 0x000fc60000ffe4ff */
[----:B------:R0:W3:Y:S04]  /*1cc0*/  LDG.E.CONSTANT.SYS R56, [R6] ;  /* 0x0000000006387381 */ /* 0x0000e800001e6900 */
[----:B------:R-:W4:Y:S04]  /*1cd0*/  LDG.E.CONSTANT.SYS R50, [R4+0x4] ;  /* 0x0000040004327381 */ /* 0x000f2800001e6900 */
[----:B------:R-:W5:Y:S04]  /*1ce0*/  LDG.E.CONSTANT.SYS R2, [R8] ;  /* 0x0000000008027381 */ /* 0x000f6800001e6900 */
[----:B------:R0:W4:Y:S04]  /*1cf0*/  LDG.E.CONSTANT.SYS R57, [R6+0x4] ;  /* 0x0000040006397381 */ /* 0x00012800001e6900 */
[----:B------:R-:W4:Y:S01]  /*1d00*/  LDG.E.CONSTANT.SYS R49, [R8+0x4] ;  /* 0x0000040008317381 */ /* 0x000f2200001e6900 */
[----:B------:R-:W-:-:S02]  /*1d10*/  IADD3 R12, P2, R18, R58, RZ ;  /* 0x0000003a120c7210 */ /* 0x000fc40007f5e0ff */
[----:B------:R-:W-:Y:S01]  /*1d20*/  IADD3 R10, P1, R18, R48, RZ ;  /* 0x00000030120a7210 */ /* 0x000fe20007f3e0ff */
[----:B------:R-:W4:Y:S01]  /*1d30*/  LDG.E.CONSTANT.SYS R55, [R4+0x8] ;  /* 0x0000080004377381 */ /* 0x000f2200001e6900 */
[C---:B------:R-:W-:Y:S02]  /*1d40*/  IADD3.X R13, R19.reuse, R23, RZ, P2, !PT ;  /* 0x00000017130d7210 */ /* 0x040fe400017fe4ff */
[----:B------:R-:W-:Y:S01]  /*1d50*/  IADD3.X R11, R19, R22, RZ, P1, !PT ;  /* 0x00000016130b7210 */ /* 0x000fe20000ffe4ff */
[----:B------:R0:W4:Y:S05]  /*1d60*/  LDG.E.CONSTANT.SYS R52, [R6+0x8] ;  /* 0x0000080006347381 */ /* 0x00012a00001e6900 */
[----:B------:R-:W4:Y:S04]  /*1d70*/  LDG.E.CONSTANT.SYS R54, [R12] ;  /* 0x000000000c367381 */ /* 0x000f2800001e6900 */
[----:B------:R-:W4:Y:S04]  /*1d80*/  LDG.E.CONSTANT.SYS R53, [R10] ;  /* 0x000000000a357381 */ /* 0x000f2800001e6900 */
[----:B0-----:R0:W4:Y:S04]  /*1d90*/  LDG.E.CONSTANT.SYS R6, [R6+0xc] ;  /* 0x00000c0006067381 */ /* 0x00112800001e6900 */
[----:B0-----:R0:W4:Y:S01]  /*1da0*/  LDG.E.CONSTANT.SYS R7, [R4+0xc] ;  /* 0x00000c0004077381 */ /* 0x00112200001e6900 */
[----:B--2---:R-:W-:-:S02]  /*1db0*/  FADD.FTZ R3, -R39, R3 ;  /* 0x0000000327037221 */ /* 0x004fc40000010100 */
[----:B---3--:R-:W-:Y:S02]  /*1dc0*/  FADD.FTZ R56, -R40, R56 ;  /* 0x0000003828387221 */ /* 0x008fe40000010100 */
[----:B------:R-:W-:-:S04]  /*1dd0*/  FMUL.FTZ R3, R3, R3 ;  /* 0x0000000303037220 */ /* 0x000fc80000410000 */
[----:B------:R-:W-:Y:S02]  /*1de0*/  FFMA.FTZ R56, R56, R56, R3 ;  /* 0x0000003838387223 */ /* 0x000fe40000010003 */
[----:B-----5:R-:W-:-:S04]  /*1df0*/  FADD.FTZ R2, -R38, R2 ;  /* 0x0000000226027221 */ /* 0x020fc80000010100 */
[----:B------:R-:W-:Y:S01]  /*1e00*/  FFMA.FTZ R56, R2, R2, R56 ;  /* 0x0000000202387223 */ /* 0x000fe20000010038 */
[----:B------:R-:W-:Y:S01]  /*1e10*/  IADD3 R2, P1, R18, R59, RZ ;  /* 0x0000003b12027210 */ /* 0x000fe20007f3e0ff */
[----:B----4-:R-:W-:-:S03]  /*1e20*/  FADD.FTZ R50, -R39, R50 ;  /* 0x0000003227327221 */ /* 0x010fc60000010100 */
[----:B------:R-:W-:Y:S01]  /*1e30*/  IADD3.X R3, R19, R24, RZ, P1, !PT ;  /* 0x0000001813037210 */ /* 0x000fe20000ffe4ff */
[----:B------:R-:W-:-:S07]  /*1e40*/  FMUL.FTZ R50, R50, R50 ;  /* 0x0000003232327220 */ /* 0x000fce0000410000 */
[----:B------:R-:W2:Y:S01]  /*1e50*/  LDG.E.CONSTANT.SYS R51, [R2] ;  /* 0x0000000002337381 */ /* 0x000ea200001e6900 */
[----:B------:R-:W-:-:S03]  /*1e60*/  FMNMX.FTZ R56, R28, R56, !PT ;  /* 0x000000381c387209 */ /* 0x000fc60007810000 */
[----:B------:R1:W3:Y:S01]  /*1e70*/  LDG.E.CONSTANT.SYS R28, [R12+0x4] ;  /* 0x000004000c1c7381 */ /* 0x0002e200001e6900 */
[----:B------:R-:W-:-:S04]  /*1e80*/  FADD.FTZ R57, -R40, R57 ;  /* 0x0000003928397221 */ /* 0x000fc80000010100 */
[----:B------:R-:W-:Y:S02]  /*1e90*/  FFMA.FTZ R57, R57, R57, R50 ;  /* 0x0000003939397223 */ /* 0x000fe40000010032 */
[----:B------:R4:W5:Y:S01]  /*1ea0*/  LDG.E.CONSTANT.SYS R50, [R8+0x8] ;  /* 0x0000080008327381 */ /* 0x00096200001e6900 */
[----:B------:R-:W-:-:S04]  /*1eb0*/  FADD.FTZ R49, -R38, R49 ;  /* 0x0000003126317221 */ /* 0x000fc80000010100 */
[----:B------:R-:W-:-:S04]  /*1ec0*/  FFMA.FTZ R57, R49, R49, R57 ;  /* 0x0000003131397223 */ /* 0x000fc80000010039 */
[----:B------:R0:W5:Y:S01]  /*1ed0*/  LDG.E.CONSTANT.SYS R49, [R10+0x4] ;  /* 0x000004000a317381 */ /* 0x00016200001e6900 */
[----:B------:R-:W-:Y:S02]  /*1ee0*/  FADD.FTZ R55, -R39, R55 ;  /* 0x0000003727377221 */ /* 0x000fe40000010100 */
[----:B------:R-:W-:Y:S01]  /*1ef0*/  FADD.FTZ R54, -R35, R54 ;  /* 0x0000003623367221 */ /* 0x000fe20000010100 */
[----:B----4-:R4:W5:Y:S01]  /*1f00*/  LDG.E.CONSTANT.SYS R8, [R8+0xc] ;  /* 0x00000c0008087381 */ /* 0x01096200001e6900 */
[----:B------:R-:W-:Y:S02]  /*1f10*/  FADD.FTZ R52, -R40, R52 ;  /* 0x0000003428347221 */ /* 0x000fe40000010100 */
[----:B------:R-:W-:Y:S02]  /*1f20*/  FMUL.FTZ R55, R55, R55 ;  /* 0x0000003737377220 */ /* 0x000fe40000410000 */
[----:B------:R-:W-:Y:S01]  /*1f30*/  FADD.FTZ R53, -R36, R53 ;  /* 0x0000003524357221 */ /* 0x000fe20000010100 */
[----:B0-----:R-:W-:Y:S01]  /*1f40*/  MOV R4, R18 ;  /* 0x0000001200047202 */ /* 0x001fe20000000f00 */
[----:B------:R-:W-:Y:S01]  /*1f50*/  FMUL.FTZ R54, R54, R54 ;  /* 0x0000003636367220 */ /* 0x000fe20000410000 */
[----:B------:R-:W-:Y:S01]  /*1f60*/  MOV R5, R19 ;  /* 0x0000001300057202 */ /* 0x000fe20000000f00 */
[----:B------:R-:W-:Y:S01]  /*1f70*/  FFMA.FTZ R52, R52, R52, R55 ;  /* 0x0000003434347223 */ /* 0x000fe20000010037 */
[----:B------:R-:W-:Y:S01]  /*1f80*/  FMNMX.FTZ R56, R56, R57, !PT ;  /* 0x0000003938387209 */ /* 0x000fe20007810000 */
[----:B------:R-:W-:Y:S01]  /*1f90*/  FFMA.FTZ R55, R53, R53, R54 ;  /* 0x0000003535377223 */ /* 0x000fe20000010036 */
[----:B----4-:R0:W4:Y:S04]  /*1fa0*/  LDG.E.CONSTANT.SYS R9, [R10+0x8] ;  /* 0x000008000a097381 */ /* 0x01012800001e6900 */
[----:B------:R1:W4:Y:S04]  /*1fb0*/  LDG.E.CONSTANT.SYS R53, [R4+0x4] ;  /* 0x0000040004357381 */ /* 0x00032800001e6900 */
[----:B------:R1:W4:Y:S04]  /*1fc0*/  LDG.E.CONSTANT.SYS R54, [R4+0x8] ;  /* 0x0000080004367381 */ /* 0x00032800001e6900 */
[----:B0-----:R0:W4:Y:S04]  /*1fd0*/  LDG.E.CONSTANT.SYS R10, [R10+0xc] ;  /* 0x00000c000a0a7381 */ /* 0x00112800001e6900 */
[----:B0-----:R1:W4:Y:S04]  /*1fe0*/  LDG.E.CONSTANT.SYS R11, [R12+0x8] ;  /* 0x000008000c0b7381 */ /* 0x00132800001e6900 */
[----:B-1----:R0:W4:Y:S04]  /*1ff0*/  LDG.E.CONSTANT.SYS R12, [R12+0xc] ;  /* 0x00000c000c0c7381 */ /* 0x00212800001e6900 */
[----:B0-----:R0:W4:Y:S01]  /*2000*/  LDG.E.CONSTANT.SYS R13, [R2+0x4] ;  /* 0x00000400020d7381 */ /* 0x00112200001e6900 */
[----:B--2---:R-:W-:-:S03]  /*2010*/  FADD.FTZ R57, -R34, R51 ;  /* 0x0000003322397221 */ /* 0x004fc60000010100 */
[----:B------:R1:W2:Y:S01]  /*2020*/  LDG.E.CONSTANT.SYS R51, [R4] ;  /* 0x0000000004337381 */ /* 0x0002a200001e6900 */
[----:B------:R-:W-:-:S03]  /*2030*/  FFMA.FTZ R55, R57, R57, R55 ;  /* 0x0000003939377223 */ /* 0x000fc60000010037 */
[----:B-1----:R1:W2:Y:S01]  /*2040*/  LDG.E.CONSTANT.SYS R4, [R4+0xc] ;  /* 0x00000c0004047381 */ /* 0x0022a200001e6900 */
[----:B---3--:R-:W-:-:S03]  /*2050*/  FADD.FTZ R28, -R35, R28 ;  /* 0x0000001c231c7221 */ /* 0x008fc60000010100 */
[----:B-1----:R0:W3:Y:S01]  /*2060*/  LDG.E.CONSTANT.SYS R5, [R2+0x8] ;  /* 0x0000080002057381 */ /* 0x0020e200001e6900 */
[----:B-----5:R-:W-:-:S03]  /*2070*/  FADD.FTZ R57, -R38, R50 ;  /* 0x0000003226397221 */ /* 0x020fc60000010100 */
[----:B------:R0:W5:Y:S02]  /*2080*/  LDG.E.CONSTANT.SYS R50, [R2+0xc] ;  /* 0x00000c0002327381 */ /* 0x00016400001e6900 */
[----:B0-----:R-:W-:-:S04]  /*2090*/  IADD3 R2, P1, R18, R47, RZ ;  /* 0x0000002f12027210 */ /* 0x001fc80007f3e0ff */
[----:B------:R-:W-:Y:S01]  /*20a0*/  IADD3.X R3, R19, R25, RZ, P1, !PT ;  /* 0x0000001913037210 */ /* 0x000fe20000ffe4ff */
[----:B------:R-:W-:Y:S02]  /*20b0*/  FFMA.FTZ R52, R57, R57, R52 ;  /* 0x0000003939347223 */ /* 0x000fe40000010034 */
[----:B------:R-:W-:Y:S01]  /*20c0*/  FMUL.FTZ R57, R28, R28 ;  /* 0x0000001c1c397220 */ /* 0x000fe20000410000 */
[----:B------:R-:W-:-:S04]  /*20d0*/  FMNMX.FTZ R14, R14, R55, !PT ;  /* 0x000000370e0e7209 */ /* 0x000fc80007810000 */
[----:B------:R0:W5:Y:S04]  /*20e0*/  LDG.E.CONSTANT.SYS R28, [R2] ;  /* 0x00000000021c7381 */ /* 0x00016800001e6900 */
[----:B------:R0:W5:Y:S01]  /*20f0*/  LDG.E.CONSTANT.SYS R55, [R2+0x4] ;  /* 0x0000040002377381 */ /* 0x00016200001e6900 */
[----:B------:R-:W-:-:S04]  /*2100*/  FADD.FTZ R49, -R36, R49 ;  /* 0x0000003124317221 */ /* 0x000fc80000010100 */
[----:B------:R-:W-:-:S04]  /*2110*/  FFMA.FTZ R57, R49, R49, R57 ;  /* 0x0000003131397223 */ /* 0x000fc80000010039 */
[----:B------:R0:W5:Y:S04]  /*2120*/  LDG.E.CONSTANT.SYS R49, [R2+0x8] ;  /* 0x0000080002317381 */ /* 0x00016800001e6900 */
[----:B0-----:R0:W5:Y:S02]  /*2130*/  LDG.E.CONSTANT.SYS R2, [R2+0xc] ;  /* 0x00000c0002027381 */ /* 0x00116400001e6900 */
[----:B0-----:R-:W0:Y:S02]  /*2140*/  I2F R3, R26 ;  /* 0x0000001a00037306 */ /* 0x001e240000201400 */
[----:B0-----:R-:W-:-:S05]  /*2150*/  FADD.FTZ R3, -R42, R3 ;  /* 0x000000032a037221 */ /* 0x001fca0000010100 */
[----:B------:R-:W-:Y:S02]  /*2160*/  FMNMX.FTZ R17, R17, |R3|, !PT ;  /* 0x4000000311117209 */ /* 0x000fe40007810000 */
[----:B------:R-:W-:-:S06]  /*2170*/  IADD3 R3, R26, 0x1, RZ ;  /* 0x000000011a037810 */ /* 0x000fcc0007ffe0ff */
[----:B------:R-:W0:Y:S02]  /*2180*/  I2F R3, R3 ;  /* 0x0000000300037306 */ /* 0x000e240000201400 */
[----:B0-----:R-:W-:-:S05]  /*2190*/  FADD.FTZ R3, -R42, R3 ;  /* 0x000000032a037221 */ /* 0x001fca0000010100 */
[----:B------:R-:W-:Y:S02]  /*21a0*/  FMNMX.FTZ R17, R17, |R3|, !PT ;  /* 0x4000000311117209 */ /* 0x000fe40007810000 */
[----:B------:R-:W-:-:S06]  /*21b0*/  IADD3 R3, R26, 0x2, RZ ;  /* 0x000000021a037810 */ /* 0x000fcc0007ffe0ff */
[----:B------:R-:W0:Y:S01]  /*21c0*/  I2F R3, R3 ;  /* 0x0000000300037306 */ /* 0x000e220000201400 */
[----:B------:R-:W-:Y:S02]  /*21d0*/  FADD.FTZ R7, -R39, R7 ;  /* 0x0000000727077221 */ /* 0x000fe40000010100 */
[----:B------:R-:W-:Y:S02]  /*21e0*/  FADD.FTZ R6, -R40, R6 ;  /* 0x0000000628067221 */ /* 0x000fe40000010100 */
[----:B------:R-:W-:Y:S02]  /*21f0*/  FMUL.FTZ R7, R7, R7 ;  /* 0x0000000707077220 */ /* 0x000fe40000410000 */
[----:B0-----:R-:W-:-:S05]  /*2200*/  FADD.FTZ R3, -R42, R3 ;  /* 0x000000032a037221 */ /* 0x001fca0000010100 */
[----:B------:R-:W-:Y:S02]  /*2210*/  FMNMX.FTZ R17, R17, |R3|, !PT ;  /* 0x4000000311117209 */ /* 0x000fe40007810000 */
[----:B------:R-:W-:Y:S01]  /*2220*/  IADD3 R3, R26, 0x3, RZ ;  /* 0x000000031a037810 */ /* 0x000fe20007ffe0ff */
[----:B------:R-:W-:Y:S02]  /*2230*/  FFMA.FTZ R6, R6, R6, R7 ;  /* 0x0000000606067223 */ /* 0x000fe40000010007 */
[----:B----4-:R-:W-:Y:S01]  /*2240*/  FADD.FTZ R11, -R35, R11 ;  /* 0x0000000b230b7221 */ /* 0x010fe20000010100 */
[----:B------:R-:W-:Y:S02]  /*2250*/  IADD3 R18, P1, R18, 0x10, RZ ;  /* 0x0000001012127810 */ /* 0x000fe40007f3e0ff */
[----:B------:R-:W0:Y:S01]  /*2260*/  I2F R7, R3 ;  /* 0x0000000300077306 */ /* 0x000e220000201400 */
[----:B------:R-:W-:Y:S01]  /*2270*/  IADD3 R26, R26, 0x4, RZ ;  /* 0x000000041a1a7810 */ /* 0x000fe20007ffe0ff */
[----:B------:R-:W-:-:S02]  /*2280*/  FADD.FTZ R13, -R34, R13 ;  /* 0x0000000d220d7221 */ /* 0x000fc40000010100 */
[----:B------:R-:W-:Y:S02]  /*2290*/  FADD.FTZ R9, -R36, R9 ;  /* 0x0000000924097221 */ /* 0x000fe40000010100 */
[----:B------:R-:W-:Y:S02]  /*22a0*/  FMUL.FTZ R11, R11, R11 ;  /* 0x0000000b0b0b7220 */ /* 0x000fe40000410000 */
[----:B------:R-:W-:Y:S01]  /*22b0*/  FADD.FTZ R12, -R35, R12 ;  /* 0x0000000c230c7221 */ /* 0x000fe20000010100 */
[----:B------:R-:W-:Y:S01]  /*22c0*/  IADD3.X R19, RZ, R19, RZ, P1, !PT ;  /* 0x00000013ff137210 */ /* 0x000fe20000ffe4ff */
[----:B------:R-:W-:Y:S01]  /*22d0*/  FADD.FTZ R8, -R38, R8 ;  /* 0x0000000826087221 */ /* 0x000fe20000010100 */
[----:B------:R-:W-:Y:S01]  /*22e0*/  ISETP.GE.AND P1, PT, R26, R32, PT ;  /* 0x000000201a00720c */ /* 0x000fe20003f26270 */
[----:B------:R-:W-:Y:S01]  /*22f0*/  FADD.FTZ R53, -R41, |R53| ;  /* 0x4000003529357221 */ /* 0x000fe20000010100 */
[----:B------:R-:W-:Y:S01]  /*2300*/  FMNMX.FTZ R16, |R27|, R16, !PT ;  /* 0x000000101b107209 */ /* 0x000fe20007810200 */
[----:B------:R-:W-:-:S02]  /*2310*/  FFMA.FTZ R13, R13, R13, R57 ;  /* 0x0000000d0d0d7223 */ /* 0x000fc40000010039 */
[----:B------:R-:W-:Y:S02]  /*2320*/  FFMA.FTZ R9, R9, R9, R11 ;  /* 0x0000000909097223 */ /* 0x000fe4000001000b */
[----:B------:R-:W-:Y:S02]  /*2330*/  FADD.FTZ R10, -R36, R10 ;  /* 0x0000000a240a7221 */ /* 0x000fe40000010100 */
[----:B------:R-:W-:Y:S02]  /*2340*/  FMUL.FTZ R12, R12, R12 ;  /* 0x0000000c0c0c7220 */ /* 0x000fe40000410000 */
[----:B------:R-:W-:Y:S02]  /*2350*/  FFMA.FTZ R6, R8, R8, R6 ;  /* 0x0000000808067223 */ /* 0x000fe40000010006 */
[----:B------:R-:W-:Y:S01]  /*2360*/  FADD.FTZ R54, -R41, |R54| ;  /* 0x4000003629367221 */ /* 0x000fe20000010100 */
[----:B------:R-:W-:Y:S01]  /*2370*/  FMNMX.FTZ R13, R14, R13, !PT ;  /* 0x0000000d0e0d7209 */ /* 0x000fe20007810000 */
[----:B------:R-:W-:Y:S01]  /*2380*/  FFMA.FTZ R10, R10, R10, R12 ;  /* 0x0000000a0a0a7223 */ /* 0x000fe2000001000c */
[----:B------:R-:W-:Y:S01]  /*2390*/  FMNMX.FTZ R16, |R27|, R16, !PT ;  /* 0x000000101b107209 */ /* 0x000fe20007810200 */
[----:B0-----:R-:W-:Y:S01]  /*23a0*/  FADD.FTZ R7, -R42, R7 ;  /* 0x000000072a077221 */ /* 0x001fe20000010100 */
[----:B------:R-:W-:-:S02]  /*23b0*/  FMNMX.FTZ R52, R56, R52, !PT ;  /* 0x0000003438347209 */ /* 0x000fc40007810000 */
[----:B------:R-:W-:Y:S02]  /*23c0*/  FMNMX.FTZ R16, |R27|, R16, !PT ;  /* 0x000000101b107209 */ /* 0x000fe40007810200 */
[----:B------:R-:W-:Y:S02]  /*23d0*/  FMNMX.FTZ R17, R17, |R7|, !PT ;  /* 0x4000000711117209 */ /* 0x000fe40007810000 */
[----:B------:R-:W-:Y:S01]  /*23e0*/  FMNMX.FTZ R16, |R27|, R16, !PT ;  /* 0x000000101b107209 */ /* 0x000fe20007810200 */
[----:B--2---:R-:W-:Y:S02]  /*23f0*/  FADD.FTZ R51, -R41, |R51| ;  /* 0x4000003329337221 */ /* 0x004fe40000010100 */
[----:B---3--:R-:W-:-:S03]  /*2400*/  FADD.FTZ R5, -R34, R5 ;  /* 0x0000000522057221 */ /* 0x008fc60000010100 */
[----:B------:R-:W-:Y:S01]  /*2410*/  FMNMX.FTZ R15, R15, |R51|, !PT ;  /* 0x400000330f0f7209 */ /* 0x000fe20007810000 */
[----:B------:R-:W-:-:S03]  /*2420*/  FFMA.FTZ R5, R5, R5, R9 ;  /* 0x0000000505057223 */ /* 0x000fc60000010009 */
[----:B------:R-:W-:Y:S01]  /*2430*/  FMNMX.FTZ R15, R15, |R53|, !PT ;  /* 0x400000350f0f7209 */ /* 0x000fe20007810000 */
[----:B------:R-:W-:Y:S01]  /*2440*/  FADD.FTZ R4, -R41, |R4| ;  /* 0x4000000429047221 */ /* 0x000fe20000010100 */
[----:B------:R-:W-:Y:S02]  /*2450*/  FMNMX.FTZ R5, R13, R5, !PT ;  /* 0x000000050d057209 */ /* 0x000fe40007810000 */
[----:B------:R-:W-:Y:S01]  /*2460*/  FMNMX.FTZ R15, R15, |R54|, !PT ;  /* 0x400000360f0f7209 */ /* 0x000fe20007810000 */
[C---:B-----5:R-:W-:Y:S02]  /*2470*/  FADD.FTZ R28, -R37.reuse, R28 ;  /* 0x0000001c251c7221 */ /* 0x060fe40000010100 */
[----:B------:R-:W-:-:S03]  /*2480*/  FADD.FTZ R55, -R37, R55 ;  /* 0x0000003725377221 */ /* 0x000fc60000010100 */
[----:B------:R-:W-:Y:S01]  /*2490*/  FMNMX.FTZ R0, R0, |R28|, !PT ;  /* 0x4000001c00007209 */ /* 0x000fe20007810000 */
[----:B------:R-:W-:-:S03]  /*24a0*/  FADD.FTZ R8, -R34, R50 ;  /* 0x0000003222087221 */ /* 0x000fc60000010100 */
[----:B------:R-:W-:Y:S01]  /*24b0*/  FMNMX.FTZ R0, R0, |R55|, !PT ;  /* 0x4000003700007209 */ /* 0x000fe20007810000 */
[----:B------:R-:W-:Y:S01]  /*24c0*/  FFMA.FTZ R3, R8, R8, R10 ;  /* 0x0000000808037223 */ /* 0x000fe2000001000a */
[----:B------:R-:W-:Y:S01]  /*24d0*/  FMNMX.FTZ R15, R15, |R4|, !PT ;  /* 0x400000040f0f7209 */ /* 0x000fe20007810000 */
[----:B------:R-:W-:Y:S01]  /*24e0*/  FADD.FTZ R4, |R4|, -RZ ;  /* 0x800000ff04047221 */ /* 0x000fe20000010200 */
[----:B------:R-:W-:Y:S02]  /*24f0*/  FMNMX.FTZ R28, R52, R6, !PT ;  /* 0x00000006341c7209 */ /* 0x000fe40007810000 */
[----:B------:R-:W-:Y:S01]  /*2500*/  FMNMX.FTZ R14, R5, R3, !PT ;  /* 0x00000003050e7209 */ /* 0x000fe20007810000 */
[C---:B------:R-:W-:Y:S02]  /*2510*/  FADD.FTZ R49, -R37.reuse, R49 ;  /* 0x0000003125317221 */ /* 0x040fe40000010100 */
[----:B------:R-:W-:-:S03]  /*2520*/  FADD.FTZ R9, -R37, R2 ;  /* 0x0000000225097221 */ /* 0x000fc60000010100 */
[----:B------:R-:W-:Y:S01]  /*2530*/  FMNMX.FTZ R0, R0, |R49|, !PT ;  /* 0x4000003100007209 */ /* 0x000fe20007810000 */
[----:B------:R-:W-:-:S03]  /*2540*/  FADD.FTZ R2, |R7|, -RZ ;  /* 0x800000ff07027221 */ /* 0x000fc60000010200 */
[----:B------:R-:W-:Y:S01]  /*2550*/  FMNMX.FTZ R0, R0, |R9|, !PT ;  /* 0x4000000900007209 */ /* 0x000fe20007810000 */
[----:B------:R-:W-:Y:S01]  /*2560*/  FADD.FTZ R9, |R9|, -RZ ;  /* 0x800000ff09097221 */ /* 0x000fe20000010200 */
[----:B------:R-:W-:Y:S07]  /*2570*/  @!P1 BRA `(.L_x_312) ;  /* 0xfffff6d000009947 */ /* 0x000fee000383ffff */
[----:B------:R-:W-:Y:S05]  /*2580*/  BSYNC B3 ;  /* 0x0000000000037941 */ /* 0x000fea0003800000 */
.L_x_311:
[----:B------:R-:W-:Y:S02]  /*2590*/  MOV R32, R2 ;  /* 0x0000000200207202 */ /* 0x000fe40000000f00 */
[----:B------:R-:W-:Y:S02]  /*25a0*/  MOV R5, R6 ;  /* 0x0000000600057202 */ /* 0x000fe40000000f00 */
[----:B------:R-:W-:-:S08]  /*25b0*/  MOV R2, R9 ;  /* 0x0000000900027202 */ /* 0x000fd00000000f00 */
.L_x_310:
[----:B------:R-:W-:Y:S05]  /*25c0*/  BSYNC B2 ;  /* 0x0000000000027941 */ /* 0x000fea0003800000 */
.L_x_309:
[----:B------:R-:W2:Y:S01]  /*25d0*/  LDL R50, [R1+0x1f0] ;  /* 0x0001f00001327983 */ /* 0x000ea20000100800 */
[----:B------:R-:W-:Y:S01]  /*25e0*/  BSSY B2, `(.L_x_313) ;  /* 0x0000058000027945 */ /* 0x000fe20003800000 */
[----:B--2---:R-:W-:-:S04]  /*25f0*/  IADD3 R6, R50, -R26, RZ ;  /* 0x8000001a32067210 */ /* 0x004fc80007ffe0ff */
[----:B------:R-:W-:-:S12]  /*2600*/  ISETP.GT.AND P1, PT, R6, 0x1, PT ;  /* 0x000000010600780c */ /* 0x000fd80003f24270 */
[----:B------:R-:W-:Y:S05]  /*2610*/  @!P1 BRA `(.L_x_314) ;  /* 0x0000054000009947 */ /* 0x000fea0003800000 */
[----:B------:R-:W-:Y:S02]  /*2620*/  IADD3 R2, P1, R18, R45, RZ ;  /* 0x0000002d12027210 */ /* 0x000fe40007f3e0ff */
[----:B------:R-:W-:Y:S02]  /*2630*/  IADD3 R4, P0, R61, R18, RZ ;  /* 0x000000123d047210 */ /* 0x000fe40007f1e0ff */
[C---:B------:R-:W-:Y:S02]  /*2640*/  IADD3.X R3, R19.reuse, R20, RZ, P1, !PT ;  /* 0x0000001413037210 */ /* 0x040fe40000ffe4ff */
[----:B------:R-:W-:-:S06]  /*2650*/  IADD3.X R5, R19, R29, RZ, P0, !PT ;  /* 0x0000001d13057210 */ /* 0x000fcc00007fe4ff */
[----:B------:R0:W2:Y:S01]  /*2660*/  LDG.E.CONSTANT.SYS R11, [R2] ;  /* 0x00000000020b7381 */ /* 0x0000a200001e6900 */
[----:B------:R-:W-:-:S03]  /*2670*/  IADD3 R6, P0, R18, R46, RZ ;  /* 0x0000002e12067210 */ /* 0x000fc60007f1e0ff */
[----:B------:R1:W3:Y:S01]  /*2680*/  LDG.E.CONSTANT.SYS R10, [R4] ;  /* 0x00000000040a7381 */ /* 0x0002e200001e6900 */
[----:B------:R-:W-:-:S03]  /*2690*/  IADD3.X R7, R19, R21, RZ, P0, !PT ;  /* 0x0000001513077210 */ /* 0x000fc600007fe4ff */
[----:B------:R0:W4:Y:S05]  /*26a0*/  LDG.E.CONSTANT.SYS R9, [R2+0x4] ;  /* 0x0000040002097381 */ /* 0x00012a00001e6900 */
[----:B------:R5:W4:Y:S04]  /*26b0*/  LDG.E.CONSTANT.SYS R8, [R6] ;  /* 0x0000000006087381 */ /* 0x000b2800001e6900 */
[----:B-1----:R1:W4:Y:S01]  /*26c0*/  LDG.E.CONSTANT.SYS R5, [R4+0x4] ;  /* 0x0000040004057381 */ /* 0x00232200001e6900 */
[----:B0-----:R-:W-:-:S04]  /*26d0*/  IADD3 R2, P0, R18, R48, RZ ;  /* 0x0000003012027210 */ /* 0x001fc80007f1e0ff */
[----:B------:R-:W-:Y:S01]  /*26e0*/  IADD3.X R3, R19, R22, RZ, P0, !PT ;  /* 0x0000001613037210 */ /* 0x000fe200007fe4ff */
[----:B-----5:R0:W5:Y:S07]  /*26f0*/  LDG.E.CONSTANT.SYS R6, [R6+0x4] ;  /* 0x0000040006067381 */ /* 0x02016e00001e6900 */
[----:B-1----:R1:W4:Y:S04]  /*2700*/  LDG.E.CONSTANT.SYS R4, [R2] ;  /* 0x0000000002047381 */ /* 0x00232800001e6900 */
[----:B0-----:R1:W4:Y:S02]  /*2710*/  LDG.E.CONSTANT.SYS R7, [R2+0x4] ;  /* 0x0000040002077381 */ /* 0x00132400001e6900 */
[----:B-1----:R-:W-:-:S04]  /*2720*/  IADD3 R2, P0, R18, R58, RZ ;  /* 0x0000003a12027210 */ /* 0x002fc80007f1e0ff */
[----:B------:R-:W-:Y:S01]  /*2730*/  IADD3.X R3, R19, R23, RZ, P0, !PT ;  /* 0x0000001713037210 */ /* 0x000fe200007fe4ff */
[----:B--2---:R-:W-:Y:S02]  /*2740*/  FADD.FTZ R11, -R39, R11 ;  /* 0x0000000b270b7221 */ /* 0x004fe40000010100 */
[----:B---3--:R-:W-:Y:S02]  /*2750*/  FADD.FTZ R13, -R40, R10 ;  /* 0x0000000a280d7221 */ /* 0x008fe40000010100 */
[----:B------:R-:W-:-:S03]  /*2760*/  FMUL.FTZ R12, R11, R11 ;  /* 0x0000000b0b0c7220 */ /* 0x000fc60000410000 */
[----:B------:R0:W2:Y:S04]  /*2770*/  LDG.E.CONSTANT.SYS R10, [R2] ;  /* 0x00000000020a7381 */ /* 0x0000a800001e6900 */
[----:B------:R0:W3:Y:S02]  /*2780*/  LDG.E.CONSTANT.SYS R11, [R2+0x4] ;  /* 0x00000400020b7381 */ /* 0x0000e400001e6900 */
[----:B0-----:R-:W-:-:S04]  /*2790*/  IADD3 R2, P0, R18, R59, RZ ;  /* 0x0000003b12027210 */ /* 0x001fc80007f1e0ff */
[----:B------:R-:W-:Y:S01]  /*27a0*/  IADD3.X R3, R19, R24, RZ, P0, !PT ;  /* 0x0000001813037210 */ /* 0x000fe200007fe4ff */
[----:B------:R-:W-:-:S07]  /*27b0*/  FFMA.FTZ R13, R13, R13, R12 ;  /* 0x0000000d0d0d7223 */ /* 0x000fce000001000c */
[----:B------:R0:W3:Y:S01]  /*27c0*/  LDG.E.CONSTANT.SYS R12, [R2+0x4] ;  /* 0x00000400020c7381 */ /* 0x0000e200001e6900 */
[----:B----4-:R-:W-:-:S03]  /*27d0*/  FADD.FTZ R32, -R38, R8 ;  /* 0x0000000826207221 */ /* 0x010fc60000010100 */
[----:B------:R0:W4:Y:S01]  /*27e0*/  LDG.E.CONSTANT.SYS R8, [R2] ;  /* 0x0000000002087381 */ /* 0x00012200001e6900 */
[----:B------:R-:W-:Y:S02]  /*27f0*/  FADD.FTZ R9, -R39, R9 ;  /* 0x0000000927097221 */ /* 0x000fe40000010100 */
[----:B------:R-:W-:Y:S01]  /*2800*/  FFMA.FTZ R13, R32, R32, R13 ;  /* 0x00000020200d7223 */ /* 0x000fe2000001000d */
[----:B0-----:R-:W-:Y:S02]  /*2810*/  MOV R2, R18 ;  /* 0x0000001200027202 */ /* 0x001fe40000000f00 */
[----:B------:R-:W-:Y:S01]  /*2820*/  MOV R3, R19 ;  /* 0x0000001300037202 */ /* 0x000fe20000000f00 */
[----:B------:R-:W-:Y:S02]  /*2830*/  FADD.FTZ R32, -R40, R5 ;  /* 0x0000000528207221 */ /* 0x000fe40000010100 */
[----:B------:R-:W-:-:S05]  /*2840*/  FMUL.FTZ R49, R9, R9 ;  /* 0x0000000909317220 */ /* 0x000fca0000410000 */
[----:B------:R0:W4:Y:S04]  /*2850*/  LDG.E.CONSTANT.SYS R5, [R2] ;  /* 0x0000000002057381 */ /* 0x00012800001e6900 */
[----:B------:R0:W4:Y:S02]  /*2860*/  LDG.E.CONSTANT.SYS R9, [R2+0x4] ;  /* 0x0000040002097381 */ /* 0x00012400001e6900 */
[----:B0-----:R-:W-:-:S04]  /*2870*/  IADD3 R2, P0, R18, R47, RZ ;  /* 0x0000002f12027210 */ /* 0x001fc80007f1e0ff */
[----:B------:R-:W-:Y:S02]  /*2880*/  IADD3.X R3, R19, R25, RZ, P0, !PT ;  /* 0x0000001913037210 */ /* 0x000fe400007fe4ff */
[----:B------:R-:W-:-:S06]  /*2890*/  FMNMX.FTZ R28, R28, R13, !PT ;  /* 0x0000000d1c1c7209 */ /* 0x000fcc0007810000 */
[----:B------:R0:W4:Y:S04]  /*28a0*/  LDG.E.CONSTANT.SYS R13, [R2] ;  /* 0x00000000020d7381 */ /* 0x00012800001e6900 */
[----:B0-----:R0:W4:Y:S02]  /*28b0*/  LDG.E.CONSTANT.SYS R2, [R2+0x4] ;  /* 0x0000040002027381 */ /* 0x00112400001e6900 */
[----:B0-----:R-:W0:Y:S01]  /*28c0*/  I2F R3, R26 ;  /* 0x0000001a00037306 */ /* 0x001e220000201400 */
[C---:B------:R-:W-:Y:S02]  /*28d0*/  FADD.FTZ R4, -R36.reuse, R4 ;  /* 0x0000000424047221 */ /* 0x040fe40000010100 */
[----:B------:R-:W-:Y:S02]  /*28e0*/  FADD.FTZ R7, -R36, R7 ;  /* 0x0000000724077221 */ /* 0x000fe40000010100 */
[----:B0-----:R-:W-:-:S05]  /*28f0*/  FADD.FTZ R3, -R42, R3 ;  /* 0x000000032a037221 */ /* 0x001fca0000010100 */
[----:B------:R-:W-:Y:S01]  /*2900*/  FMNMX.FTZ R17, R17, |R3|, !PT ;  /* 0x4000000311117209 */ /* 0x000fe20007810000 */
[----:B------:R-:W-:Y:S01]  /*2910*/  FFMA.FTZ R32, R32, R32, R49 ;  /* 0x0000002020207223 */ /* 0x000fe20000010031 */
[C---:B------:R-:W-:Y:S02]  /*2920*/  FMNMX.FTZ R16, |R27|.reuse, R16, !PT ;  /* 0x000000101b107209 */ /* 0x040fe40007810200 */
[----:B------:R-:W-:Y:S02]  /*2930*/  IADD3 R18, P1, R18, 0x8, RZ ;  /* 0x0000000812127810 */ /* 0x000fe40007f3e0ff */
[----:B------:R-:W-:Y:S02]  /*2940*/  PLOP3.LUT P0, PT, PT, PT, PT, 0x8, 0x0 ;  /* 0x000000000000781c */ /* 0x000fe40003f0e170 */
[----:B------:R-:W-:Y:S02]  /*2950*/  FMNMX.FTZ R16, |R27|, R16, !PT ;  /* 0x000000101b107209 */ /* 0x000fe40007810200 */
[----:B------:R-:W-:Y:S01]  /*2960*/  IADD3.X R19, RZ, R19, RZ, P1, !PT ;  /* 0x00000013ff137210 */ /* 0x000fe20000ffe4ff */
[----:B--2---:R-:W-:-:S04]  /*2970*/  FADD.FTZ R10, -R35, R10 ;  /* 0x0000000a230a7221 */ /* 0x004fc80000010100 */
[----:B------:R-:W-:-:S04]  /*2980*/  FMUL.FTZ R10, R10, R10 ;  /* 0x0000000a0a0a7220 */ /* 0x000fc80000410000 */
[----:B------:R-:W-:Y:S02]  /*2990*/  FFMA.FTZ R4, R4, R4, R10 ;  /* 0x0000000404047223 */ /* 0x000fe4000001000a */
[----:B---3--:R-:W-:-:S04]  /*29a0*/  FADD.FTZ R11, -R35, R11 ;  /* 0x0000000b230b7221 */ /* 0x008fc80000010100 */
[----:B------:R-:W-:-:S04]  /*29b0*/  FMUL.FTZ R11, R11, R11 ;  /* 0x0000000b0b0b7220 */ /* 0x000fc80000410000 */
[----:B------:R-:W-:Y:S01]  /*29c0*/  FFMA.FTZ R3, R7, R7, R11 ;  /* 0x0000000707037223 */ /* 0x000fe2000001000b */
[----:B------:R-:W-:Y:S01]  /*29d0*/  IADD3 R7, R26, 0x1, RZ ;  /* 0x000000011a077810 */ /* 0x000fe20007ffe0ff */
[----:B------:R-:W-:-:S04]  /*29e0*/  FADD.FTZ R12, -R34, R12 ;  /* 0x0000000c220c7221 */ /* 0x000fc80000010100 */
[----:B------:R-:W-:Y:S01]  /*29f0*/  FFMA.FTZ R3, R12, R12, R3 ;  /* 0x0000000c0c037223 */ /* 0x000fe20000010003 */
[----:B------:R-:W-:Y:S01]  /*2a00*/  IADD3 R26, R26, 0x2, RZ ;  /* 0x000000021a1a7810 */ /* 0x000fe20007ffe0ff */
[----:B----4-:R-:W-:-:S04]  /*2a10*/  FADD.FTZ R8, -R34, R8 ;  /* 0x0000000822087221 */ /* 0x010fc80000010100 */
[----:B------:R-:W-:-:S05]  /*2a20*/  FFMA.FTZ R4, R8, R8, R4 ;  /* 0x0000000808047223 */ /* 0x000fca0000010004 */
[----:B------:R-:W-:Y:S02]  /*2a30*/  FMNMX.FTZ R14, R14, R4, !PT ;  /* 0x000000040e0e7209 */ /* 0x000fe40007810000 */
[----:B------:R-:W0:Y:S01]  /*2a40*/  I2F R4, R7 ;  /* 0x0000000700047306 */ /* 0x000e220000201400 */
[----:B------:R-:W-:Y:S02]  /*2a50*/  FADD.FTZ R5, -R41, |R5| ;  /* 0x4000000529057221 */ /* 0x000fe40000010100 */
[----:B------:R-:W-:-:S03]  /*2a60*/  FADD.FTZ R13, -R37, R13 ;  /* 0x0000000d250d7221 */ /* 0x000fc60000010100 */
[----:B------:R-:W-:Y:S01]  /*2a70*/  FMNMX.FTZ R15, R15, |R5|, !PT ;  /* 0x400000050f0f7209 */ /* 0x000fe20007810000 */
[----:B-----5:R-:W-:Y:S01]  /*2a80*/  FADD.FTZ R5, -R38, R6 ;  /* 0x0000000626057221 */ /* 0x020fe20000010100 */
[----:B------:R-:W-:Y:S01]  /*2a90*/  FMNMX.FTZ R0, R0, |R13|, !PT ;  /* 0x4000000d00007209 */ /* 0x000fe20007810000 */
[----:B------:R-:W-:Y:S02]  /*2aa0*/  FADD.FTZ R2, -R37, R2 ;  /* 0x0000000225027221 */ /* 0x000fe40000010100 */
[----:B------:R-:W-:Y:S02]  /*2ab0*/  FFMA.FTZ R5, R5, R5, R32 ;  /* 0x0000000505057223 */ /* 0x000fe40000010020 */
[----:B------:R-:W-:Y:S02]  /*2ac0*/  FADD.FTZ R9, -R41, |R9| ;  /* 0x4000000929097221 */ /* 0x000fe40000010100 */
[----:B0-----:R-:W-:Y:S01]  /*2ad0*/  FADD.FTZ R4, -R42, R4 ;  /* 0x000000042a047221 */ /* 0x001fe20000010100 */
[----:B------:R-:W-:Y:S01]  /*2ae0*/  FMNMX.FTZ R0, R0, |R2|, !PT ;  /* 0x4000000200007209 */ /* 0x000fe20007810000 */
[----:B------:R-:W-:Y:S01]  /*2af0*/  FADD.FTZ R2, |R2|, -RZ ;  /* 0x800000ff02027221 */ /* 0x000fe20000010200 */
[----:B------:R-:W-:Y:S01]  /*2b00*/  FMNMX.FTZ R15, R15, |R9|, !PT ;  /* 0x400000090f0f7209 */ /* 0x000fe20007810000 */
[----:B------:R-:W-:Y:S01]  /*2b10*/  FADD.FTZ R32, |R4|, -RZ ;  /* 0x800000ff04207221 */ /* 0x000fe20000010200 */
[----:B------:R-:W-:Y:S01]  /*2b20*/  FMNMX.FTZ R17, R17, |R4|, !PT ;  /* 0x4000000411117209 */ /* 0x000fe20007810000 */
[----:B------:R-:W-:Y:S01]  /*2b30*/  FADD.FTZ R4, |R9|, -RZ ;  /* 0x800000ff09047221 */ /* 0x000fe20000010200 */
[----:B------:R-:W-:-:S02]  /*2b40*/  FMNMX.FTZ R28, R28, R5, !PT ;  /* 0x000000051c1c7209 */ /* 0x000fc40007810000 */
[----:B------:R-:W-:-:S08]  /*2b50*/  FMNMX.FTZ R14, R14, R3, !PT ;  /* 0x000000030e0e7209 */ /* 0x000fd00007810000 */
.L_x_314:
[----:B------:R-:W-:Y:S05]  /*2b60*/  BSYNC B2 ;  /* 0x0000000000027941 */ /* 0x000fea0003800000 */
.L_x_313:
[----:B------:R-:W-:Y:S01]  /*2b70*/  ISETP.LT.OR P0, PT, R26, R50, P0 ;  /* 0x000000321a00720c */ /* 0x000fe20000701670 */
[----:B------:R-:W-:Y:S11]  /*2b80*/  BSSY B2, `(.L_x_315) ;  /* 0x000003b000027945 */ /* 0x000ff60003800000 */
[----:B------:R-:W-:Y:S05]  /*2b90*/  @!P0 BRA `(.L_x_316) ;  /* 0x0000039000008947 */ /* 0x000fea0003800000 */
[----:B------:R-:W-:Y:S02]  /*2ba0*/  BSSY B3, `(.L_x_316) ;  /* 0x0000038000037945 */ /* 0x000fe40003800000 */
.L_x_317:
[----:B------:R-:W-:Y:S01]  /*2bb0*/  IADD3 R6, P0, R61, R18, RZ ;  /* 0x000000123d067210 */ /* 0x000fe20007f1e0ff */
[----:B------:R-:W2:Y:S01]  /*2bc0*/  LDL R49, [R1+0x1f0] ;  /* 0x0001f00001317983 */ /* 0x000ea20000100800 */
[----:B------:R-:W-:-:S02]  /*2bd0*/  IADD3 R2, P1, R18, R45, RZ ;  /* 0x0000002d12027210 */ /* 0x000fc40007f3e0ff */
[C---:B------:R-:W-:Y:S02]  /*2be0*/  IADD3.X R7, R19.reuse, R29, RZ, P0, !PT ;  /* 0x0000001d13077210 */ /* 0x040fe400007fe4ff */
[C---:B------:R-:W-:Y:S02]  /*2bf0*/  IADD3 R4, P0, R18.reuse, R48, RZ ;  /* 0x0000003012047210 */ /* 0x040fe40007f1e0ff */
[C---:B------:R-:W-:Y:S02]  /*2c00*/  IADD3.X R3, R19.reuse, R20, RZ, P1, !PT ;  /* 0x0000001413037210 */ /* 0x040fe40000ffe4ff */
[----:B------:R-:W-:Y:S02]  /*2c10*/  IADD3.X R5, R19, R22, RZ, P0, !PT ;  /* 0x0000001613057210 */ /* 0x000fe400007fe4ff */
[----:B------:R0:W3:Y:S04]  /*2c20*/  LDG.E.CONSTANT.SYS R8, [R6] ;  /* 0x0000000006087381 */ /* 0x0000e800001e6900 */
[----:B------:R1:W4:Y:S04]  /*2c30*/  LDG.E.CONSTANT.SYS R9, [R2] ;  /* 0x0000000002097381 */ /* 0x00032800001e6900 */
[----:B------:R5:W2:Y:S01]  /*2c40*/  LDG.E.CONSTANT.SYS R10, [R4] ;  /* 0x00000000040a7381 */ /* 0x000aa200001e6900 */
[----:B0-----:R-:W-:-:S02]  /*2c50*/  IADD3 R6, P1, R18, R58, RZ ;  /* 0x0000003a12067210 */ /* 0x001fc40007f3e0ff */
[C---:B-1----:R-:W-:Y:S02]  /*2c60*/  IADD3 R2, P0, R18.reuse, R46, RZ ;  /* 0x0000002e12027210 */ /* 0x042fe40007f1e0ff */
[C---:B------:R-:W-:Y:S02]  /*2c70*/  IADD3.X R7, R19.reuse, R23, RZ, P1, !PT ;  /* 0x0000001713077210 */ /* 0x040fe40000ffe4ff */
[C---:B-----5:R-:W-:Y:S02]  /*2c80*/  IADD3 R4, P1, R18.reuse, R59, RZ ;  /* 0x0000003b12047210 */ /* 0x060fe40007f3e0ff */
[C---:B------:R-:W-:Y:S02]  /*2c90*/  IADD3.X R3, R19.reuse, R21, RZ, P0, !PT ;  /* 0x0000001513037210 */ /* 0x040fe400007fe4ff */
[----:B------:R-:W-:Y:S02]  /*2ca0*/  IADD3.X R5, R19, R24, RZ, P1, !PT ;  /* 0x0000001813057210 */ /* 0x000fe40000ffe4ff */
[----:B------:R0:W5:Y:S04]  /*2cb0*/  LDG.E.CONSTANT.SYS R6, [R6] ;  /* 0x0000000006067381 */ /* 0x00016800001e6900 */
[----:B------:R1:W2:Y:S04]  /*2cc0*/  LDG.E.CONSTANT.SYS R11, [R2] ;  /* 0x00000000020b7381 */ /* 0x0002a800001e6900 */
[----:B------:R0:W2:Y:S01]  /*2cd0*/  LDG.E.CONSTANT.SYS R12, [R4] ;  /* 0x00000000040c7381 */ /* 0x0000a200001e6900 */
[----:B-1----:R-:W-:-:S04]  /*2ce0*/  IADD3 R2, P0, R18, R47, RZ ;  /* 0x0000002f12027210 */ /* 0x002fc80007f1e0ff */
[----:B------:R-:W-:Y:S02]  /*2cf0*/  IADD3.X R3, R19, R25, RZ, P0, !PT ;  /* 0x0000001913037210 */ /* 0x000fe400007fe4ff */
[----:B0-----:R-:W-:Y:S02]  /*2d00*/  MOV R4, R18 ;  /* 0x0000001200047202 */ /* 0x001fe40000000f00 */
[----:B------:R-:W-:-:S04]  /*2d10*/  MOV R5, R19 ;  /* 0x0000001300057202 */ /* 0x000fc80000000f00 */
[----:B------:R0:W2:Y:S04]  /*2d20*/  LDG.E.CONSTANT.SYS R50, [R2] ;  /* 0x0000000002327381 */ /* 0x0000a800001e6900 */
[----:B------:R1:W2:Y:S01]  /*2d30*/  LDG.E.CONSTANT.SYS R32, [R4] ;  /* 0x0000000004207381 */ /* 0x0002a200001e6900 */
[----:B------:R0:W1:Y:S02]  /*2d40*/  I2F R7, R26 ;  /* 0x0000001a00077306 */ /* 0x0000640000201400 */
[----:B0-----:R-:W-:Y:S02]  /*2d50*/  IADD3 R26, R26, 0x1, RZ ;  /* 0x000000011a1a7810 */ /* 0x001fe40007ffe0ff */
[----:B------:R-:W-:Y:S02]  /*2d60*/  IADD3 R18, P1, R18, 0x4, RZ ;  /* 0x0000000412127810 */ /* 0x000fe40007f3e0ff */
[----:B------:R-:W-:-:S02]  /*2d70*/  FMNMX.FTZ R16, |R27|, R16, !PT ;  /* 0x000000101b107209 */ /* 0x000fc40007810200 */
[----:B------:R-:W-:Y:S01]  /*2d80*/  IADD3.X R19, RZ, R19, RZ, P1, !PT ;  /* 0x00000013ff137210 */ /* 0x000fe20000ffe4ff */
[----:B---3--:R-:W-:Y:S02]  /*2d90*/  FADD.FTZ R8, -R40, R8 ;  /* 0x0000000828087221 */ /* 0x008fe40000010100 */
[----:B----4-:R-:W-:-:S04]  /*2da0*/  FADD.FTZ R9, -R39, R9 ;  /* 0x0000000927097221 */ /* 0x010fc80000010100 */
[----:B------:R-:W-:-:S04]  /*2db0*/  FMUL.FTZ R9, R9, R9 ;  /* 0x0000000909097220 */ /* 0x000fc80000410000 */
[----:B------:R-:W-:Y:S02]  /*2dc0*/  FFMA.FTZ R8, R8, R8, R9 ;  /* 0x0000000808087223 */ /* 0x000fe40000010009 */
[----:B-----5:R-:W-:Y:S01]  /*2dd0*/  FADD.FTZ R6, -R35, R6 ;  /* 0x0000000623067221 */ /* 0x020fe20000010100 */
[----:B--2---:R-:W-:Y:S01]  /*2de0*/  ISETP.GE.AND P0, PT, R26, R49, PT ;  /* 0x000000311a00720c */ /* 0x004fe20003f06270 */
[----:B------:R-:W-:Y:S02]  /*2df0*/  FADD.FTZ R10, -R36, R10 ;  /* 0x0000000a240a7221 */ /* 0x000fe40000010100 */
[----:B------:R-:W-:Y:S02]  /*2e00*/  FMUL.FTZ R13, R6, R6 ;  /* 0x00000006060d7220 */ /* 0x000fe40000410000 */
[----:B-1----:R-:W-:Y:S02]  /*2e10*/  FADD.FTZ R5, -R38, R11 ;  /* 0x0000000b26057221 */ /* 0x002fe40000010100 */
[----:B------:R-:W-:-:S02]  /*2e20*/  FFMA.FTZ R10, R10, R10, R13 ;  /* 0x0000000a0a0a7223 */ /* 0x000fc4000001000d */
[----:B------:R-:W-:Y:S02]  /*2e30*/  FADD.FTZ R3, -R34, R12 ;  /* 0x0000000c22037221 */ /* 0x000fe40000010100 */
[----:B------:R-:W-:Y:S02]  /*2e40*/  FADD.FTZ R4, -R41, |R32| ;  /* 0x4000002029047221 */ /* 0x000fe40000010100 */
[----:B------:R-:W-:Y:S02]  /*2e50*/  FADD.FTZ R2, -R37, R50 ;  /* 0x0000003225027221 */ /* 0x000fe40000010100 */
[----:B------:R-:W-:Y:S02]  /*2e60*/  FFMA.FTZ R5, R5, R5, R8 ;  /* 0x0000000505057223 */ /* 0x000fe40000010008 */
[----:B------:R-:W-:Y:S02]  /*2e70*/  FFMA.FTZ R3, R3, R3, R10 ;  /* 0x0000000303037223 */ /* 0x000fe4000001000a */
[----:B------:R-:W-:Y:S01]  /*2e80*/  FADD.FTZ R7, -R42, R7 ;  /* 0x000000072a077221 */ /* 0x000fe20000010100 */
[----:B------:R-:W-:Y:S01]  /*2e90*/  FMNMX.FTZ R15, R15, |R4|, !PT ;  /* 0x400000040f0f7209 */ /* 0x000fe20007810000 */
[----:B------:R-:W-:Y:S01]  /*2ea0*/  FADD.FTZ R4, |R4|, -RZ ;  /* 0x800000ff04047221 */ /* 0x000fe20000010200 */
[----:B------:R-:W-:Y:S01]  /*2eb0*/  FMNMX.FTZ R0, R0, |R2|, !PT ;  /* 0x4000000200007209 */ /* 0x000fe20007810000 */
[----:B------:R-:W-:Y:S01]  /*2ec0*/  FADD.FTZ R32, |R7|, -RZ ;  /* 0x800000ff07207221 */ /* 0x000fe20000010200 */
[----:B------:R-:W-:Y:S01]  /*2ed0*/  FMNMX.FTZ R17, R17, |R7|, !PT ;  /* 0x4000000711117209 */ /* 0x000fe20007810000 */
[----:B------:R-:W-:Y:S01]  /*2ee0*/  FADD.FTZ R2, |R2|, -RZ ;  /* 0x800000ff02027221 */ /* 0x000fe20000010200 */
[----:B------:R-:W-:-:S02]  /*2ef0*/  FMNMX.FTZ R28, R28, R5, !PT ;  /* 0x000000051c1c7209 */ /* 0x000fc40007810000 */
[----:B------:R-:W-:Y:S01]  /*2f00*/  FMNMX.FTZ R14, R14, R3, !PT ;  /* 0x000000030e0e7209 */ /* 0x000fe20007810000 */
[----:B------:R-:W-:Y:S07]  /*2f10*/  @!P0 BRA `(.L_x_317) ;  /* 0xfffffc9000008947 */ /* 0x000fee000383ffff */
[----:B------:R-:W-:Y:S05]  /*2f20*/  BSYNC B3 ;  /* 0x0000000000037941 */ /* 0x000fea0003800000 */
.L_x_316:
[----:B------:R-:W-:Y:S05]  /*2f30*/  BSYNC B2 ;  /* 0x0000000000027941 */ /* 0x000fea0003800000 */
.L_x_315:
[----:B------:R-:W0:Y:S01]  /*2f40*/  S2R R7, SR_TID.X ;  /* 0x0000000000077919 */ /* 0x000e220000002100 */
[----:B------:R-:W0:Y:S02]  /*2f50*/  S2R R6, SR_TID.Y ;  /* 0x0000000000067919 */ /* 0x000e240000002200 */
[----:B0-----:R-:W-:-:S04]  /*2f60*/  IMAD R6, R6, c[0x0][0x0], R7 ;  /* 0x0000000006067a24 */ /* 0x001fc800078e0207 */
[----:B------:R-:W-:-:S08]  /*2f70*/  IMAD R6, R6, 0x28, RZ ;  /* 0x0000002806067824 */ /* 0x000fd000078e02ff */
[----:B------:R0:W-:Y:S04]  /*2f80*/  STS.64 [R6], R32 ;  /* 0x0000002006007388 */ /* 0x0001e80000000a00 */
[----:B------:R0:W-:Y:S04]  /*2f90*/  STS.64 [R6+0x8], R4 ;  /* 0x0000080406007388 */ /* 0x0001e80000000a00 */
[----:B------:R0:W-:Y:S02]  /*2fa0*/  STS.64 [R6+0x10], R2 ;  /* 0x0000100206007388 */ /* 0x0001e40000000a00 */
.L_x_308:
[----:B0-----:R-:W-:Y:S05]  /*2fb0*/  BSYNC B0 ;  /* 0x0000000000007941 */ /* 0x001fea0003800000 */
.L_x_307:
[----:B------:R-:W2:Y:S04]  /*2fc0*/  LDL R7, [R1+0x228] ;  /* 0x0002280001077983 */ /* 0x000ea80000100800 */
[----:B------:R-:W3:Y:S04]  /*2fd0*/  LDL R8, [R1+0x190] ;  /* 0x0001900001087983 */ /* 0x000ee80000100800 */
[----:B------:R-:W4:Y:S01]  /*2fe0*/  LDL R6, [R1+0x194] ;  /* 0x0001940001067983 */ /* 0x000f220000100800 */
[----:B------:R-:W-:-:S04]  /*2ff0*/  IADD3 R60, R60, 0x1, RZ ;  /* 0x000000013c3c7810 */ /* 0x000fc80007ffe0ff */
[----:B--2---:R-:W-:Y:S02]  /*3000*/  ISETP.GE.AND P0, PT, R60, R7, PT ;  /* 0x000000073c00720c */ /* 0x004fe40003f06270 */
[----:B---3--:R-:W-:-:S04]  /*3010*/  LEA R18, P1, R8, R18, 0x2 ;  /* 0x0000001208127211 */ /* 0x008fc800078210ff */
[----:B----4-:R-:W-:-:S06]  /*3020*/  IADD3.X R19, R19, R6, RZ, P1, !PT ;  /* 0x0000000613137210 */ /* 0x010fcc0000ffe4ff */
[----:B------:R-:W-:Y:S05]  /*3030*/  @!P0 BRA `(.L_x_318) ;  /* 0xffffeaf000008947 */ /* 0x000fea000383ffff */
.L_x_306:
[----:B------:R-:W-:Y:S05]  /*3040*/  BSYNC B1 ;  /* 0x0000000000017941 */ /* 0x000fea0003800000 */
.L_x_305:
[----:B------:R-:W2:Y:S04]  /*3050*/  LDL R6, [R1+0x228] ;  /* 0x0002280001067983 */ /* 0x000ea80000100800 */
[----:B------:R-:W2:Y:S01]  /*3060*/  LDL R8, [R1+0x258] ;  /* 0x0002580001087983 */ /* 0x000ea20000100800 */
[----:B------:R-:W-:Y:S01]  /*3070*/  FMNMX.FTZ R17, R17, 0.0099999997764825820923, !PT ;  /* 0x3c23d70a11117809 */ /* 0x000fe20007810000 */
[----:B------:R-:W0:Y:S01]  /*3080*/  MUFU.SQRT R14, R14 ;  /* 0x0000000e000e7308 */ /* 0x000e220000002000 */
[----:B------:R-:W-:Y:S01]  /*3090*/  FMNMX.FTZ R16, R16, 0.0099999997764825820923, !PT ;  /* 0x3c23d70a10107809 */ /* 0x000fe20007810000 */
[----:B------:R1:W3:Y:S01]  /*30a0*/  MUFU.SQRT R7, R28 ;  /* 0x0000001c00077308 */ /* 0x0002e20000002000 */
[----:B------:R-:W-:Y:S01]  /*30b0*/  FMNMX.FTZ R15, R15, 0.0099999997764825820923, !PT ;  /* 0x3c23d70a0f0f7809 */ /* 0x000fe20007810000 */
[----:B------:R4:W-:Y:S01]  /*30c0*/  STL [R1], RZ ;  /* 0x000000ff01007387 */ /* 0x0009e20000100800 */
[----:B------:R-:W5:Y:S01]  /*30d0*/  MUFU.RCP R11, R17 ;  /* 0x00000011000b7308 */ /* 0x000f620000001000 */
[----:B------:R-:W-:Y:S01]  /*30e0*/  CS2R R58, SRZ ;  /* 0x00000000003a7805 */ /* 0x000fe2000001ff00 */
[----:B------:R0:W2:Y:S01]  /*30f0*/  MUFU.RCP R10, R16 ;  /* 0x00000010000a7308 */ /* 0x0000a20000001000 */
[----:B------:R4:W-:Y:S01]  /*3100*/  STL.64 [R1+0x28], RZ ;  /* 0x000028ff01007387 */ /* 0x0009e20000100a00 */
[----:B------:R-:W2:Y:S01]  /*3110*/  MUFU.RCP R9, R15 ;  /* 0x0000000f00097308 */ /* 0x000ea20000001000 */
[----:B-1----:R-:W-:Y:S01]  /*3120*/  CS2R R28, SRZ ;  /* 0x00000000001c7805 */ /* 0x002fe2000001ff00 */
[----:B------:R-:W-:Y:S01]  /*3130*/  CS2R R22, SRZ ;  /* 0x0000000000167805 */ /* 0x000fe2000001ff00 */
[----:B------:R4:W-:Y:S01]  /*3140*/  STL.64 [R1+0x50], RZ ;  /* 0x000050ff01007387 */ /* 0x0009e20000100a00 */
[----:B------:R-:W-:Y:S01]  /*3150*/  CS2R R20, SRZ ;  /* 0x0000000000147805 */ /* 0x000fe2000001ff00 */
[----:B------:R-:W-:Y:S01]  /*3160*/  CS2R R4, SRZ ;  /* 0x0000000000047805 */ /* 0x000fe2000001ff00 */
[----:B------:R-:W-:Y:S01]  /*3170*/  CS2R R2, SRZ ;  /* 0x0000000000027805 */ /* 0x000fe2000001ff00 */
[----:B------:R4:W-:Y:S01]  /*3180*/  STL [R1+0x58], RZ ;  /* 0x000058ff01007387 */ /* 0x0009e20000100800 */
[----:B0-----:R-:W-:Y:S01]  /*3190*/  FMNMX.FTZ R14, R14, 0.0099999997764825820923, !PT ;  /* 0x3c23d70a0e0e7809 */ /* 0x001fe20007810000 */
[----:B------:R-:W-:Y:S01]  /*31a0*/  CS2R R54, SRZ ;  /* 0x0000000000367805 */ /* 0x000fe2000001ff00 */
[----:B---3--:R-:W-:Y:S01]  /*31b0*/  FMNMX.FTZ R7, R7, 0.0099999997764825820923, !PT ;  /* 0x3c23d70a07077809 */ /* 0x008fe20007810000 */
[----:B------:R4:W-:Y:S01]  /*31c0*/  STL.64 [R1+0x78], RZ ;  /* 0x000078ff01007387 */ /* 0x0009e20000100a00 */
[----:B------:R-:W-:Y:S01]  /*31d0*/  CS2R R52, SRZ ;  /* 0x0000000000347805 */ /* 0x000fe2000001ff00 */
[----:B------:R-:W-:Y:S01]  /*31e0*/  CS2R R50, SRZ ;  /* 0x0000000000327805 */ /* 0x000fe2000001ff00 */
[----:B------:R-:W-:Y:S01]  /*31f0*/  MUFU.RCP R45, R14 ;  /* 0x0000000e002d7308 */ /* 0x000fe20000001000 */
[----:B------:R4:W-:Y:S01]  /*3200*/  STL.64 [R1+0x80], RZ ;  /* 0x000080ff01007387 */ /* 0x0009e20000100a00 */
[----:B------:R-:W-:Y:S01]  /*3210*/  MUFU.RCP R46, R7 ;  /* 0x00000007002e7308 */ /* 0x000fe20000001000 */
[----:B------:R-:W-:Y:S01]  /*3220*/  CS2R R48, SRZ ;  /* 0x0000000000307805 */ /* 0x000fe2000001ff00 */
[----:B------:R-:W-:Y:S01]  /*3230*/  CS2R R26, SRZ ;  /* 0x00000000001a7805 */ /* 0x000fe2000001ff00 */
[----:B------:R4:W-:Y:S01]  /*3240*/  STL.128 [R1+0xa0], RZ ;  /* 0x0000a0ff01007387 */ /* 0x0009e20000100c00 */
[----:B------:R-:W-:Y:S01]  /*3250*/  BSSY B0, `(.L_x_319) ;  /* 0x0000166000007945 */ /* 0x000fe20003800000 */
[----:B------:R-:W-:Y:S01]  /*3260*/  CS2R R24, SRZ ;  /* 0x0000000000187805 */ /* 0x000fe2000001ff00 */
[----:B------:R-:W-:Y:S01]  /*3270*/  CS2R R18, SRZ ;  /* 0x0000000000127805 */ /* 0x000fe2000001ff00 */
[----:B------:R4:W-:Y:S01]  /*3280*/  STL [R1+0xb0], RZ ;  /* 0x0000b0ff01007387 */ /* 0x0009e20000100800 */
[----:B------:R-:W-:Y:S01]  /*3290*/  MOV R60, RZ ;  /* 0x000000ff003c7202 */ /* 0x000fe20000000f00 */
[----:B------:R-:W-:-:S02]  /*32a0*/  CS2R R16, SRZ ;  /* 0x0000000000107805 */ /* 0x000fc4000001ff00 */
[----:B------:R4:W-:Y:S04]  /*32b0*/  STL.64 [R1+0xc8], RZ ;  /* 0x0000c8ff01007387 */ /* 0x0009e80000100a00 */
[----:B------:R4:W-:Y:S04]  /*32c0*/  STL.128 [R1+0xd0], RZ ;  /* 0x0000d0ff01007387 */ /* 0x0009e80000100c00 */
[----:B------:R4:W-:Y:S04]  /*32d0*/  STL.128 [R1+0xf0], RZ ;  /* 0x0000f0ff01007387 */ /* 0x0009e80000100c00 */
[----:B------:R4:W-:Y:S04]  /*32e0*/  STL.64 [R1+0x100], RZ ;  /* 0x000100ff01007387 */ /* 0x0009e80000100a00 */
[----:B------:R4:W-:Y:S04]  /*32f0*/  STL [R1+0x108], RZ ;  /* 0x000108ff01007387 */ /* 0x0009e80000100800 */
[----:B------:R4:W-:Y:S04]  /*3300*/  STL.64 [R1+0x118], RZ ;  /* 0x000118ff01007387 */ /* 0x0009e80000100a00 */
[----:B------:R4:W-:Y:S04]  /*3310*/  STL.128 [R1+0x120], RZ ;  /* 0x000120ff01007387 */ /* 0x0009e80000100c00 */
[----:B------:R4:W-:Y:S04]  /*3320*/  STL.64 [R1+0x130], RZ ;  /* 0x000130ff01007387 */ /* 0x0009e80000100a00 */
[----:B------:R4:W-:Y:S04]  /*3330*/  STL.128 [R1+0x140], RZ ;  /* 0x000140ff01007387 */ /* 0x0009e80000100c00 */
[----:B------:R4:W-:Y:S04]  /*3340*/  STL.128 [R1+0x150], RZ ;  /* 0x000150ff01007387 */ /* 0x0009e80000100c00 */
[----:B------:R4:W-:Y:S04]  /*3350*/  STL [R1+0x160], RZ ;  /* 0x000160ff01007387 */ /* 0x0009e80000100800 */
[----:B------:R4:W-:Y:S04]  /*3360*/  STL.64 [R1+0x168], RZ ;  /* 0x000168ff01007387 */ /* 0x0009e80000100a00 */
[----:B------:R4:W-:Y:S04]  /*3370*/  STL.128 [R1+0x170], RZ ;  /* 0x000170ff01007387 */ /* 0x0009e80000100c00 */
[----:B------:R4:W-:Y:S04]  /*3380*/  STL.128 [R1+0x180], RZ ;  /* 0x000180ff01007387 */ /* 0x0009e80000100c00 */
[----:B------:R4:W-:Y:S04]  /*3390*/  STL [R1+0x1d8], RZ ;  /* 0x0001d8ff01007387 */ /* 0x0009e80000100800 */
        /* <DEDUP_REMOVED lines=12> */
[----:B-----5:R4:W-:Y:S04]  /*3460*/  STL [R1+0x210], R11 ;  /* 0x0002100b01007387 */ /* 0x0209e80000100800 */
[----:B------:R4:W-:Y:S04]  /*3470*/  STL [R1+0x1b8], RZ ;  /* 0x0001b8ff01007387 */ /* 0x0009e80000100800 */
[----:B------:R4:W-:Y:S04]  /*3480*/  STL [R1+0x1b4], RZ ;  /* 0x0001b4ff01007387 */ /* 0x0009e80000100800 */
[----:B------:R4:W-:Y:S01]  /*3490*/  STL [R1+0x1b0], RZ ;  /* 0x0001b0ff01007387 */ /* 0x0009e20000100800 */
[----:B--2---:R-:W-:-:S03]  /*34a0*/  ISETP.GT.AND P0, PT, R6, R8, PT ;  /* 0x000000080600720c */ /* 0x004fc60003f04270 */
[----:B------:R4:W-:Y:S01]  /*34b0*/  STL [R1+0x20c], R10 ;  /* 0x00020c0a01007387 */ /* 0x0009e20000100800 */
[----:B------:R-:W-:Y:S02]  /*34c0*/  FMNMX.FTZ R6, R0, 0.0099999997764825820923, !PT ;  /* 0x3c23d70a00067809 */ /* 0x000fe40007810000 */
[----:B------:R-:W-:Y:S01]  /*34d0*/  MOV R0, RZ ;  /* 0x000000ff00007202 */ /* 0x000fe20000000f00 */
[----:B------:R4:W-:Y:S03]  /*34e0*/  STL [R1+0x208], R9 ;  /* 0x0002080901007387 */ /* 0x0009e60000100800 */
[----:B------:R-:W0:Y:S02]  /*34f0*/  MUFU.RCP R6, R6 ;  /* 0x0000000600067308 */ /* 0x000e240000001000 */
[----:B0-----:R4:W-:Y:S01]  /*3500*/  STL [R1+0x204], R6 ;  /* 0x0002040601007387 */ /* 0x0019e20000100800 */
[----:B------:R-:W-:Y:S05]  /*3510*/  @!P0 BRA `(.L_x_320) ;  /* 0x0000139000008947 */ /* 0x000fea0003800000 */
[----:B----4-:R-:W2:Y:S01]  /*3520*/  LDL R10, [R1+0x218] ;  /* 0x00021800010a7983 */ /* 0x010ea20000100800 */
[----:B------:R-:W-:-:S03]  /*3530*/  MOV R11, c[0x0][0x190] ;  /* 0x00006400000b7a02 */ /* 0x000fc60000000f00 */
[----:B------:R-:W2:Y:S01]  /*3540*/  LDL R9, [R1+0x1f0] ;  /* 0x0001f00001097983 */ /* 0x000ea20000100800 */
[----:B------:R-:W-:-:S04]  /*3550*/  IADD3 R11, -R11, 0x3, RZ ;  /* 0x000000030b0b7810 */ /* 0x000fc80007ffe1ff */
[----:B------:R-:W-:-:S04]  /*3560*/  IADD3 R11, R11, c[0x0][0x198], RZ ;  /* 0x000066000b0b7a10 */ /* 0x000fc80007ffe0ff */
[----:B------:R-:W-:Y:S01]  /*3570*/  LOP3.LUT R11, R11, 0xfffffffc, RZ, 0xc0, !PT ;  /* 0xfffffffc0b0b7812 */ /* 0x000fe200078ec0ff */
[----:B------:R-:W-:Y:S01]  /*3580*/  STL [R1+0x1ec], RZ ;  /* 0x0001ecff01007387 */ /* 0x000fe20000100800 */
[----:B------:R-:W-:-:S03]  /*3590*/  MOV R2, R8 ;  /* 0x0000000800027202 */ /* 0x000fc60000000f00 */
[----:B------:R-:W-:Y:S04]  /*35a0*/  STL [R1+0x1e8], RZ ;  /* 0x0001e8ff01007387 */ /* 0x000fe80000100800 */
        /* <DEDUP_REMOVED lines=21> */
[----:B------:R-:W-:Y:S01]  /*3700*/  STL [R1+0x1b0], RZ ;  /* 0x0001b0ff01007387 */ /* 0x000fe20000100800 */
[----:B------:R-:W-:Y:S01]  /*3710*/  CS2R R58, SRZ ;  /* 0x00000000003a7805 */ /* 0x000fe2000001ff00 */
[----:B------:R-:W-:Y:S01]  /*3720*/  CS2R R28, SRZ ;  /* 0x00000000001c7805 */ /* 0x000fe2000001ff00 */
[----:B------:R-:W-:Y:S01]  /*3730*/  CS2R R22, SRZ ;  /* 0x0000000000167805 */ /* 0x000fe2000001ff00 */
[----:B------:R-:W-:Y:S01]  /*3740*/  CS2R R20, SRZ ;  /* 0x0000000000147805 */ /* 0x000fe2000001ff00 */
[----:B------:R0:W-:Y:S01]  /*3750*/  STL [R1+0x200], R2 ;  /* 0x0002000201007387 */ /* 0x0001e20000100800 */
[----:B------:R-:W-:Y:S01]  /*3760*/  CS2R R4, SRZ ;  /* 0x0000000000047805 */ /* 0x000fe2000001ff00 */
[----:B0-----:R-:W-:Y:S01]  /*3770*/  CS2R R2, SRZ ;  /* 0x0000000000027805 */ /* 0x001fe2000001ff00 */
[----:B------:R-:W-:Y:S01]  /*3780*/  CS2R R60, SRZ ;  /* 0x00000000003c7805 */ /* 0x000fe2000001ff00 */
[----:B------:R-:W-:Y:S01]  /*3790*/  CS2R R54, SRZ ;  /* 0x0000000000367805 */ /* 0x000fe2000001ff00 */
[----:B------:R-:W-:Y:S01]  /*37a0*/  CS2R R52, SRZ ;  /* 0x0000000000347805 */ /* 0x000fe2000001ff00 */
[----:B------:R-:W-:Y:S01]  /*37b0*/  CS2R R50, SRZ ;  /* 0x0000000000327805 */ /* 0x000fe2000001ff00 */
[----:B------:R-:W-:Y:S01]  /*37c0*/  CS2R R48, SRZ ;  /* 0x0000000000307805 */ /* 0x000fe2000001ff00 */
[----:B------:R-:W-:Y:S01]  /*37d0*/  CS2R R26, SRZ ;  /* 0x00000000001a7805 */ /* 0x000fe2000001ff00 */
[----:B------:R-:W-:Y:S01]  /*37e0*/  CS2R R24, SRZ ;  /* 0x0000000000187805 */ /* 0x000fe2000001ff00 */
[----:B------:R-:W-:Y:S01]  /*37f0*/  CS2R R18, SRZ ;  /* 0x0000000000127805 */ /* 0x000fe2000001ff00 */
[----:B------:R-:W-:Y:S01]  /*3800*/  MOV R57, RZ ;  /* 0x000000ff00397202 */ /* 0x000fe20000000f00 */
[----:B------:R-:W-:Y:S01]  /*3810*/  CS2R R16, SRZ ;  /* 0x0000000000107805 */ /* 0x000fe2000001ff00 */
[----:B--2---:R-:W-:-:S04]  /*3820*/  IADD3 R7, -R9, R10, R11 ;  /* 0x0000000a09077210 */ /* 0x004fc80007ffe10b */
[----:B------:R-:W-:-:S04]  /*3830*/  SHF.R.S32.HI R6, RZ, 0x1f, R7 ;  /* 0x0000001fff067819 */ /* 0x000fc80000011407 */
[----:B------:R-:W-:Y:S01]  /*3840*/  SHF.L.U64.HI R6, R7, 0x2, R6 ;  /* 0x0000000207067819 */ /* 0x000fe20000010206 */
[----:B------:R0:W-:Y:S07]  /*3850*/  STL [R1+0x21c], R7 ;  /* 0x00021c0701007387 */ /* 0x0001ee0000100800 */
[----:B------:R0:W-:Y:S01]  /*3860*/  STL [R1+0x220], R6 ;  /* 0x0002200601007387 */ /* 0x0001e20000100800 */
[----:B------:R-:W-:Y:S04]  /*3870*/  DEPBAR.LE SB0, 0x0 ;  /* 0x000080000000791a */ /* 0x000fe80000000000 */
.L_x_325:
[----:B------:R-:W2:Y:S04]  /*3880*/  LDL R7, [R1+0x1f0] ;  /* 0x0001f00001077983 */ /* 0x000ea80000100800 */
[----:B------:R-:W2:Y:S01]  /*3890*/  LDL R6, [R1+0x218] ;  /* 0x0002180001067983 */ /* 0x000ea20000100800 */
[----:B------:R-:W-:Y:S01]  /*38a0*/  BSSY B1, `(.L_x_321) ;  /* 0x00000f6000017945 */ /* 0x000fe20003800000 */
[----:B--2---:R-:W-:-:S12]  /*38b0*/  ISETP.GT.AND P0, PT, R7, R6, PT ;  /* 0x000000060700720c */ /* 0x004fd80003f04270 */
[----:B------:R-:W-:Y:S05]  /*38c0*/  @!P0 BRA `(.L_x_322) ;  /* 0x00000f3000008947 */ /* 0x000fea0003800000 */
[----:B------:R-:W-:Y:S01]  /*38d0*/  BSSY B2, `(.L_x_323) ;  /* 0x00000b7000027945 */ /* 0x000fe20003800000 */
[----:B------:R-:W-:-:S08]  /*38e0*/  MOV R47, R6 ;  /* 0x00000006002f7202 */ /* 0x000fd00000000f00 */
.L_x_324:
[----:B-----5:R0:W-:Y:S01]  /*38f0*/  STL [R1+0x25c], R0 ;  /* 0x00025c0001007387 */ /* 0x0201e20000100800 */
[----:B------:R-:W-:Y:S02]  /*3900*/  MOV R8, 0x4 ;  /* 0x0000000400087802 */ /* 0x000fe40000000f00 */
[----:B------:R-:W-:Y:S02]  /*3910*/  MOV R6, R30 ;  /* 0x0000001e00067202 */ /* 0x000fe40000000f00 */
[----:B------:R-:W-:Y:S02]  /*3920*/  MOV R7, R31 ;  /* 0x0000001f00077202 */ /* 0x000fe40000000f00 */
[----:B------:R-:W-:Y:S01]  /*3930*/  MOV R10, c[0x0][0x1a8] ;  /* 0x00006a00000a7a02 */ /* 0x000fe20000000f00 */
[----:B------:R1:W-:Y:S04]  /*3940*/  STL [R1+0x268], R48 ;  /* 0x0002683001007387 */ /* 0x0003e80000100800 */
[----:B0-----:R-:W2:Y:S01]  /*3950*/  LDL R0, [R1+0x200] ;  /* 0x0002000001007983 */ /* 0x001ea20000100800 */
[----:B------:R-:W-:-:S03]  /*3960*/  IMAD.WIDE R8, R8, c[0x0][0x1a8], R6 ;  /* 0x00006a0008087a25 */ /* 0x000fc600078e0206 */
[----:B------:R0:W3:Y:S04]  /*3970*/  LDG.E.CONSTANT.SYS R56, [R6] ;  /* 0x0000000006387381 */ /* 0x0000e800001e6900 */
[----:B------:R4:W-:Y:S04]  /*3980*/  STL [R1+0x274], R52 ;  /* 0x0002743401007387 */ /* 0x0009e80000100800 */
[----:B-1----:R1:W3:Y:S04]  /*3990*/  LDG.E.CONSTANT.SYS R48, [R8] ;  /* 0x0000000008307381 */ /* 0x0022e800001e6900 */
[----:B------:R0:W-:Y:S04]  /*39a0*/  STL [R1+0x278], R53 ;  /* 0x0002783501007387 */ /* 0x0001e80000100800 */
[----:B----4-:R-:W4:Y:S01]  /*39b0*/  LDL R52, [R1+0x208] ;  /* 0x0002080001347983 */ /* 0x010f220000100800 */
[----:B-1----:R-:W-:-:S03]  /*39c0*/  LEA R8, R10, -R10, 0x3 ;  /* 0x8000000a0a087211 */ /* 0x002fc600078e18ff */
[----:B------:R1:W-:Y:S02]  /*39d0*/  STL [R1+0x26c], R26 ;  /* 0x00026c1a01007387 */ /* 0x0003e40000100800 */
[----:B------:R-:W-:Y:S02]  /*39e0*/  IMAD.WIDE R8, R8, 0x4, R6 ;  /* 0x0000000408087825 */ /* 0x000fe400078e0206 */
[----:B------:R1:W-:Y:S04]  /*39f0*/  STL [R1+0x260], R44 ;  /* 0x0002602c01007387 */ /* 0x0003e80000100800 */
[----:B------:R1:W-:Y:S04]  /*3a00*/  STL [R1+0x264], R54 ;  /* 0x0002643601007387 */ /* 0x0003e80000100800 */
[----:B0-----:R2:W3:Y:S04]  /*3a10*/  LDG.E.CONSTANT.SYS R53, [R8] ;  /* 0x0000000008357381 */ /* 0x0014e800001e6900 */
[----:B-1----:R-:W3:Y:S04]  /*3a20*/  LDL R26, [R1+0x210] ;  /* 0x00021000011a7983 */ /* 0x002ee80000100800 */
[----:B------:R-:W3:Y:S04]  /*3a30*/  LDL R44, [R1+0x214] ;  /* 0x00021400012c7983 */ /* 0x000ee80000100800 */
[----:B------:R0:W-:Y:S04]  /*3a40*/  STL [R1+0x270], R18 ;  /* 0x0002701201007387 */ /* 0x0001e80000100800 */
[----:B------:R-:W4:Y:S04]  /*3a50*/  LDL R54, [R1+0x1f0] ;  /* 0x0001f00001367983 */ /* 0x000f280000100800 */
[----:B0-----:R-:W4:Y:S01]  /*3a60*/  LDL R18, [R1+0x20c] ;  /* 0x00020c0001127983 */ /* 0x001f220000100800 */
[----:B--2---:R0:W1:Y:S03]  /*3a70*/  I2F R9, R0 ;  /* 0x0000000000097306 */ /* 0x0040660000201400 */
[----:B0-----:R-:W2:Y:S01]  /*3a80*/  LDL.LU R0, [R1+0x1e0] ;  /* 0x0001e00001007983 */ /* 0x001ea20000300800 */
[C---:B------:R-:W-:Y:S01]  /*3a90*/  SHF.L.U32 R14, R10.reuse, 0x2, RZ ;  /* 0x000000020a0e7819 */ /* 0x040fe200000006ff */
[----:B------:R-:W0:Y:S01]  /*3aa0*/  I2F R8, R47 ;  /* 0x0000002f00087306 */ /* 0x000e220000201400 */
[----:B------:R-:W-:-:S03]  /*3ab0*/  LEA R30, R10, R10, 0x2 ;  /* 0x0000000a0a1e7211 */ /* 0x000fc600078e10ff */
[--C-:B------:R-:W-:Y:S02]  /*3ac0*/  IMAD.WIDE R14, R14, 0x4, R6.reuse ;  /* 0x000000040e0e7825 */ /* 0x100fe400078e0206 */
[----:B------:R-:W-:Y:S01]  /*3ad0*/  IMAD.WIDE R30, R30, 0x4, R6 ;  /* 0x000000041e1e7825 */ /* 0x000fe200078e0206 */
[C---:B------:R-:W-:Y:S01]  /*3ae0*/  SHF.L.U32 R11, R10.reuse, 0x1, RZ ;  /* 0x000000010a0b7819 */ /* 0x040fe200000006ff */
[C---:B------:R-:W-:Y:S01]  /*3af0*/  IMAD R32, R10.reuse, 0x6, RZ ;  /* 0x000000060a207824 */ /* 0x040fe200078e02ff */
[----:B------:R-:W-:-:S03]  /*3b00*/  LEA R12, R10, R10, 0x1 ;  /* 0x0000000a0a0c7211 */ /* 0x000fc600078e08ff */
[--C-:B------:R-:W-:Y:S02]  /*3b10*/  IMAD.WIDE R10, R11, 0x4, R6.reuse ;  /* 0x000000040b0a7825 */ /* 0x100fe400078e0206 */
[----:B------:R0:W2:Y:S01]  /*3b20*/  LDG.E.CONSTANT.SYS R14, [R14] ;  /* 0x000000000e0e7381 */ /* 0x0000a200001e6900 */
[--C-:B------:R-:W-:Y:S02]  /*3b30*/  IMAD.WIDE R12, R12, 0x4, R6.reuse ;  /* 0x000000040c0c7825 */ /* 0x100fe400078e0206 */
[----:B------:R-:W-:-:S05]  /*3b40*/  IMAD.WIDE R32, R32, 0x4, R6 ;  /* 0x0000000420207825 */ /* 0x000fca00078e0206 */
[----:B------:R1:W2:Y:S04]  /*3b50*/  LDG.E.CONSTANT.SYS R43, [R10] ;  /* 0x000000000a2b7381 */ /* 0x0002a800001e6900 */
[----:B0-----:R0:W2:Y:S04]  /*3b60*/  LDG.E.CONSTANT.SYS R15, [R30] ;  /* 0x000000001e0f7381 */ /* 0x0010a800001e6900 */
[----:B------:R2:W2:Y:S04]  /*3b70*/  LDG.E.CONSTANT.SYS R13, [R12] ;  /* 0x000000000c0d7381 */ /* 0x0004a800001e6900 */
[----:B-1----:R1:W2:Y:S01]  /*3b80*/  LDG.E.CONSTANT.SYS R10, [R32] ;  /* 0x00000000200a7381 */ /* 0x0022a200001e6900 */
[----:B0-----:R-:W-:Y:S01]  /*3b90*/  IADD3 R30, P0, R6, 0x4, RZ ;  /* 0x00000004061e7810 */ /* 0x001fe20007f1e0ff */
[----:B------:R-:W-:-:S02]  /*3ba0*/  FADD.FTZ R6, -R42, R8 ;  /* 0x000000082a067221 */ /* 0x000fc40000010100 */
[----:B---3--:R-:W-:Y:S02]  /*3bb0*/  FADD.FTZ R8, -R41, |R56| ;  /* 0x4000003829087221 */ /* 0x008fe40000010100 */
[----:B------:R-:W-:Y:S01]  /*3bc0*/  FMUL.FTZ R6, R26, R6 ;  /* 0x000000061a067220 */ /* 0x000fe20000410000 */
[----:B------:R-:W-:Y:S01]  /*3bd0*/  IADD3.X R31, RZ, R7, RZ, P0, !PT ;  /* 0x00000007ff1f7210 */ /* 0x000fe200007fe4ff */
[----:B------:R-:W3:Y:S01]  /*3be0*/  LDL.LU R26, [R1+0x1d4] ;  /* 0x0001d400011a7983 */ /* 0x000ee20000300800 */
[----:B------:R-:W-:-:S03]  /*3bf0*/  FADD.FTZ R9, -R44, R9 ;  /* 0x000000092c097221 */ /* 0x000fc60000010100 */
[----:B-1----:R-:W3:Y:S01]  /*3c00*/  LDL.LU R32, [R1+0x1e4] ;  /* 0x0001e40001207983 */ /* 0x002ee20000300800 */
[----:B----4-:R-:W-:Y:S01]  /*3c10*/  FMUL.FTZ R8, R52, R8 ;  /* 0x0000000834087220 */ /* 0x010fe20000410000 */
[----:B------:R-:W-:Y:S01]  /*3c20*/  IADD3 R7, R47, 0x1, RZ ;  /* 0x000000012f077810 */ /* 0x000fe20007ffe0ff */
[----:B------:R-:W-:Y:S01]  /*3c30*/  FADD.FTZ R11, -R34, R53 ;  /* 0x00000035220b7221 */ /* 0x000fe20000010100 */
[----:B------:R-:W4:Y:S02]  /*3c40*/  LDL.LU R52, [R1+0x1d8] ;  /* 0x0001d80001347983 */ /* 0x000f240000300800 */
[----:B------:R-:W-:Y:S02]  /*3c50*/  ISETP.GE.AND P0, PT, R7, R54, PT ;  /* 0x000000360700720c */ /* 0x000fe40003f06270 */
[----:B------:R-:W-:Y:S01]  /*3c60*/  MOV R47, R7 ;  /* 0x00000007002f7202 */ /* 0x000fe20000000f00 */
[----:B------:R-:W-:Y:S01]  /*3c70*/  FMUL.FTZ R7, R18, R9 ;  /* 0x0000000912077220 */ /* 0x000fe20000410000 */
[----:B------:R-:W3:Y:S04]  /*3c80*/  LDL.LU R44, [R1+0x1a4] ;  /* 0x0001a400012c7983 */ /* 0x000ee80000300800 */
[----:B------:R-:W4:Y:S04]  /*3c90*/  LDL R18, [R1+0x204] ;  /* 0x0002040001127983 */ /* 0x000f280000100800 */
[----:B------:R-:W4:Y:S04]  /*3ca0*/  LDL.LU R56, [R1+0x1e8] ;  /* 0x0001e80001387983 */ /* 0x000f280000300800 */
[----:B------:R-:W4:Y:S01]  /*3cb0*/  LDL.LU R33, [R1+0x1ec] ;  /* 0x0001ec0001217983 */ /* 0x000f220000300800 */
[----:B--2---:R-:W-:-:S03]  /*3cc0*/  FFMA.FTZ R0, R8, R8, R0 ;  /* 0x0000000808007223 */ /* 0x004fc60000010000 */
[----:B------:R-:W2:Y:S01]  /*3cd0*/  LDL.LU R53, [R1+0x1c0] ;  /* 0x0001c00001357983 */ /* 0x000ea20000300800 */
[----:B------:R-:W-:Y:S02]  /*3ce0*/  FADD.FTZ R12, -R39, R43 ;  /* 0x0000002b270c7221 */ /* 0x000fe40000010100 */
[----:B------:R-:W-:Y:S01]  /*3cf0*/  FADD.FTZ R9, -R40, R48 ;  /* 0x0000003028097221 */ /* 0x000fe20000010100 */
[----:B------:R-:W2:Y:S04]  /*3d00*/  LDL.LU R43, [R1+0x1d0] ;  /* 0x0001d000012b7983 */ /* 0x000ea80000300800 */
[----:B------:R0:W-:Y:S01]  /*3d10*/  STL [R1+0x1e0], R0 ;  /* 0x0001e00001007387 */ /* 0x0001e20000100800 */
[----:B------:R-:W-:Y:S02]  /*3d20*/  FMUL.FTZ R11, R45, R11 ;  /* 0x0000000b2d0b7220 */ /* 0x000fe40000410000 */
[----:B------:R-:W-:Y:S01]  /*3d30*/  FADD.FTZ R14, -R37, R14 ;  /* 0x0000000e250e7221 */ /* 0x000fe20000010100 */
[----:B------:R-:W2:Y:S01]  /*3d40*/  LDL.LU R48, [R1+0x1dc] ;  /* 0x0001dc0001307983 */ /* 0x000ea20000300800 */
[----:B------:R-:W-:-:S02]  /*3d50*/  FADD.FTZ R13, -R38, R13 ;  /* 0x0000000d260d7221 */ /* 0x000fc40000010100 */
[----:B------:R-:W-:Y:S01]  /*3d60*/  FADD.FTZ R15, -R36, R15 ;  /* 0x0000000f240f7221 */ /* 0x000fe20000010100 */
[----:B------:R-:W2:Y:S04]  /*3d70*/  LDL.LU R54, [R1+0x19c] ;  /* 0x00019c0001367983 */ /* 0x000ea80000300800 */
[----:B0-----:R-:W2:Y:S01]  /*3d80*/  LDL.LU R0, [R1+0x1cc] ;  /* 0x0001cc0001007983 */ /* 0x001ea20000300800 */
[----:B------:R-:W-:-:S04]  /*3d90*/  FMUL.FTZ R9, R46, R9 ;  /* 0x000000092e097220 */ /* 0x000fc80000410000 */
[----:B---3--:R-:W-:-:S08]  /*3da0*/  FFMA.FTZ R26, R9, R9, R26 ;  /* 0x00000009091a7223 */ /* 0x008fd0000001001a */
[----:B------:R0:W-:Y:S01]  /*3db0*/  STL [R1+0x1d4], R26 ;  /* 0x0001d41a01007387 */ /* 0x0001e20000100800 */
[----:B----4-:R-:W-:-:S03]  /*3dc0*/  FMUL.FTZ R14, R18, R14 ;  /* 0x0000000e120e7220 */ /* 0x010fc60000410000 */
[----:B------:R-:W3:Y:S04]  /*3dd0*/  LDL.LU R18, [R1+0x1bc] ;  /* 0x0001bc0001127983 */ /* 0x000ee80000300800 */
[----:B0-----:R-:W4:Y:S01]  /*3de0*/  LDL.LU R26, [R1+0x1b8] ;  /* 0x0001b800011a7983 */ /* 0x001f220000300800 */
[----:B--2---:R-:W-:-:S08]  /*3df0*/  FFMA.FTZ R0, R11, R11, R0 ;  /* 0x0000000b0b007223 */ /* 0x004fd00000010000 */
[----:B------:R0:W-:Y:S04]  /*3e00*/  STL [R1+0x1cc], R0 ;  /* 0x0001cc0001007387 */ /* 0x0001e80000100800 */
[----:B0-----:R-:W2:Y:S01]  /*3e10*/  LDL.LU R0, [R1+0x1ac] ;  /* 0x0001ac0001007983 */ /* 0x001ea20000300800 */
[----:B------:R-:W-:Y:S02]  /*3e20*/  FFMA.FTZ R43, R8, R9, R43 ;  /* 0x00000009082b7223 */ /* 0x000fe4000001002b */
[C---:B------:R-:W-:Y:S02]  /*3e30*/  FMUL.FTZ R12, R46.reuse, R12 ;  /* 0x0000000c2e0c7220 */ /* 0x040fe40000410000 */
[----:B------:R-:W-:Y:S02]  /*3e40*/  FMUL.FTZ R13, R46, R13 ;  /* 0x0000000d2e0d7220 */ /* 0x000fe40000410000 */
[----:B------:R-:W-:-:S02]  /*3e50*/  FMUL.FTZ R15, R45, R15 ;  /* 0x0000000f2d0f7220 */ /* 0x000fc40000410000 */
[----:B------:R0:W-:Y:S01]  /*3e60*/  STL [R1+0x1d0], R43 ;  /* 0x0001d02b01007387 */ /* 0x0001e20000100800 */
[----:B----4-:R-:W-:Y:S02]  /*3e70*/  FFMA.FTZ R26, R12, R13, R26 ;  /* 0x0000000d0c1a7223 */ /* 0x010fe4000001001a */
[-C--:B------:R-:W-:Y:S01]  /*3e80*/  FFMA.FTZ R52, R14, R15.reuse, R52 ;  /* 0x0000000f0e347223 */ /* 0x080fe20000010034 */
[----:B0-----:R-:W4:Y:S01]  /*3e90*/  LDL.LU R43, [R1+0x1a8] ;  /* 0x0001a800012b7983 */ /* 0x001f220000300800 */
[----:B------:R-:W-:Y:S02]  /*3ea0*/  FFMA.FTZ R48, R15, R15, R48 ;  /* 0x0000000f0f307223 */ /* 0x000fe40000010030 */
[----:B---3--:R-:W-:Y:S02]  /*3eb0*/  FFMA.FTZ R18, R13, R13, R18 ;  /* 0x0000000d0d127223 */ /* 0x008fe40000010012 */
[----:B------:R-:W-:Y:S02]  /*3ec0*/  FFMA.FTZ R44, R9, R11, R44 ;  /* 0x0000000b092c7223 */ /* 0x000fe4000001002c */
[----:B------:R0:W-:Y:S04]  /*3ed0*/  STL [R1+0x1d8], R52 ;  /* 0x0001d83401007387 */ /* 0x0001e80000100800 */
[----:B------:R-:W-:Y:S04]  /*3ee0*/  STL [R1+0x1dc], R48 ;  /* 0x0001dc3001007387 */ /* 0x000fe80000100800 */
[----:B------:R1:W-:Y:S04]  /*3ef0*/  STL [R1+0x1bc], R18 ;  /* 0x0001bc1201007387 */ /* 0x0003e80000100800 */
[----:B------:R3:W-:Y:S04]  /*3f00*/  STL [R1+0x1b8], R26 ;  /* 0x0001b81a01007387 */ /* 0x0007e80000100800 */
[----:B0-----:R-:W2:Y:S04]  /*3f10*/  LDL.LU R52, [R1+0x1c4] ;  /* 0x0001c40001347983 */ /* 0x001ea80000300800 */
[----:B-1----:R-:W2:Y:S04]  /*3f20*/  LDL.LU R18, [R1+0x190] ;  /* 0x0001900001127983 */ /* 0x002ea80000300800 */
[----:B---3--:R-:W3:Y:S04]  /*3f30*/  LDL.LU R26, [R1+0x194] ;  /* 0x00019400011a7983 */ /* 0x008ee80000300800 */
[----:B------:R-:W3:Y:S04]  /*3f40*/  LDL.LU R48, [R1+0x198] ;  /* 0x0001980001307983 */ /* 0x000ee80000300800 */
[----:B------:R0:W-:Y:S04]  /*3f50*/  STL [R1+0x1a4], R44 ;  /* 0x0001a42c01007387 */ /* 0x0001e80000100800 */
[----:B0-----:R-:W3:Y:S01]  /*3f60*/  LDL.LU R44, [R1+0x1c8] ;  /* 0x0001c800012c7983 */ /* 0x001ee20000300800 */
[----:B------:R-:W-:-:S02]  /*3f70*/  FFMA.FTZ R32, R12, R12, R32 ;  /* 0x0000000c0c207223 */ /* 0x000fc40000010020 */
[----:B--2---:R-:W-:-:S08]  /*3f80*/  FFMA.FTZ R0, R13, R11, R0 ;  /* 0x0000000b0d007223 */ /* 0x004fd00000010000 */
[----:B------:R0:W-:Y:S04]  /*3f90*/  STL [R1+0x1ac], R0 ;  /* 0x0001ac0001007387 */ /* 0x0001e80000100800 */
[----:B0-----:R-:W2:Y:S04]  /*3fa0*/  LDL.LU R0, [R1+0x1a0] ;  /* 0x0001a00001007983 */ /* 0x001ea80000300800 */
[----:B------:R0:W-:Y:S01]  /*3fb0*/  STL [R1+0x1e4], R32 ;  /* 0x0001e42001007387 */ /* 0x0001e20000100800 */
[----:B----4-:R-:W-:-:S03]  /*3fc0*/  FFMA.FTZ R43, R12, R11, R43 ;  /* 0x0000000b0c2b7223 */ /* 0x010fc6000001002b */
[----:B0-----:R-:W4:Y:S01]  /*3fd0*/  LDL.LU R32, [R1+0x1b4] ;  /* 0x0001b40001207983 */ /* 0x001f220000300800 */
[----:B------:R-:W-:-:S04]  /*3fe0*/  FADD.FTZ R10, -R35, R10 ;  /* 0x0000000a230a7221 */ /* 0x000fc80000010100 */
[----:B------:R0:W-:Y:S01]  /*3ff0*/  STL [R1+0x1a8], R43 ;  /* 0x0001a82b01007387 */ /* 0x0001e20000100800 */
[----:B------:R-:W-:Y:S02]  /*4000*/  FMUL.FTZ R10, R45, R10 ;  /* 0x0000000a2d0a7220 */ /* 0x000fe40000410000 */
[-C--:B------:R-:W-:Y:S01]  /*4010*/  FFMA.FTZ R53, R14, R11.reuse, R53 ;  /* 0x0000000b0e357223 */ /* 0x080fe20000010035 */
[----:B0-----:R-:W2:Y:S01]  /*4020*/  LDL.LU R43, [R1+0x1b0] ;  /* 0x0001b000012b7983 */ /* 0x001ea20000300800 */
[----:B------:R-:W-:Y:S02]  /*4030*/  FFMA.FTZ R52, R15, R11, R52 ;  /* 0x0000000b0f347223 */ /* 0x000fe40000010034 */
[-C--:B------:R-:W-:Y:S02]  /*4040*/  FFMA.FTZ R18, R12, R10.reuse, R18 ;  /* 0x0000000a0c127223 */ /* 0x080fe40000010012 */
[-C--:B---3--:R-:W-:Y:S02]  /*4050*/  FFMA.FTZ R26, R13, R10.reuse, R26 ;  /* 0x0000000a0d1a7223 */ /* 0x088fe4000001001a */
[----:B------:R-:W-:-:S02]  /*4060*/  FFMA.FTZ R48, R14, R10, R48 ;  /* 0x0000000a0e307223 */ /* 0x000fc40000010030 */
[----:B------:R-:W-:Y:S02]  /*4070*/  FFMA.FTZ R54, R15, R10, R54 ;  /* 0x0000000a0f367223 */ /* 0x000fe40000010036 */
[-C--:B------:R-:W-:Y:S01]  /*4080*/  FFMA.FTZ R44, R10, R11.reuse, R44 ;  /* 0x0000000b0a2c7223 */ /* 0x080fe2000001002c */
[----:B------:R0:W-:Y:S04]  /*4090*/  STL [R1+0x1c0], R53 ;  /* 0x0001c03501007387 */ /* 0x0001e80000100800 */
[----:B------:R1:W-:Y:S04]  /*40a0*/  STL [R1+0x1c4], R52 ;  /* 0x0001c43401007387 */ /* 0x0003e80000100800 */
[----:B------:R3:W-:Y:S04]  /*40b0*/  STL [R1+0x190], R18 ;  /* 0x0001901201007387 */ /* 0x0007e80000100800 */
[----:B------:R-:W-:Y:S04]  /*40c0*/  STL [R1+0x194], R26 ;  /* 0x0001941a01007387 */ /* 0x000fe80000100800 */
[----:B------:R-:W-:Y:S04]  /*40d0*/  STL [R1+0x198], R48 ;  /* 0x0001983001007387 */ /* 0x000fe80000100800 */
[----:B------:R-:W-:Y:S04]  /*40e0*/  STL [R1+0x19c], R54 ;  /* 0x00019c3601007387 */ /* 0x000fe80000100800 */
[----:B0-----:R-:W2:Y:S04]  /*40f0*/  LDL.LU R53, [R1+0x278] ;  /* 0x0002780001357983 */ /* 0x001ea80000300800 */
[----:B-1----:R-:W4:Y:S04]  /*4100*/  LDL.LU R52, [R1+0x274] ;  /* 0x0002740001347983 */ /* 0x002f280000300800 */
[----:B---3--:R-:W3:Y:S04]  /*4110*/  LDL.LU R18, [R1+0x270] ;  /* 0x0002700001127983 */ /* 0x008ee80000300800 */
[----:B------:R0:W-:Y:S04]  /*4120*/  STL [R1+0x1c8], R44 ;  /* 0x0001c82c01007387 */ /* 0x0001e80000100800 */
[----:B0-----:R0:W5:Y:S04]  /*4130*/  LDL.LU R44, [R1+0x260] ;  /* 0x00026000012c7983 */ /* 0x0011680000300800 */
[----:B------:R-:W3:Y:S04]  /*4140*/  LDL.LU R26, [R1+0x26c] ;  /* 0x00026c00011a7983 */ /* 0x000ee80000300800 */
[----:B------:R-:W3:Y:S04]  /*4150*/  LDL.LU R48, [R1+0x268] ;  /* 0x0002680001307983 */ /* 0x000ee80000300800 */
[----:B------:R-:W3:Y:S01]  /*4160*/  LDL.LU R54, [R1+0x264] ;  /* 0x0002640001367983 */ /* 0x000ee20000300800 */
[----:B--2---:R-:W-:-:S08]  /*4170*/  FFMA.FTZ R0, R8, R11, R0 ;  /* 0x0000000b08007223 */ /* 0x004fd00000010000 */
[----:B------:R1:W-:Y:S04]  /*4180*/  STL [R1+0x1a0], R0 ;  /* 0x0001a00001007387 */ /* 0x0003e80000100800 */
[----:B-1----:R1:W5:Y:S01]  /*4190*/  LDL.LU R0, [R1+0x25c] ;  /* 0x00025c0001007983 */ /* 0x0023620000300800 */
[----:B------:R-:W-:Y:S02]  /*41a0*/  FFMA.FTZ R56, R14, R14, R56 ;  /* 0x0000000e0e387223 */ /* 0x000fe40000010038 */
[----:B------:R-:W-:Y:S02]  /*41b0*/  FFMA.FTZ R33, R10, R10, R33 ;  /* 0x0000000a0a217223 */ /* 0x000fe40000010021 */
[----:B----4-:R-:W-:-:S04]  /*41c0*/  FFMA.FTZ R32, R9, R13, R32 ;  /* 0x0000000d09207223 */ /* 0x010fc80000010020 */
[----:B------:R-:W-:Y:S04]  /*41d0*/  STL [R1+0x1e8], R56 ;  /* 0x0001e83801007387 */ /* 0x000fe80000100800 */
[----:B------:R-:W-:Y:S04]  /*41e0*/  STL [R1+0x1ec], R33 ;  /* 0x0001ec2101007387 */ /* 0x000fe80000100800 */
[----:B------:R-:W-:Y:S01]  /*41f0*/  STL [R1+0x1b4], R32 ;  /* 0x0001b42001007387 */ /* 0x000fe20000100800 */
[----:B------:R-:W-:Y:S02]  /*4200*/  FFMA.FTZ R43, R8, R13, R43 ;  /* 0x0000000d082b7223 */ /* 0x000fe4000001002b */
[----:B------:R-:W-:-:S06]  /*4210*/  FFMA.FTZ R57, R6, R6, R57 ;  /* 0x0000000606397223 */ /* 0x000fcc0000010039 */
[----:B------:R2:W-:Y:S01]  /*4220*/  STL [R1+0x1b0], R43 ;  /* 0x0001b02b01007387 */ /* 0x0005e20000100800 */
[C---:B------:R-:W-:Y:S02]  /*4230*/  FFMA.FTZ R61, R7.reuse, R7, R61 ;  /* 0x00000007073d7223 */ /* 0x040fe4000001003d */
[C---:B------:R-:W-:Y:S01]  /*4240*/  FFMA.FTZ R60, R7.reuse, R6, R60 ;  /* 0x00000006073c7223 */ /* 0x040fe2000001003c */
[----:B--2---:R-:W-:Y:S01]  /*4250*/  MOV R43, c[0x0][0x188] ;  /* 0x00006200002b7a02 */ /* 0x004fe20000000f00 */
[CC--:B------:R-:W-:Y:S02]  /*4260*/  FFMA.FTZ R3, R7.reuse, R8.reuse, R3 ;  /* 0x0000000807037223 */ /* 0x0c0fe40000010003 */
[C---:B------:R-:W-:Y:S02]  /*4270*/  FFMA.FTZ R2, R6.reuse, R8, R2 ;  /* 0x0000000806027223 */ /* 0x040fe40000010002 */
[-C--:B------:R-:W-:Y:S02]  /*4280*/  FFMA.FTZ R5, R7, R9.reuse, R5 ;  /* 0x0000000907057223 */ /* 0x080fe40000010005 */
[----:B------:R-:W-:-:S02]  /*4290*/  FFMA.FTZ R4, R6, R9, R4 ;  /* 0x0000000906047223 */ /* 0x000fc40000010004 */
[CC--:B------:R-:W-:Y:S02]  /*42a0*/  FFMA.FTZ R59, R7.reuse, R11.reuse, R59 ;  /* 0x0000000b073b7223 */ /* 0x0c0fe4000001003b */
[C---:B------:R-:W-:Y:S02]  /*42b0*/  FFMA.FTZ R58, R6.reuse, R11, R58 ;  /* 0x0000000b063a7223 */ /* 0x040fe4000001003a */
[-C--:B------:R-:W-:Y:S02]  /*42c0*/  FFMA.FTZ R21, R7, R13.reuse, R21 ;  /* 0x0000000d07157223 */ /* 0x080fe40000010015 */
[----:B------:R-:W-:Y:S02]  /*42d0*/  FFMA.FTZ R20, R6, R13, R20 ;  /* 0x0000000d06147223 */ /* 0x000fe40000010014 */
[-C--:B------:R-:W-:Y:S02]  /*42e0*/  FFMA.FTZ R22, R12, R14.reuse, R22 ;  /* 0x0000000e0c167223 */ /* 0x080fe40000010016 */
[----:B------:R-:W-:-:S02]  /*42f0*/  FFMA.FTZ R23, R13, R14, R23 ;  /* 0x0000000e0d177223 */ /* 0x000fc40000010017 */
[-C--:B------:R-:W-:Y:S02]  /*4300*/  FFMA.FTZ R29, R7, R15.reuse, R29 ;  /* 0x0000000f071d7223 */ /* 0x080fe4000001001d */
[C---:B------:R-:W-:Y:S02]  /*4310*/  FFMA.FTZ R28, R6.reuse, R15, R28 ;  /* 0x0000000f061c7223 */ /* 0x040fe4000001001c */
[-C--:B------:R-:W-:Y:S02]  /*4320*/  FFMA.FTZ R19, R9, R12.reuse, R19 ;  /* 0x0000000c09137223 */ /* 0x080fe40000010013 */
[-C--:B------:R-:W-:Y:S02]  /*4330*/  FFMA.FTZ R17, R7, R12.reuse, R17 ;  /* 0x0000000c07117223 */ /* 0x080fe40000010011 */
[----:B------:R-:W-:Y:S02]  /*4340*/  FFMA.FTZ R16, R6, R12, R16 ;  /* 0x0000000c06107223 */ /* 0x000fe40000010010 */
[----:B------:R-:W-:-:S02]  /*4350*/  FFMA.FTZ R27, R9, R14, R27 ;  /* 0x0000000e091b7223 */ /* 0x000fc4000001001b */
[-C--:B------:R-:W-:Y:S02]  /*4360*/  FFMA.FTZ R25, R7, R14.reuse, R25 ;  /* 0x0000000e07197223 */ /* 0x080fe40000010019 */
[----:B------:R-:W-:Y:S02]  /*4370*/  FFMA.FTZ R24, R6, R14, R24 ;  /* 0x0000000e06187223 */ /* 0x000fe40000010018 */
[-C--:B------:R-:W-:Y:S02]  /*4380*/  FFMA.FTZ R49, R9, R15.reuse, R49 ;  /* 0x0000000f09317223 */ /* 0x080fe40000010031 */
[-C--:B------:R-:W-:Y:S02]  /*4390*/  FFMA.FTZ R50, R12, R15.reuse, R50 ;  /* 0x0000000f0c327223 */ /* 0x080fe40000010032 */
[----:B------:R-:W-:Y:S02]  /*43a0*/  FFMA.FTZ R51, R13, R15, R51 ;  /* 0x0000000f0d337223 */ /* 0x000fe40000010033 */
[----:B------:R-:W-:-:S02]  /*43b0*/  FFMA.FTZ R55, R9, R10, R55 ;  /* 0x0000000a09377223 */ /* 0x000fc40000010037 */
[-C--:B------:R-:W-:Y:S02]  /*43c0*/  FFMA.FTZ R53, R7, R10.reuse, R53 ;  /* 0x0000000a07357223 */ /* 0x080fe40000010035 */
[----:B------:R-:W-:Y:S02]  /*43d0*/  FFMA.FTZ R52, R6, R10, R52 ;  /* 0x0000000a06347223 */ /* 0x000fe40000010034 */
[C---:B---3--:R-:W-:Y:S02]  /*43e0*/  FFMA.FTZ R18, R8.reuse, R12, R18 ;  /* 0x0000000c08127223 */ /* 0x048fe40000010012 */
[----:B------:R-:W-:Y:S02]  /*43f0*/  IMAD R43, R43, c[0x0][0x18c], RZ ;  /* 0x000063002b2b7a24 */ /* 0x000fe400078e02ff */
[C---:B------:R-:W-:Y:S02]  /*4400*/  FFMA.FTZ R26, R8.reuse, R14, R26 ;  /* 0x0000000e081a7223 */ /* 0x040fe4000001001a */
[----:B------:R-:W-:-:S02]  /*4410*/  FFMA.FTZ R48, R8, R15, R48 ;  /* 0x0000000f08307223 */ /* 0x000fc40000010030 */
[----:B------:R-:W-:Y:S01]  /*4420*/  FFMA.FTZ R54, R8, R10, R54 ;  /* 0x0000000a08367223 */ /* 0x000fe20000010036 */
[----:B------:R-:W-:Y:S07]  /*4430*/  @!P0 BRA `(.L_x_324) ;  /* 0xfffff4b000008947 */ /* 0x000fee000383ffff */
[----:B01---5:R-:W-:Y:S05]  /*4440*/  BSYNC B2 ;  /* 0x0000000000027941 */ /* 0x023fea0003800000 */
.L_x_323:
[----:B------:R0:W-:Y:S04]  /*4450*/  STL.128 [R1+0x270], R40 ;  /* 0x0002702801007387 */ /* 0x0001e80000100c00 */
[----:B------:R1:W-:Y:S04]  /*4460*/  STL.128 [R1+0x260], R36 ;  /* 0x0002602401007387 */ /* 0x0003e80000100c00 */
[----:B------:R2:W-:Y:S04]  /*4470*/  STL.64 [R1+0x280], R30 ;  /* 0x0002801e01007387 */ /* 0x0005e80000100a00 */
[----:B------:R-:W3:Y:S01]  /*4480*/  LDL R47, [R1+0x1e4] ;  /* 0x0001e400012f7983 */ /* 0x000ee20000100800 */
[----:B0-----:R-:W-:-:S03]  /*4490*/  MOV R41, R32 ;  /* 0x0000002000297202 */ /* 0x001fc60000000f00 */
[----:B------:R-:W4:Y:S01]  /*44a0*/  LDL R42, [R1+0x1b8] ;  /* 0x0001b800012a7983 */ /* 0x000f220000100800 */
[----:B------:R-:W0:Y:S01]  /*44b0*/  S2R R32, SR_TID.Y ;  /* 0x0000000000207919 */ /* 0x000e220000002200 */
[----:B-1----:R-:W0:Y:S02]  /*44c0*/  S2R R39, SR_TID.X ;  /* 0x0000000000277919 */ /* 0x002e240000002100 */
[----:B--2---:R-:W2:Y:S04]  /*44d0*/  LDL R30, [R1+0x1d0] ;  /* 0x0001d000011e7983 */ /* 0x004ea80000100800 */
[----:B------:R-:W2:Y:S04]  /*44e0*/  LDL R31, [R1+0x1d4] ;  /* 0x0001d400011f7983 */ /* 0x000ea80000100800 */
[----:B------:R-:W4:Y:S04]  /*44f0*/  LDL R43, [R1+0x1bc] ;  /* 0x0001bc00012b7983 */ /* 0x000f280000100800 */
[----:B------:R-:W4:Y:S04]  /*4500*/  LDL R40, [R1+0x1b0] ;  /* 0x0001b00001287983 */ /* 0x000f280000100800 */
[----:B------:R-:W3:Y:S04]  /*4510*/  LDL R36, [R1+0x190] ;  /* 0x0001900001247983 */ /* 0x000ee80000100800 */
[----:B------:R-:W3:Y:S01]  /*4520*/  LDL R37, [R1+0x194] ;  /* 0x0001940001257983 */ /* 0x000ee20000100800 */
[----:B0-----:R-:W-:-:S03]  /*4530*/  IMAD R32, R32, c[0x0][0x0], R39 ;  /* 0x0000000020207a24 */ /* 0x001fc600078e0227 */
[----:B------:R-:W3:Y:S04]  /*4540*/  LDL R38, [R1+0x198] ;  /* 0x0001980001267983 */ /* 0x000ee80000100800 */
[----:B------:R-:W3:Y:S01]  /*4550*/  LDL R39, [R1+0x19c] ;  /* 0x00019c0001277983 */ /* 0x000ee20000100800 */
[----:B------:R-:W-:-:S08]  /*4560*/  IMAD R32, R32, 0x28, RZ ;  /* 0x0000002820207824 */ /* 0x000fd000078e02ff */
[----:B------:R0:W-:Y:S04]  /*4570*/  STS.64 [R32], R6 ;  /* 0x0000000620007388 */ /* 0x0001e80000000a00 */
[----:B------:R-:W-:Y:S04]  /*4580*/  STS.64 [R32+0x8], R8 ;  /* 0x0000080820007388 */ /* 0x000fe80000000a00 */
[----:B------:R1:W-:Y:S04]  /*4590*/  STS.64 [R32+0x10], R12 ;  /* 0x0000100c20007388 */ /* 0x0003e80000000a00 */
[----:B------:R1:W-:Y:S04]  /*45a0*/  STS.64 [R32+0x18], R14 ;  /* 0x0000180e20007388 */ /* 0x0003e80000000a00 */
[----:B------:R1:W-:Y:S04]  /*45b0*/  STS.64 [R32+0x20], R10 ;  /* 0x0000200a20007388 */ /* 0x0003e80000000a00 */
[----:B0-----:R-:W3:Y:S04]  /*45c0*/  LDL R6, [R1+0x1d8] ;  /* 0x0001d80001067983 */ /* 0x001ee80000100800 */
[----:B------:R-:W3:Y:S04]  /*45d0*/  LDL R7, [R1+0x1dc] ;  /* 0x0001dc0001077983 */ /* 0x000ee80000100800 */
[----:B-1----:R-:W3:Y:S04]  /*45e0*/  LDL R12, [R1+0x1c0] ;  /* 0x0001c000010c7983 */ /* 0x002ee80000100800 */
[----:B------:R-:W3:Y:S04]  /*45f0*/  LDL R13, [R1+0x1c4] ;  /* 0x0001c400010d7983 */ /* 0x000ee80000100800 */
[----:B------:R-:W3:Y:S04]  /*4600*/  LDL R14, [R1+0x1c8] ;  /* 0x0001c800010e7983 */ /* 0x000ee80000100800 */
[----:B------:R-:W3:Y:S04]  /*4610*/  LDL R15, [R1+0x1cc] ;  /* 0x0001cc00010f7983 */ /* 0x000ee80000100800 */
[----:B------:R-:W3:Y:S04]  /*4620*/  LDL R32, [R1+0x1e0] ;  /* 0x0001e00001207983 */ /* 0x000ee80000100800 */
[----:B------:R-:W3:Y:S04]  /*4630*/  LDL R8, [R1+0x1a0] ;  /* 0x0001a00001087983 */ /* 0x000ee80000100800 */
[----:B------:R-:W3:Y:S04]  /*4640*/  LDL R9, [R1+0x1a4] ;  /* 0x0001a40001097983 */ /* 0x000ee80000100800 */
[----:B------:R-:W3:Y:S04]  /*4650*/  LDL R10, [R1+0x1a8] ;  /* 0x0001a800010a7983 */ /* 0x000ee80000100800 */
[----:B------:R-:W3:Y:S04]  /*4660*/  LDL R11, [R1+0x1ac] ;  /* 0x0001ac00010b7983 */ /* 0x000ee80000100800 */
[----:B--2---:R0:W-:Y:S04]  /*4670*/  STL.64 [R1+0x80], R30 ;  /* 0x0000801e01007387 */ /* 0x0041e80000100a00 */
[----:B0-----:R0:W5:Y:S04]  /*4680*/  LDL.LU.64 R30, [R1+0x280] ;  /* 0x00028000011e7983 */ /* 0x0011680000300a00 */
[----:B----4-:R1:W-:Y:S04]  /*4690*/  STL.128 [R1+0xd0], R40 ;  /* 0x0000d02801007387 */ /* 0x0103e80000100c00 */
[----:B---3--:R2:W-:Y:S04]  /*46a0*/  STL.128 [R1+0x150], R36 ;  /* 0x0001502401007387 */ /* 0x0085e80000100c00 */
[----:B-1----:R0:W5:Y:S04]  /*46b0*/  LDL.LU.128 R40, [R1+0x270] ;  /* 0x0002700001287983 */ /* 0x0021680000300c00 */
[----:B--2---:R0:W5:Y:S04]  /*46c0*/  LDL.LU.128 R36, [R1+0x260] ;  /* 0x0002600001247983 */ /* 0x0041680000300c00 */
[----:B------:R0:W-:Y:S04]  /*46d0*/  STL [R1], R57 ;  /* 0x0000003901007387 */ /* 0x0001e80000100800 */
[----:B------:R0:W-:Y:S04]  /*46e0*/  STL.64 [R1+0x28], R60 ;  /* 0x0000283c01007387 */ /* 0x0001e80000100a00 */
[----:B------:R0:W-:Y:S04]  /*46f0*/  STL.64 [R1+0x50], R2 ;  /* 0x0000500201007387 */ /* 0x0001e80000100a00 */
[----:B------:R0:W-:Y:S04]  /*4700*/  STL [R1+0x58], R32 ;  /* 0x0000582001007387 */ /* 0x0001e80000100800 */
[----:B------:R0:W-:Y:S04]  /*4710*/  STL.64 [R1+0x78], R4 ;  /* 0x0000780401007387 */ /* 0x0001e80000100a00 */
[----:B------:R0:W-:Y:S04]  /*4720*/  STL.128 [R1+0xa0], R16 ;  /* 0x0000a01001007387 */ /* 0x0001e80000100c00 */
[----:B------:R0:W-:Y:S04]  /*4730*/  STL [R1+0xb0], R47 ;  /* 0x0000b02f01007387 */ /* 0x0001e80000100800 */
[----:B------:R0:W-:Y:S04]  /*4740*/  STL.64 [R1+0xc8], R20 ;  /* 0x0000c81401007387 */ /* 0x0001e80000100a00 */
[----:B------:R0:W-:Y:S04]  /*4750*/  STL.128 [R1+0xf0], R24 ;  /* 0x0000f01801007387 */ /* 0x0001e80000100c00 */
[----:B------:R0:W-:Y:S04]  /*4760*/  STL.64 [R1+0x100], R22 ;  /* 0x0001001601007387 */ /* 0x0001e80000100a00 */
[----:B------:R0:W-:Y:S04]  /*4770*/  STL [R1+0x108], R56 ;  /* 0x0001083801007387 */ /* 0x0001e80000100800 */
[----:B------:R0:W-:Y:S04]  /*4780*/  STL.64 [R1+0x118], R28 ;  /* 0x0001181c01007387 */ /* 0x0001e80000100a00 */
[----:B------:R0:W-:Y:S04]  /*4790*/  STL.128 [R1+0x120], R48 ;  /* 0x0001203001007387 */ /* 0x0001e80000100c00 */
[----:B------:R0:W-:Y:S04]  /*47a0*/  STL.64 [R1+0x130], R6 ;  /* 0x0001300601007387 */ /* 0x0001e80000100a00 */
[----:B------:R0:W-:Y:S04]  /*47b0*/  STL.128 [R1+0x140], R52 ;  /* 0x0001403401007387 */ /* 0x0001e80000100c00 */
[----:B------:R0:W-:Y:S04]  /*47c0*/  STL [R1+0x160], R33 ;  /* 0x0001602101007387 */ /* 0x0001e80000100800 */
[----:B------:R0:W-:Y:S04]  /*47d0*/  STL.64 [R1+0x168], R58 ;  /* 0x0001683a01007387 */ /* 0x0001e80000100a00 */
[----:B------:R0:W-:Y:S04]  /*47e0*/  STL.128 [R1+0x170], R8 ;  /* 0x0001700801007387 */ /* 0x0001e80000100c00 */
[----:B------:R0:W-:Y:S02]  /*47f0*/  STL.128 [R1+0x180], R12 ;  /* 0x0001800c01007387 */ /* 0x0001e40000100c00 */
.L_x_322:
[----:B0-----:R-:W-:Y:S05]  /*4800*/  BSYNC B1 ;  /* 0x0000000000017941 */ /* 0x001fea0003800000 */
.L_x_321:
[----:B------:R-:W2:Y:S04]  /*4810*/  LDL.LU R6, [R1+0x200] ;  /* 0x0002000001067983 */ /* 0x000ea80000300800 */
[----:B------:R-:W3:Y:S04]  /*4820*/  LDL R8, [R1+0x228] ;  /* 0x0002280001087983 */ /* 0x000ee80000100800 */
[----:B------:R-:W4:Y:S04]  /*4830*/  LDL R9, [R1+0x21c] ;  /* 0x00021c0001097983 */ /* 0x000f280000100800 */
[----:B------:R-:W4:Y:S01]  /*4840*/  LDL R7, [R1+0x220] ;  /* 0x0002200001077983 */ /* 0x000f220000100800 */
[----:B--2---:R-:W-:-:S08]  /*4850*/  IADD3 R6, R6, 0x1, RZ ;  /* 0x0000000106067810 */ /* 0x004fd00007ffe0ff */
[----:B------:R0:W-:Y:S01]  /*4860*/  STL [R1+0x200], R6 ;  /* 0x0002000601007387 */ /* 0x0001e20000100800 */
[----:B---3--:R-:W-:Y:S02]  /*4870*/  ISETP.GE.AND P0, PT, R6, R8, PT ;  /* 0x000000080600720c */ /* 0x008fe40003f06270 */
[----:B----45:R-:W-:-:S04]  /*4880*/  LEA R30, P1, R9, R30, 0x2 ;  /* 0x0000001e091e7211 */ /* 0x030fc800078210ff */
[----:B------:R-:W-:-:S06]  /*4890*/  IADD3.X R31, R7, R31, RZ, P1, !PT ;  /* 0x0000001f071f7210 */ /* 0x000fcc0000ffe4ff */
[----:B0-----:R-:W-:Y:S05]  /*48a0*/  @!P0 BRA `(.L_x_325) ;  /* 0xffffefd000008947 */ /* 0x001fea000383ffff */
.L_x_320:
[----:B----4-:R-:W-:Y:S05]  /*48b0*/  BSYNC B0 ;  /* 0x0000000000007941 */ /* 0x010fea0003800000 */
.L_x_319:
[----:B------:R-:W2:Y:S04]  /*48c0*/  LDL.LU R56, [R1+0x1b0] ;  /* 0x0001b00001387983 */ /* 0x000ea80000300800 */
[----:B------:R-:W3:Y:S04]  /*48d0*/  LDL.LU R47, [R1+0x1b4] ;  /* 0x0001b400012f7983 */ /* 0x000ee80000300800 */
[----:B------:R-:W4:Y:S04]  /*48e0*/  LDL.LU R57, [R1+0x1d0] ;  /* 0x0001d00001397983 */ /* 0x000f280000300800 */
[----:B------:R-:W5:Y:S04]  /*48f0*/  LDL.LU R14, [R1+0x194] ;  /* 0x00019400010e7983 */ /* 0x000f680000300800 */
[----:B------:R-:W4:Y:S04]  /*4900*/  LDL.LU R13, [R1+0x1ac] ;  /* 0x0001ac00010d7983 */ /* 0x000f280000300800 */
        /* <DEDUP_REMOVED lines=9> */
[----:B------:R-:W4:Y:S01]  /*49a0*/  LDL.LU R7, [R1+0x1c4] ;  /* 0x0001c40001077983 */ /* 0x000f220000300800 */
[----:B--2---:R-:W-:-:S02]  /*49b0*/  MOV R61, R56 ;  /* 0x00000038003d7202 */ /* 0x004fc40000000f00 */
[----:B---3--:R-:W-:Y:S02]  /*49c0*/  MOV R56, R47 ;  /* 0x0000002f00387202 */ /* 0x008fe40000000f00 */
[----:B------:R-:W2:Y:S01]  /*49d0*/  LDL.LU R47, [R1+0x1b8] ;  /* 0x0001b800012f7983 */ /* 0x000ea20000300800 */
[----:B------:R-:W-:-:S04]  /*49e0*/  FADD.FTZ R60, RZ, |R60| ;  /* 0x4000003cff3c7221 */ /* 0x000fc80000010000 */
[----:B------:R-:W-:-:S04]  /*49f0*/  FADD.FTZ R2, |R2|, R60 ;  /* 0x0000003c02027221 */ /* 0x000fc80000010200 */
[----:B------:R-:W-:-:S04]  /*4a00*/  FADD.FTZ R2, |R3|, R2 ;  /* 0x0000000203027221 */ /* 0x000fc80000010200 */
[----:B------:R-:W-:-:S04]  /*4a10*/  FADD.FTZ R2, |R4|, R2 ;  /* 0x0000000204027221 */ /* 0x000fc80000010200 */
[----:B------:R-:W-:-:S04]  /*4a20*/  FADD.FTZ R2, |R5|, R2 ;  /* 0x0000000205027221 */ /* 0x000fc80000010200 */
[----:B----4-:R-:W-:-:S04]  /*4a30*/  FADD.FTZ R2, |R57|, R2 ;  /* 0x0000000239027221 */ /* 0x010fc80000010200 */
[----:B------:R-:W-:-:S04]  /*4a40*/  FADD.FTZ R2, |R16|, R2 ;  /* 0x0000000210027221 */ /* 0x000fc80000010200 */
[----:B------:R-:W-:-:S04]  /*4a50*/  FADD.FTZ R17, |R17|, R2 ;  /* 0x0000000211117221 */ /* 0x000fc80000010200 */
[----:B------:R-:W-:-:S04]  /*4a60*/  FADD.FTZ R17, |R18|, R17 ;  /* 0x0000001112117221 */ /* 0x000fc80000010200 */
[----:B------:R-:W-:-:S04]  /*4a70*/  FADD.FTZ R17, |R19|, R17 ;  /* 0x0000001113117221 */ /* 0x000fc80000010200 */
[----:B------:R-:W-:-:S04]  /*4a80*/  FADD.FTZ R20, |R20|, R17 ;  /* 0x0000001114147221 */ /* 0x000fc80000010200 */
[----:B------:R-:W-:-:S04]  /*4a90*/  FADD.FTZ R20, |R21|, R20 ;  /* 0x0000001415147221 */ /* 0x000fc80000010200 */
[----:B------:R-:W-:-:S04]  /*4aa0*/  FADD.FTZ R20, |R61|, R20 ;  /* 0x000000143d147221 */ /* 0x000fc80000010200 */
[----:B------:R-:W-:Y:S01]  /*4ab0*/  FADD.FTZ R20, |R56|, R20 ;  /* 0x0000001438147221 */ /* 0x000fe20000010200 */
[----:B------:R-:W-:Y:S02]  /*4ac0*/  MOV R16, 0x4 ;  /* 0x0000000400107802 */ /* 0x000fe40000000f00 */
[----:B------:R-:W-:Y:S02]  /*4ad0*/  MOV R17, 0x3f800000 ;  /* 0x3f80000000117802 */ /* 0x000fe40000000f00 */
[----:B------:R-:W-:Y:S02]  /*4ae0*/  IADD3 R5, R44, R43, RZ ;  /* 0x0000002b2c057210 */ /* 0x000fe40007ffe0ff */
[----:B-----5:R-:W-:Y:S02]  /*4af0*/  MOV R37, R14 ;  /* 0x0000000e00257202 */ /* 0x020fe40000000f00 */
[C---:B------:R-:W-:Y:S02]  /*4b00*/  LEA R14, R43.reuse, R44, 0x1 ;  /* 0x0000002c2b0e7211 */ /* 0x040fe400078e08ff */
[----:B------:R-:W-:Y:S01]  /*4b10*/  MOV R56, R13 ;  /* 0x0000000d00387202 */ /* 0x000fe20000000f00 */
[----:B------:R-:W-:Y:S01]  /*4b20*/  IMAD R13, R43, 0x3, R44 ;  /* 0x000000032b0d7824 */ /* 0x000fe200078e022c */
[----:B------:R-:W-:-:S02]  /*4b30*/  MOV R61, R10 ;  /* 0x0000000a003d7202 */ /* 0x000fc40000000f00 */
[----:B------:R-:W-:Y:S02]  /*4b40*/  MOV R35, R32 ;  /* 0x0000002000237202 */ /* 0x000fe40000000f00 */
[C---:B------:R-:W-:Y:S02]  /*4b50*/  LEA R10, R43.reuse, R44, 0x2 ;  /* 0x0000002c2b0a7211 */ /* 0x040fe400078e10ff */
[----:B------:R-:W-:Y:S01]  /*4b60*/  MOV R32, R9 ;  /* 0x0000000900207202 */ /* 0x000fe20000000f00 */
[C-C-:B------:R-:W-:Y:S01]  /*4b70*/  IMAD R9, R43.reuse, 0x5, R44.reuse ;  /* 0x000000052b097824 */ /* 0x140fe200078e022c */
[----:B------:R-:W-:Y:S01]  /*4b80*/  MOV R38, R15 ;  /* 0x0000000f00267202 */ /* 0x000fe20000000f00 */
[----:B------:R-:W-:Y:S01]  /*4b90*/  IMAD.WIDE R14, R14, R16, c[0x0][0x168] ;  /* 0x00005a000e0e7625 */ /* 0x000fe200078e0210 */
[----:B------:R-:W-:Y:S01]  /*4ba0*/  MOV R39, R6 ;  /* 0x0000000600277202 */ /* 0x000fe20000000f00 */
[----:B------:R-:W-:Y:S01]  /*4bb0*/  IMAD R6, R43, 0x6, R44 ;  /* 0x000000062b067824 */ /* 0x000fe200078e022c */
[----:B------:R-:W-:Y:S01]  /*4bc0*/  MOV R34, R12 ;  /* 0x0000000c00227202 */ /* 0x000fe20000000f00 */
[-C--:B------:R-:W-:Y:S01]  /*4bd0*/  IMAD.WIDE R12, R13, R16.reuse, c[0x0][0x168] ;  /* 0x00005a000d0c7625 */ /* 0x080fe200078e0210 */
[----:B------:R-:W-:Y:S01]  /*4be0*/  MOV R57, R11 ;  /* 0x0000000b00397202 */ /* 0x000fe20000000f00 */
[----:B------:R-:W-:Y:S01]  /*4bf0*/  IMAD.WIDE R10, R10, R16, c[0x0][0x168] ;  /* 0x00005a000a0a7625 */ /* 0x000fe200078e0210 */
[----:B------:R-:W-:-:S02]  /*4c00*/  MOV R36, R33 ;  /* 0x0000002100247202 */ /* 0x000fc40000000f00 */
[----:B------:R-:W-:Y:S01]  /*4c10*/  MOV R33, R7 ;  /* 0x0000000700217202 */ /* 0x000fe20000000f00 */
[----:B------:R-:W-:Y:S01]  /*4c20*/  IMAD.WIDE R6, R6, R16, c[0x0][0x168] ;  /* 0x00005a0006067625 */ /* 0x000fe200078e0210 */
[C---:B------:R-:W-:Y:S01]  /*4c30*/  LEA R18, R43.reuse, R44, 0x3 ;  /* 0x0000002c2b127211 */ /* 0x040fe200078e18ff */
[C-C-:B------:R-:W-:Y:S02]  /*4c40*/  IMAD R19, R43.reuse, 0x14, R44.reuse ;  /* 0x000000142b137824 */ /* 0x140fe400078e022c */
[C-C-:B------:R-:W-:Y:S02]  /*4c50*/  IMAD R21, R43.reuse, 0x1c, R44.reuse ;  /* 0x0000001c2b157824 */ /* 0x140fe400078e022c */
[C-C-:B------:R-:W-:Y:S02]  /*4c60*/  IMAD R30, R43.reuse, 0x37, R44.reuse ;  /* 0x000000372b1e7824 */ /* 0x140fe400078e022c */
[----:B------:R-:W-:Y:S02]  /*4c70*/  IMAD R31, R43, 0x38, R44 ;  /* 0x000000382b1f7824 */ /* 0x000fe400078e022c */
[----:B--2---:R-:W-:-:S04]  /*4c80*/  FADD.FTZ R2, |R47|, R20 ;  /* 0x000000142f027221 */ /* 0x004fc80000010200 */
[----:B------:R-:W-:-:S04]  /*4c90*/  FADD.FTZ R2, |R24|, R2 ;  /* 0x0000000218027221 */ /* 0x000fc80000010200 */
[----:B------:R-:W-:Y:S02]  /*4ca0*/  FADD.FTZ R25, |R25|, R2 ;  /* 0x0000000219197221 */ /* 0x000fe40000010200 */
[----:B------:R-:W-:Y:S01]  /*4cb0*/  IMAD.WIDE R2, R44, R16, c[0x0][0x168] ;  /* 0x00005a002c027625 */ /* 0x000fe200078e0210 */
[----:B------:R-:W-:Y:S01]  /*4cc0*/  MOV R47, R8 ;  /* 0x00000008002f7202 */ /* 0x000fe20000000f00 */
[----:B------:R-:W-:-:S08]  /*4cd0*/  IMAD.WIDE R8, R9, R16, c[0x0][0x168] ;  /* 0x00005a0009087625 */ /* 0x000fd000078e0210 */
[----:B------:R0:W-:Y:S01]  /*4ce0*/  STG.E.SYS [R2], R17 ;  /* 0x0000001102007386 */ /* 0x0001e2000010e900 */
[----:B------:R-:W-:Y:S02]  /*4cf0*/  FADD.FTZ R25, |R26|, R25 ;  /* 0x000000191a197221 */ /* 0x000fe40000010200 */
[----:B0-----:R-:W-:Y:S02]  /*4d00*/  IMAD.WIDE R2, R5, R16, c[0x0][0x168] ;  /* 0x00005a0005027625 */ /* 0x001fe400078e0210 */
[----:B------:R-:W-:-:S04]  /*4d10*/  IMAD R5, R43, 0x7, R44 ;  /* 0x000000072b057824 */ /* 0x000fc800078e022c */
[-C--:B------:R-:W-:Y:S02]  /*4d20*/  IMAD.WIDE R4, R5, R16.reuse, c[0x0][0x168] ;  /* 0x00005a0005047625 */ /* 0x080fe400078e0210 */
[----:B------:R-:W-:Y:S02]  /*4d30*/  FADD.FTZ R25, |R27|, R25 ;  /* 0x000000191b197221 */ /* 0x000fe40000010200 */
[----:B------:R0:W-:Y:S04]  /*4d40*/  STG.E.SYS [R2], RZ ;  /* 0x000000ff02007386 */ /* 0x0001e8000010e900 */
[----:B------:R1:W-:Y:S01]  /*4d50*/  STG.E.SYS [R14], RZ ;  /* 0x000000ff0e007386 */ /* 0x0003e2000010e900 */
[----:B------:R-:W-:Y:S02]  /*4d60*/  FADD.FTZ R22, |R22|, R25 ;  /* 0x0000001916167221 */ /* 0x000fe40000010200 */
[----:B0-----:R-:W-:Y:S01]  /*4d70*/  IMAD.WIDE R2, R18, R16, c[0x0][0x168] ;  /* 0x00005a0012027625 */ /* 0x001fe200078e0210 */
[----:B------:R0:W-:Y:S01]  /*4d80*/  STG.E.SYS [R12], RZ ;  /* 0x000000ff0c007386 */ /* 0x0001e2000010e900 */
[----:B------:R-:W-:-:S02]  /*4d90*/  IMAD R18, R43, 0xa, R43 ;  /* 0x0000000a2b127824 */ /* 0x000fc400078e022b */
[C-C-:B-1----:R-:W-:Y:S01]  /*4da0*/  IMAD R14, R43.reuse, 0x9, R44.reuse ;  /* 0x000000092b0e7824 */ /* 0x142fe200078e022c */
[----:B------:R1:W-:Y:S01]  /*4db0*/  STG.E.SYS [R10], RZ ;  /* 0x000000ff0a007386 */ /* 0x0003e2000010e900 */
[----:B------:R-:W-:Y:S01]  /*4dc0*/  IMAD R15, R43, 0xa, R44 ;  /* 0x0000000a2b0f7824 */ /* 0x000fe200078e022c */
[----:B------:R-:W-:Y:S02]  /*4dd0*/  IADD3 R18, R44, R18, RZ ;  /* 0x000000122c127210 */ /* 0x000fe40007ffe0ff */
[----:B------:R-:W-:Y:S01]  /*4de0*/  STG.E.SYS [R8], RZ ;  /* 0x000000ff08007386 */ /* 0x000fe2000010e900 */
[----:B------:R-:W-:-:S03]  /*4df0*/  FADD.FTZ R22, |R23|, R22 ;  /* 0x0000001617167221 */ /* 0x000fc60000010200 */
[----:B------:R-:W-:Y:S01]  /*4e00*/  STG.E.SYS [R6], RZ ;  /* 0x000000ff06007386 */ /* 0x000fe2000010e900 */
[----:B0-----:R-:W-:-:S03]  /*4e10*/  IMAD R13, R43, 0xc, R44 ;  /* 0x0000000c2b0d7824 */ /* 0x001fc600078e022c */
[----:B------:R0:W-:Y:S01]  /*4e20*/  STG.E.SYS [R4], RZ ;  /* 0x000000ff04007386 */ /* 0x0001e2000010e900 */
[----:B-1----:R-:W-:-:S03]  /*4e30*/  IMAD R10, R43, 0xd, R44 ;  /* 0x0000000d2b0a7824 */ /* 0x002fc600078e022c */
[----:B------:R1:W-:Y:S01]  /*4e40*/  STG.E.SYS [R2], RZ ;  /* 0x000000ff02007386 */ /* 0x0003e2000010e900 */
[-C--:B0-----:R-:W-:Y:S02]  /*4e50*/  IMAD.WIDE R4, R14, R16.reuse, c[0x0][0x168] ;  /* 0x00005a000e047625 */ /* 0x081fe400078e0210 */
[-C--:B------:R-:W-:Y:S02]  /*4e60*/  IMAD.WIDE R14, R15, R16.reuse, c[0x0][0x168] ;  /* 0x00005a000f0e7625 */ /* 0x080fe400078e0210 */
[-C--:B-1----:R-:W-:Y:S02]  /*4e70*/  IMAD.WIDE R2, R18, R16.reuse, c[0x0][0x168] ;  /* 0x00005a0012027625 */ /* 0x082fe400078e0210 */
[----:B------:R-:W-:Y:S02]  /*4e80*/  FADD.FTZ R22, |R28|, R22 ;  /* 0x000000161c167221 */ /* 0x000fe40000010200 */
[--C-:B------:R-:W-:Y:S02]  /*4e90*/  IMAD R9, R43, 0xe, R44.reuse ;  /* 0x0000000e2b097824 */ /* 0x100fe400078e022c */
[----:B------:R-:W-:Y:S01]  /*4ea0*/  IMAD.WIDE R12, R13, R16, c[0x0][0x168] ;  /* 0x00005a000d0c7625 */ /* 0x000fe200078e0210 */
[C---:B------:R-:W-:Y:S01]  /*4eb0*/  LEA R7, R43.reuse, R44, 0x4 ;  /* 0x0000002c2b077211 */ /* 0x040fe200078e20ff */
[----:B------:R-:W-:-:S02]  /*4ec0*/  IMAD R6, R43, 0xf, R44 ;  /* 0x0000000f2b067824 */ /* 0x000fc400078e022c */
[-C--:B------:R-:W-:Y:S01]  /*4ed0*/  IMAD.WIDE R10, R10, R16.reuse, c[0x0][0x168] ;  /* 0x00005a000a0a7625 */ /* 0x080fe200078e0210 */
[----:B------:R0:W-:Y:S01]  /*4ee0*/  STG.E.SYS [R4], RZ ;  /* 0x000000ff04007386 */ /* 0x0001e2000010e900 */
[----:B------:R-:W-:Y:S02]  /*4ef0*/  FADD.FTZ R22, |R29|, R22 ;  /* 0x000000161d167221 */ /* 0x000fe40000010200 */
[-C--:B------:R-:W-:Y:S01]  /*4f00*/  IMAD.WIDE R8, R9, R16.reuse, c[0x0][0x168] ;  /* 0x00005a0009087625 */ /* 0x080fe200078e0210 */
[----:B------:R1:W-:Y:S01]  /*4f10*/  STG.E.SYS [R14], RZ ;  /* 0x000000ff0e007386 */ /* 0x0003e2000010e900 */
[----:B------:R-:W-:Y:S02]  /*4f20*/  IMAD R18, R43, 0x11, R44 ;  /* 0x000000112b127824 */ /* 0x000fe400078e022c */
[----:B------:R-:W-:Y:S02]  /*4f30*/  FADD.FTZ R22, |R48|, R22 ;  /* 0x0000001630167221 */ /* 0x000fe40000010200 */
[----:B0-----:R-:W-:-:S02]  /*4f40*/  IMAD.WIDE R4, R6, R16, c[0x0][0x168] ;  /* 0x00005a0006047625 */ /* 0x001fc400078e0210 */
[----:B------:R-:W-:Y:S01]  /*4f50*/  IMAD.WIDE R6, R7, R16, c[0x0][0x168] ;  /* 0x00005a0007067625 */ /* 0x000fe200078e0210 */
[----:B------:R0:W-:Y:S01]  /*4f60*/  STG.E.SYS [R2], R17 ;  /* 0x0000001102007386 */ /* 0x0001e2000010e900 */
[----:B------:R-:W-:-:S03]  /*4f70*/  FADD.FTZ R49, |R49|, R22 ;  /* 0x0000001631317221 */ /* 0x000fc60000010200 */
[----:B------:R2:W-:Y:S01]  /*4f80*/  STG.E.SYS [R12], RZ ;  /* 0x000000ff0c007386 */ /* 0x0005e2000010e900 */
[C-C-:B-1----:R-:W-:Y:S02]  /*4f90*/  IMAD R14, R43.reuse, 0x12, R44.reuse ;  /* 0x000000122b0e7824 */ /* 0x142fe400078e022c */
[C---:B------:R-:W-:Y:S01]  /*4fa0*/  IMAD R15, R43.reuse, 0x13, R44 ;  /* 0x000000132b0f7824 */ /* 0x040fe200078e022c */
[----:B------:R1:W-:Y:S01]  /*4fb0*/  STG.E.SYS [R10], RZ ;  /* 0x000000ff0a007386 */ /* 0x0003e2000010e900 */
[----:B0-----:R-:W-:Y:S02]  /*4fc0*/  IMAD R2, R43, 0x14, R43 ;  /* 0x000000142b027824 */ /* 0x001fe400078e022b */
[----:B--2---:R-:W-:Y:S01]  /*4fd0*/  IMAD.WIDE R12, R18, R16, c[0x0][0x168] ;  /* 0x00005a00120c7625 */ /* 0x004fe200078e0210 */
[----:B------:R0:W-:Y:S01]  /*4fe0*/  STG.E.SYS [R8], RZ ;  /* 0x000000ff08007386 */ /* 0x0001e2000010e900 */
[----:B------:R-:W-:-:S03]  /*4ff0*/  FADD.FTZ R49, |R50|, R49 ;  /* 0x0000003132317221 */ /* 0x000fc60000010200 */
[----:B------:R2:W-:Y:S01]  /*5000*/  STG.E.SYS [R4], RZ ;  /* 0x000000ff04007386 */ /* 0x0005e2000010e900 */
[C-C-:B-1----:R-:W-:Y:S01]  /*5010*/  IMAD R10, R43.reuse, 0x16, R44.reuse ;  /* 0x000000162b0a7824 */ /* 0x142fe200078e022c */
[----:B0-----:R-:W-:Y:S01]  /*5020*/  IADD3 R9, R44, R2, RZ ;  /* 0x000000022c097210 */ /* 0x001fe20007ffe0ff */
[-C--:B------:R-:W-:Y:S01]  /*5030*/  IMAD.WIDE R2, R14, R16.reuse, c[0x0][0x168] ;  /* 0x00005a000e027625 */ /* 0x080fe200078e0210 */
[----:B------:R0:W-:Y:S01]  /*5040*/  STG.E.SYS [R6], RZ ;  /* 0x000000ff06007386 */ /* 0x0001e2000010e900 */
[----:B------:R-:W-:Y:S02]  /*5050*/  IMAD R18, R43, 0x17, R44 ;  /* 0x000000172b127824 */ /* 0x000fe400078e022c */
[-C--:B--2---:R-:W-:Y:S01]  /*5060*/  IMAD.WIDE R4, R15, R16.reuse, c[0x0][0x168] ;  /* 0x00005a000f047625 */ /* 0x084fe200078e0210 */
[----:B------:R1:W-:Y:S01]  /*5070*/  STG.E.SYS [R12], RZ ;  /* 0x000000ff0c007386 */ /* 0x0003e2000010e900 */
[----:B------:R-:W-:Y:S02]  /*5080*/  FADD.FTZ R49, |R51|, R49 ;  /* 0x0000003133317221 */ /* 0x000fe40000010200 */
[----:B0-----:R-:W-:-:S02]  /*5090*/  IMAD.WIDE R6, R19, R16, c[0x0][0x168] ;  /* 0x00005a0013067625 */ /* 0x001fc400078e0210 */
[-C--:B------:R-:W-:Y:S02]  /*50a0*/  IMAD.WIDE R8, R9, R16.reuse, c[0x0][0x168] ;  /* 0x00005a0009087625 */ /* 0x080fe400078e0210 */
[C-C-:B------:R-:W-:Y:S02]  /*50b0*/  IMAD R14, R43.reuse, 0x18, R44.reuse ;  /* 0x000000182b0e7824 */ /* 0x140fe400078e022c */
[-C--:B------:R-:W-:Y:S02]  /*50c0*/  IMAD.WIDE R10, R10, R16.reuse, c[0x0][0x168] ;  /* 0x00005a000a0a7625 */ /* 0x080fe400078e0210 */
[-C--:B-1----:R-:W-:Y:S02]  /*50d0*/  IMAD.WIDE R12, R18, R16.reuse, c[0x0][0x168] ;  /* 0x00005a00120c7625 */ /* 0x082fe400078e0210 */
[----:B------:R-:W-:Y:S02]  /*50e0*/  IMAD R18, R43, 0x19, R44 ;  /* 0x000000192b127824 */ /* 0x000fe400078e022c */
[----:B------:R-:W-:Y:S01]  /*50f0*/  FADD.FTZ R49, |R39|, R49 ;  /* 0x0000003127317221 */ /* 0x000fe20000010200 */
[----:B------:R0:W-:Y:S01]  /*5100*/  STG.E.SYS [R2], RZ ;  /* 0x000000ff02007386 */ /* 0x0001e2000010e900 */
[----:B------:R-:W-:-:S02]  /*5110*/  IMAD.WIDE R14, R14, R16, c[0x0][0x168] ;  /* 0x00005a000e0e7625 */ /* 0x000fc400078e0210 */
[----:B------:R-:W-:Y:S01]  /*5120*/  IMAD.WIDE R18, R18, R16, c[0x0][0x168] ;  /* 0x00005a0012127625 */ /* 0x000fe200078e0210 */
[----:B------:R1:W-:Y:S01]  /*5130*/  STG.E.SYS [R4], RZ ;  /* 0x000000ff04007386 */ /* 0x0003e2000010e900 */
[----:B------:R-:W-:-:S03]  /*5140*/  FADD.FTZ R52, |R52|, R49 ;  /* 0x0000003134347221 */ /* 0x000fc60000010200 */
[----:B------:R2:W-:Y:S01]  /*5150*/  STG.E.SYS [R6], RZ ;  /* 0x000000ff06007386 */ /* 0x0005e2000010e900 */
[----:B0-----:R-:W-:Y:S02]  /*5160*/  IMAD R2, R43, 0x1a, R44 ;  /* 0x0000001a2b027824 */ /* 0x001fe400078e022c */
[----:B------:R-:W-:Y:S01]  /*5170*/  FADD.FTZ R52, |R53|, R52 ;  /* 0x0000003435347221 */ /* 0x000fe20000010200 */
[----:B------:R-:W-:Y:S01]  /*5180*/  STG.E.SYS [R8], RZ ;  /* 0x000000ff08007386 */ /* 0x000fe2000010e900 */
[C-C-:B-1----:R-:W-:Y:S02]  /*5190*/  IMAD R5, R43.reuse, 0x1b, R44.reuse ;  /* 0x0000001b2b057824 */ /* 0x142fe400078e022c */
[C---:B--2---:R-:W-:Y:S01]  /*51a0*/  IMAD R6, R43.reuse, 0x1e, R43 ;  /* 0x0000001e2b067824 */ /* 0x044fe200078e022b */
[----:B------:R0:W-:Y:S01]  /*51b0*/  STG.E.SYS [R10], R17 ;  /* 0x000000110a007386 */ /* 0x0001e2000010e900 */
[----:B------:R-:W-:Y:S02]  /*51c0*/  IMAD R22, R43, 0x1d, R44 ;  /* 0x0000001d2b167824 */ /* 0x000fe400078e022c */
[-C--:B------:R-:W-:Y:S01]  /*51d0*/  IMAD.WIDE R2, R2, R16.reuse, c[0x0][0x168] ;  /* 0x00005a0002027625 */ /* 0x080fe200078e0210 */
[----:B------:R1:W-:Y:S01]  /*51e0*/  STG.E.SYS [R12], RZ ;  /* 0x000000ff0c007386 */ /* 0x0003e2000010e900 */
[----:B------:R-:W-:Y:S01]  /*51f0*/  IMAD.WIDE R4, R5, R16, c[0x0][0x168] ;  /* 0x00005a0005047625 */ /* 0x000fe200078e0210 */
[C---:B------:R-:W-:Y:S01]  /*5200*/  LEA R23, R43.reuse, R44, 0x5 ;  /* 0x0000002c2b177211 */ /* 0x040fe200078e28ff */
[----:B------:R-:W-:Y:S01]  /*5210*/  FADD.FTZ R52, |R54|, R52 ;  /* 0x0000003436347221 */ /* 0x000fe20000010200 */
[----:B------:R-:W-:Y:S01]  /*5220*/  STG.E.SYS [R14], RZ ;  /* 0x000000ff0e007386 */ /* 0x000fe2000010e900 */
[----:B0-----:R-:W-:Y:S01]  /*5230*/  IMAD R10, R43, 0x1e, R44 ;  /* 0x0000001e2b0a7824 */ /* 0x001fe200078e022c */
[----:B-1----:R-:W-:Y:S01]  /*5240*/  IADD3 R13, R44, R6, RZ ;  /* 0x000000062c0d7210 */ /* 0x002fe20007ffe0ff */
[-C--:B------:R-:W-:Y:S01]  /*5250*/  IMAD.WIDE R6, R21, R16.reuse, c[0x0][0x168] ;  /* 0x00005a0015067625 */ /* 0x080fe200078e0210 */
[----:B------:R0:W-:Y:S01]  /*5260*/  STG.E.SYS [R18], RZ ;  /* 0x000000ff12007386 */ /* 0x0001e2000010e900 */
[----:B------:R-:W-:-:S02]  /*5270*/  IMAD.WIDE R8, R22, R16, c[0x0][0x168] ;  /* 0x00005a0016087625 */ /* 0x000fc400078e0210 */
[-C--:B------:R-:W-:Y:S02]  /*5280*/  IMAD.WIDE R10, R10, R16.reuse, c[0x0][0x168] ;  /* 0x00005a000a0a7625 */ /* 0x080fe400078e0210 */
[-C--:B------:R-:W-:Y:S02]  /*5290*/  IMAD.WIDE R12, R13, R16.reuse, c[0x0][0x168] ;  /* 0x00005a000d0c7625 */ /* 0x080fe400078e0210 */
[----:B------:R-:W-:Y:S02]  /*52a0*/  FADD.FTZ R52, |R55|, R52 ;  /* 0x0000003437347221 */ /* 0x000fe40000010200 */
[----:B0-----:R-:W-:Y:S02]  /*52b0*/  IMAD R18, R43, 0x21, R44 ;  /* 0x000000212b127824 */ /* 0x001fe400078e022c */
[-C--:B------:R-:W-:Y:S01]  /*52c0*/  IMAD.WIDE R14, R23, R16.reuse, c[0x0][0x168] ;  /* 0x00005a00170e7625 */ /* 0x080fe200078e0210 */
[----:B------:R0:W-:Y:S01]  /*52d0*/  STG.E.SYS [R2], RZ ;  /* 0x000000ff02007386 */ /* 0x0001e2000010e900 */
[----:B------:R-:W-:-:S02]  /*52e0*/  IMAD.WIDE R18, R18, R16, c[0x0][0x168] ;  /* 0x00005a0012127625 */ /* 0x000fc400078e0210 */
[----:B------:R-:W-:Y:S01]  /*52f0*/  FADD.FTZ R52, |R38|, R52 ;  /* 0x0000003426347221 */ /* 0x000fe20000010200 */
[----:B------:R1:W-:Y:S01]  /*5300*/  STG.E.SYS [R4], RZ ;  /* 0x000000ff04007386 */ /* 0x0003e2000010e900 */
[C-C-:B------:R-:W-:Y:S02]  /*5310*/  IMAD R21, R43.reuse, 0x26, R44.reuse ;  /* 0x000000262b157824 */ /* 0x140fe400078e022c */
[C-C-:B0-----:R-:W-:Y:S01]  /*5320*/  IMAD R2, R43.reuse, 0x22, R44.reuse ;  /* 0x000000222b027824 */ /* 0x141fe200078e022c */
[----:B------:R0:W-:Y:S01]  /*5330*/  STG.E.SYS [R6], RZ ;  /* 0x000000ff06007386 */ /* 0x0001e2000010e900 */
[C-C-:B------:R-:W-:Y:S02]  /*5340*/  IMAD R3, R43.reuse, 0x23, R44.reuse ;  /* 0x000000232b037824 */ /* 0x140fe400078e022c */
[----:B-1----:R-:W-:Y:S01]  /*5350*/  IMAD R5, R43, 0x24, R44 ;  /* 0x000000242b057824 */ /* 0x002fe200078e022c */
[----:B------:R1:W-:Y:S01]  /*5360*/  STG.E.SYS [R8], RZ ;  /* 0x000000ff08007386 */ /* 0x0003e2000010e900 */
[----:B------:R-:W-:-:S03]  /*5370*/  FADD.FTZ R52, |R37|, R52 ;  /* 0x0000003425347221 */ /* 0x000fc60000010200 */
[----:B------:R2:W-:Y:S01]  /*5380*/  STG.E.SYS [R10], RZ ;  /* 0x000000ff0a007386 */ /* 0x0005e2000010e900 */
[----:B0-----:R-:W-:-:S03]  /*5390*/  IMAD R6, R43, 0x25, R44 ;  /* 0x000000252b067824 */ /* 0x001fc600078e022c */
[----:B------:R0:W-:Y:S01]  /*53a0*/  STG.E.SYS [R12], RZ ;  /* 0x000000ff0c007386 */ /* 0x0001e2000010e900 */
[-C--:B-1----:R-:W-:Y:S02]  /*53b0*/  IMAD.WIDE R8, R2, R16.reuse, c[0x0][0x168] ;  /* 0x00005a0002087625 */ /* 0x082fe400078e0210 */
[-C--:B------:R-:W-:Y:S02]  /*53c0*/  IMAD.WIDE R6, R6, R16.reuse, c[0x0][0x168] ;  /* 0x00005a0006067625 */ /* 0x080fe400078e0210 */
[-C--:B--2---:R-:W-:Y:S01]  /*53d0*/  IMAD.WIDE R10, R3, R16.reuse, c[0x0][0x168] ;  /* 0x00005a00030a7625 */ /* 0x084fe200078e0210 */
[----:B------:R1:W-:Y:S01]  /*53e0*/  STG.E.SYS [R14], RZ ;  /* 0x000000ff0e007386 */ /* 0x0003e2000010e900 */
[----:B------:R-:W-:Y:S02]  /*53f0*/  FADD.FTZ R52, |R36|, R52 ;  /* 0x0000003424347221 */ /* 0x000fe40000010200 */
[-C--:B0-----:R-:W-:Y:S01]  /*5400*/  IMAD.WIDE R12, R5, R16.reuse, c[0x0][0x168] ;  /* 0x00005a00050c7625 */ /* 0x081fe200078e0210 */
[----:B------:R0:W-:Y:S01]  /*5410*/  STG.E.SYS [R18], R17 ;  /* 0x0000001112007386 */ /* 0x0001e2000010e900 */
[----:B------:R-:W-:-:S02]  /*5420*/  IMAD.WIDE R4, R21, R16, c[0x0][0x168] ;  /* 0x00005a0015047625 */ /* 0x000fc400078e0210 */
[----:B------:R-:W-:Y:S02]  /*5430*/  IMAD R22, R43, 0x27, R44 ;  /* 0x000000272b167824 */ /* 0x000fe400078e022c */
[----:B------:R-:W-:Y:S02]  /*5440*/  FADD.FTZ R52, |R35|, R52 ;  /* 0x0000003423347221 */ /* 0x000fe40000010200 */
[C---:B-1----:R-:W-:Y:S02]  /*5450*/  IMAD R14, R43.reuse, 0x28, R44 ;  /* 0x000000282b0e7824 */ /* 0x042fe400078e022c */
[----:B0-----:R-:W-:Y:S01]  /*5460*/  IMAD R18, R43, 0x28, R43 ;  /* 0x000000282b127824 */ /* 0x001fe200078e022b */
[----:B------:R0:W-:Y:S01]  /*5470*/  STG.E.SYS [R8], RZ ;  /* 0x000000ff08007386 */ /* 0x0001e2000010e900 */
[----:B------:R-:W-:-:S03]  /*5480*/  IMAD.WIDE R2, R22, R16, c[0x0][0x168] ;  /* 0x00005a0016027625 */ /* 0x000fc600078e0210 */
[----:B------:R-:W-:Y:S01]  /*5490*/  IADD3 R18, R44, R18, RZ ;  /* 0x000000122c127210 */ /* 0x000fe20007ffe0ff */
[----:B------:R1:W-:Y:S01]  /*54a0*/  STG.E.SYS [R10], RZ ;  /* 0x000000ff0a007386 */ /* 0x0003e2000010e900 */
[----:B------:R-:W-:Y:S02]  /*54b0*/  FADD.FTZ R52, |R58|, R52 ;  /* 0x000000343a347221 */ /* 0x000fe40000010200 */
[----:B------:R-:W-:Y:S01]  /*54c0*/  IMAD.WIDE R14, R14, R16, c[0x0][0x168] ;  /* 0x00005a000e0e7625 */ /* 0x000fe200078e0210 */
[----:B------:R-:W-:Y:S01]  /*54d0*/  STG.E.SYS [R12], RZ ;  /* 0x000000ff0c007386 */ /* 0x000fe2000010e900 */
[----:B------:R-:W-:-:S03]  /*54e0*/  IMAD R19, R43, 0x2a, R44 ;  /* 0x0000002a2b137824 */ /* 0x000fc600078e022c */
[----:B------:R2:W-:Y:S01]  /*54f0*/  STG.E.SYS [R6], RZ ;  /* 0x000000ff06007386 */ /* 0x0005e2000010e900 */
[----:B------:R-:W-:-:S03]  /*5500*/  FADD.FTZ R52, |R59|, R52 ;  /* 0x000000343b347221 */ /* 0x000fc60000010200 */
[----:B------:R3:W-:Y:S01]  /*5510*/  STG.E.SYS [R4], RZ ;  /* 0x000000ff04007386 */ /* 0x0007e2000010e900 */
[C-C-:B0-----:R-:W-:Y:S02]  /*5520*/  IMAD R9, R43.reuse, 0x2b, R44.reuse ;  /* 0x0000002b2b097824 */ /* 0x141fe400078e022c */
[--C-:B-1----:R-:W-:Y:S02]  /*5530*/  IMAD R10, R43, 0x2c, R44.reuse ;  /* 0x0000002c2b0a7824 */ /* 0x102fe400078e022c */
[-C--:B--2---:R-:W-:Y:S02]  /*5540*/  IMAD.WIDE R6, R19, R16.reuse, c[0x0][0x168] ;  /* 0x00005a0013067625 */ /* 0x084fe400078e0210 */
[----:B---3--:R-:W-:Y:S02]  /*5550*/  IMAD.WIDE R4, R18, R16, c[0x0][0x168] ;  /* 0x00005a0012047625 */ /* 0x008fe400078e0210 */
[C-C-:B------:R-:W-:Y:S01]  /*5560*/  IMAD R13, R43.reuse, 0x2d, R44.reuse ;  /* 0x0000002d2b0d7824 */ /* 0x140fe200078e022c */
[----:B------:R0:W-:Y:S01]  /*5570*/  STG.E.SYS [R2], RZ ;  /* 0x000000ff02007386 */ /* 0x0001e2000010e900 */
[----:B------:R-:W-:-:S02]  /*5580*/  IMAD R21, R43, 0x2e, R44 ;  /* 0x0000002e2b157824 */ /* 0x000fc400078e022c */
[----:B------:R-:W-:Y:S02]  /*5590*/  FADD.FTZ R52, |R34|, R52 ;  /* 0x0000003422347221 */ /* 0x000fe40000010200 */
[--C-:B------:R-:W-:Y:S02]  /*55a0*/  IMAD R22, R43, 0x2f, R44.reuse ;  /* 0x0000002f2b167824 */ /* 0x100fe400078e022c */
[-C--:B------:R-:W-:Y:S01]  /*55b0*/  IMAD.WIDE R8, R9, R16.reuse, c[0x0][0x168] ;  /* 0x00005a0009087625 */ /* 0x080fe200078e0210 */
[----:B------:R1:W-:Y:S01]  /*55c0*/  STG.E.SYS [R14], RZ ;  /* 0x000000ff0e007386 */ /* 0x0003e2000010e900 */
[C-C-:B0-----:R-:W-:Y:S02]  /*55d0*/  IMAD R2, R43.reuse, 0x30, R44.reuse ;  /* 0x000000302b027824 */ /* 0x141fe400078e022c */
[----:B------:R-:W-:Y:S02]  /*55e0*/  IMAD.WIDE R10, R10, R16, c[0x0][0x168] ;  /* 0x00005a000a0a7625 */ /* 0x000fe400078e0210 */
[----:B------:R-:W-:-:S02]  /*55f0*/  IMAD R23, R43, 0x31, R44 ;  /* 0x000000312b177824 */ /* 0x000fc400078e022c */
[-C--:B------:R-:W-:Y:S02]  /*5600*/  IMAD.WIDE R12, R13, R16.reuse, c[0x0][0x168] ;  /* 0x00005a000d0c7625 */ /* 0x080fe400078e0210 */
[----:B------:R-:W-:Y:S02]  /*5610*/  IMAD R25, R43, 0x32, R43 ;  /* 0x000000322b197824 */ /* 0x000fe400078e022b */
[-C--:B-1----:R-:W-:Y:S02]  /*5620*/  IMAD.WIDE R14, R21, R16.reuse, c[0x0][0x168] ;  /* 0x00005a00150e7625 */ /* 0x082fe400078e0210 */
[----:B------:R-:W-:Y:S01]  /*5630*/  IMAD R3, R43, 0x32, R44 ;  /* 0x000000322b037824 */ /* 0x000fe200078e022c */
[----:B------:R0:W-:Y:S01]  /*5640*/  STG.E.SYS [R4], RZ ;  /* 0x000000ff04007386 */ /* 0x0001e2000010e900 */
[----:B------:R-:W-:Y:S02]  /*5650*/  FADD.FTZ R52, |R57|, R52 ;  /* 0x0000003439347221 */ /* 0x000fe40000010200 */
[-C--:B------:R-:W-:Y:S01]  /*5660*/  IMAD.WIDE R18, R22, R16.reuse, c[0x0][0x168] ;  /* 0x00005a0016127625 */ /* 0x080fe200078e0210 */
[----:B------:R1:W-:Y:S01]  /*5670*/  STG.E.SYS [R6], RZ ;  /* 0x000000ff06007386 */ /* 0x0003e2000010e900 */
[----:B------:R-:W-:-:S02]  /*5680*/  IMAD.WIDE R20, R2, R16, c[0x0][0x168] ;  /* 0x00005a0002147625 */ /* 0x000fc400078e0210 */
[-C--:B------:R-:W-:Y:S02]  /*5690*/  IMAD.WIDE R22, R23, R16.reuse, c[0x0][0x168] ;  /* 0x00005a0017167625 */ /* 0x080fe400078e0210 */
[-C--:B0-----:R-:W-:Y:S02]  /*56a0*/  IMAD.WIDE R4, R3, R16.reuse, c[0x0][0x168] ;  /* 0x00005a0003047625 */ /* 0x081fe400078e0210 */
[----:B------:R-:W-:Y:S01]  /*56b0*/  FADD.FTZ R52, |R61|, R52 ;  /* 0x000000343d347221 */ /* 0x000fe20000010200 */
[----:B-1----:R-:W-:Y:S01]  /*56c0*/  IADD3 R6, R44, R25, RZ ;  /* 0x000000192c067210 */ /* 0x002fe20007ffe0ff */
[----:B------:R0:W-:Y:S02]  /*56d0*/  STG.E.SYS [R8], RZ ;  /* 0x000000ff08007386 */ /* 0x0001e4000010e900 */
[----:B------:R-:W-:Y:S02]  /*56e0*/  FADD.FTZ R52, |R56|, R52 ;  /* 0x0000003438347221 */ /* 0x000fe40000010200 */
[----:B------:R-:W-:Y:S01]  /*56f0*/  IMAD R26, R43, 0x34, R44 ;  /* 0x000000342b1a7824 */ /* 0x000fe200078e022c */
[----:B------:R1:W-:Y:S01]  /*5700*/  STG.E.SYS [R10], R17 ;  /* 0x000000110a007386 */ /* 0x0003e2000010e900 */
[----:B------:R-:W-:-:S02]  /*5710*/  IMAD.WIDE R6, R6, R16, c[0x0][0x168] ;  /* 0x00005a0006067625 */ /* 0x000fc400078e0210 */
[C-C-:B------:R-:W-:Y:S01]  /*5720*/  IMAD R27, R43.reuse, 0x35, R44.reuse ;  /* 0x000000352b1b7824 */ /* 0x140fe200078e022c */
[----:B------:R2:W-:Y:S01]  /*5730*/  STG.E.SYS [R12], RZ ;  /* 0x000000ff0c007386 */ /* 0x0005e2000010e900 */
[C-C-:B------:R-:W-:Y:S02]  /*5740*/  IMAD R29, R43.reuse, 0x36, R44.reuse ;  /* 0x000000362b1d7824 */ /* 0x140fe400078e022c */
[C-C-:B------:R-:W-:Y:S01]  /*5750*/  IMAD R25, R43.reuse, 0x39, R44.reuse ;  /* 0x000000392b197824 */ /* 0x140fe200078e022c */
[----:B------:R-:W-:Y:S01]  /*5760*/  STG.E.SYS [R14], RZ ;  /* 0x000000ff0e007386 */ /* 0x000fe2000010e900 */
[----:B------:R-:W-:-:S03]  /*5770*/  IMAD R3, R43, 0x3b, R44 ;  /* 0x0000003b2b037824 */ /* 0x000fc600078e022c */
[----:B------:R-:W-:Y:S01]  /*5780*/  STG.E.SYS [R18], RZ ;  /* 0x000000ff12007386 */ /* 0x000fe2000010e900 */
[----:B------:R-:W-:Y:S01]  /*5790*/  FADD.FTZ R2, |R47|, R52 ;  /* 0x000000342f027221 */ /* 0x000fe20000010200 */
[----:B------:R-:W-:Y:S01]  /*57a0*/  MOV R47, R33 ;  /* 0x00000021002f7202 */ /* 0x000fe20000000f00 */
[-C--:B0-----:R-:W-:Y:S01]  /*57b0*/  IMAD.WIDE R8, R26, R16.reuse, c[0x0][0x168] ;  /* 0x00005a001a087625 */ /* 0x081fe200078e0210 */
[----:B------:R0:W-:Y:S01]  /*57c0*/  STG.E.SYS [R20], RZ ;  /* 0x000000ff14007386 */ /* 0x0001e2000010e900 */
[----:B-1----:R-:W-:-:S03]  /*57d0*/  IMAD.WIDE R10, R27, R16, c[0x0][0x168] ;  /* 0x00005a001b0a7625 */ /* 0x002fc600078e0210 */
[----:B------:R-:W-:Y:S01]  /*57e0*/  STG.E.SYS [R22], RZ ;  /* 0x000000ff16007386 */ /* 0x000fe2000010e900 */
[----:B------:R-:W-:Y:S02]  /*57f0*/  IMAD R33, R43, 0x3a, R44 ;  /* 0x0000003a2b217824 */ /* 0x000fe400078e022c */
[-C--:B--2---:R-:W-:Y:S01]  /*5800*/  IMAD.WIDE R12, R29, R16.reuse, c[0x0][0x168] ;  /* 0x00005a001d0c7625 */ /* 0x084fe200078e0210 */
[----:B------:R1:W-:Y:S01]  /*5810*/  STG.E.SYS [R4], RZ ;  /* 0x000000ff04007386 */ /* 0x0003e2000010e900 */
[-C--:B0-----:R-:W-:Y:S02]  /*5820*/  IMAD.WIDE R20, R25, R16.reuse, c[0x0][0x168] ;  /* 0x00005a0019147625 */ /* 0x081fe400078e0210 */
[-C--:B------:R-:W-:Y:S02]  /*5830*/  IMAD.WIDE R14, R30, R16.reuse, c[0x0][0x168] ;  /* 0x00005a001e0e7625 */ /* 0x080fe400078e0210 */
[-C--:B------:R-:W-:Y:S02]  /*5840*/  IMAD.WIDE R24, R3, R16.reuse, c[0x0][0x168] ;  /* 0x00005a0003187625 */ /* 0x080fe400078e0210 */
[----:B------:R-:W-:-:S02]  /*5850*/  IMAD.WIDE R18, R31, R16, c[0x0][0x168] ;  /* 0x00005a001f127625 */ /* 0x000fc400078e0210 */
[C---:B-1----:R-:W-:Y:S02]  /*5860*/  IMAD R5, R43.reuse, 0x3c, R43 ;  /* 0x0000003c2b057824 */ /* 0x042fe400078e022b */
[----:B------:R-:W-:Y:S01]  /*5870*/  IMAD R3, R43, 0x3c, R44 ;  /* 0x0000003c2b037824 */ /* 0x000fe200078e022c */
[----:B------:R0:W-:Y:S01]  /*5880*/  STG.E.SYS [R6], RZ ;  /* 0x000000ff06007386 */ /* 0x0001e2000010e900 */
[----:B------:R-:W-:-:S03]  /*5890*/  IMAD.WIDE R22, R33, R16, c[0x0][0x168] ;  /* 0x00005a0021167625 */ /* 0x000fc600078e0210 */
[----:B------:R1:W-:Y:S01]  /*58a0*/  STG.E.SYS [R8], RZ ;  /* 0x000000ff08007386 */ /* 0x0003e2000010e900 */
[----:B0-----:R-:W-:Y:S01]  /*58b0*/  IADD3 R6, R44, R5, RZ ;  /* 0x000000052c067210 */ /* 0x001fe20007ffe0ff */
[----:B------:R-:W-:Y:S02]  /*58c0*/  IMAD.WIDE R4, R3, R16, c[0x0][0x168] ;  /* 0x00005a0003047625 */ /* 0x000fe400078e0210 */
[----:B------:R0:W-:Y:S01]  /*58d0*/  STG.E.SYS [R10], RZ ;  /* 0x000000ff0a007386 */ /* 0x0001e2000010e900 */
[C-C-:B------:R-:W-:Y:S01]  /*58e0*/  IMAD R26, R43.reuse, 0x3e, R44.reuse ;  /* 0x0000003e2b1a7824 */ /* 0x140fe200078e022c */
[C---:B------:R-:W-:Y:S01]  /*58f0*/  LEA R29, R43.reuse, R44, 0x6 ;  /* 0x0000002c2b1d7211 */ /* 0x040fe200078e30ff */
[----:B------:R-:W-:Y:S01]  /*5900*/  IMAD.WIDE R6, R6, R16, c[0x0][0x168] ;  /* 0x00005a0006067625 */ /* 0x000fe200078e0210 */
[----:B------:R-:W-:Y:S01]  /*5910*/  STG.E.SYS [R12], RZ ;  /* 0x000000ff0c007386 */ /* 0x000fe2000010e900 */
[----:B------:R-:W-:-:S03]  /*5920*/  IMAD R27, R43, 0x3f, R44 ;  /* 0x0000003f2b1b7824 */ /* 0x000fc600078e022c */
[----:B------:R-:W-:Y:S01]  /*5930*/  STG.E.SYS [R14], R17 ;  /* 0x000000110e007386 */ /* 0x000fe2000010e900 */
[----:B------:R-:W-:-:S03]  /*5940*/  IMAD R30, R43, 0x41, R44 ;  /* 0x000000412b1e7824 */ /* 0x000fc600078e022c */
[----:B------:R-:W-:Y:S01]  /*5950*/  STG.E.SYS [R18], RZ ;  /* 0x000000ff12007386 */ /* 0x000fe2000010e900 */
[----:B------:R-:W-:-:S03]  /*5960*/  IMAD R31, R43, 0x42, R44 ;  /* 0x000000422b1f7824 */ /* 0x000fc600078e022c */
[----:B------:R2:W-:Y:S01]  /*5970*/  STG.E.SYS [R20], RZ ;  /* 0x000000ff14007386 */ /* 0x0005e2000010e900 */
[----:B-1----:R-:W-:-:S03]  /*5980*/  IMAD.WIDE R8, R26, R16, c[0x0][0x168] ;  /* 0x00005a001a087625 */ /* 0x002fc600078e0210 */
[----:B------:R1:W-:Y:S01]  /*5990*/  STG.E.SYS [R22], RZ ;  /* 0x000000ff16007386 */ /* 0x0003e2000010e900 */
[----:B0-----:R-:W-:-:S03]  /*59a0*/  IMAD.WIDE R10, R27, R16, c[0x0][0x168] ;  /* 0x00005a001b0a7625 */ /* 0x001fc600078e0210 */
[----:B------:R0:W-:Y:S01]  /*59b0*/  STG.E.SYS [R24], RZ ;  /* 0x000000ff18007386 */ /* 0x0001e2000010e900 */
[--C-:B--2---:R-:W-:Y:S02]  /*59c0*/  IMAD R21, R43, 0x43, R44.reuse ;  /* 0x000000432b157824 */ /* 0x104fe400078e022c */
[-C--:B------:R-:W-:Y:S01]  /*59d0*/  IMAD.WIDE R12, R29, R16.reuse, c[0x0][0x168] ;  /* 0x00005a001d0c7625 */ /* 0x080fe200078e0210 */
[----:B------:R2:W-:Y:S01]  /*59e0*/  STG.E.SYS [R4], RZ ;  /* 0x000000ff04007386 */ /* 0x0005e2000010e900 */
[C-C-:B-1----:R-:W-:Y:S02]  /*59f0*/  IMAD R22, R43.reuse, 0x44, R44.reuse ;  /* 0x000000442b167824 */ /* 0x142fe400078e022c */
[-C--:B------:R-:W-:Y:S02]  /*5a00*/  IMAD.WIDE R14, R30, R16.reuse, c[0x0][0x168] ;  /* 0x00005a001e0e7625 */ /* 0x080fe400078e0210 */
[----:B0-----:R-:W-:Y:S02]  /*5a10*/  IMAD R25, R43, 0x45, R44 ;  /* 0x000000452b197824 */ /* 0x001fe400078e022c */
[----:B------:R-:W-:-:S02]  /*5a20*/  IMAD.WIDE R18, R31, R16, c[0x0][0x168] ;  /* 0x00005a001f127625 */ /* 0x000fc400078e0210 */
[C---:B--2---:R-:W-:Y:S02]  /*5a30*/  IMAD R5, R43.reuse, 0x46, R43 ;  /* 0x000000462b057824 */ /* 0x044fe400078e022b */
[----:B------:R-:W-:Y:S01]  /*5a40*/  IMAD R3, R43, 0x46, R44 ;  /* 0x000000462b037824 */ /* 0x000fe200078e022c */
[----:B------:R0:W-:Y:S01]  /*5a50*/  STG.E.SYS [R6], RZ ;  /* 0x000000ff06007386 */ /* 0x0001e2000010e900 */
[-C--:B------:R-:W-:Y:S02]  /*5a60*/  IMAD.WIDE R20, R21, R16.reuse, c[0x0][0x168] ;  /* 0x00005a0015147625 */ /* 0x080fe400078e0210 */
[-C--:B------:R-:W-:Y:S02]  /*5a70*/  IMAD.WIDE R22, R22, R16.reuse, c[0x0][0x168] ;  /* 0x00005a0016167625 */ /* 0x080fe400078e0210 */
[-C--:B------:R-:W-:Y:S01]  /*5a80*/  IMAD.WIDE R24, R25, R16.reuse, c[0x0][0x168] ;  /* 0x00005a0019187625 */ /* 0x080fe200078e0210 */
[----:B------:R1:W-:Y:S01]  /*5a90*/  STG.E.SYS [R8], RZ ;  /* 0x000000ff08007386 */ /* 0x0003e2000010e900 */
[----:B0-----:R-:W-:Y:S01]  /*5aa0*/  IADD3 R6, R44, R5, RZ ;  /* 0x000000052c067210 */ /* 0x001fe20007ffe0ff */
[----:B------:R-:W-:-:S02]  /*5ab0*/  IMAD.WIDE R4, R3, R16, c[0x0][0x168] ;  /* 0x00005a0003047625 */ /* 0x000fc400078e0210 */
[----:B------:R0:W-:Y:S01]  /*5ac0*/  STG.E.SYS [R10], RZ ;  /* 0x000000ff0a007386 */ /* 0x0001e2000010e900 */
[C-C-:B------:R-:W-:Y:S02]  /*5ad0*/  IMAD R26, R43.reuse, 0x48, R44.reuse ;  /* 0x000000482b1a7824 */ /* 0x140fe400078e022c */
[----:B------:R-:W-:Y:S01]  /*5ae0*/  IMAD.WIDE R6, R6, R16, c[0x0][0x168] ;  /* 0x00005a0006067625 */ /* 0x000fe200078e0210 */
[----:B------:R-:W-:Y:S01]  /*5af0*/  STG.E.SYS [R12], RZ ;  /* 0x000000ff0c007386 */ /* 0x000fe2000010e900 */
[----:B------:R-:W-:-:S03]  /*5b00*/  IMAD R27, R43, 0x49, R44 ;  /* 0x000000492b1b7824 */ /* 0x000fc600078e022c */
[----:B------:R-:W-:Y:S01]  /*5b10*/  STG.E.SYS [R14], RZ ;  /* 0x000000ff0e007386 */ /* 0x000fe2000010e900 */
[----:B------:R-:W-:-:S03]  /*5b20*/  IMAD R29, R43, 0x4a, R44 ;  /* 0x0000004a2b1d7824 */ /* 0x000fc600078e022c */
[----:B------:R-:W-:Y:S01]  /*5b30*/  STG.E.SYS [R18], R17 ;  /* 0x0000001112007386 */ /* 0x000fe2000010e900 */
[----:B------:R-:W-:-:S03]  /*5b40*/  IMAD R30, R43, 0x4b, R44 ;  /* 0x0000004b2b1e7824 */ /* 0x000fc600078e022c */
[----:B------:R2:W-:Y:S01]  /*5b50*/  STG.E.SYS [R20], RZ ;  /* 0x000000ff14007386 */ /* 0x0005e2000010e900 */
[----:B------:R-:W-:Y:S02]  /*5b60*/  IMAD R31, R43, 0x4c, R44 ;  /* 0x0000004c2b1f7824 */ /* 0x000fe400078e022c */
[-C--:B-1----:R-:W-:Y:S01]  /*5b70*/  IMAD.WIDE R8, R26, R16.reuse, c[0x0][0x168] ;  /* 0x00005a001a087625 */ /* 0x082fe200078e0210 */
        /* <DEDUP_REMOVED lines=21> */
[C-C-:B------:R-:W-:Y:S01]  /*5cd0*/  IMAD R27, R43.reuse, 0x53, R44.reuse ;  /* 0x000000532b1b7824 */ /* 0x140fe200078e022c */
[----:B------:R2:W-:Y:S01]  /*5ce0*/  STG.E.SYS [R12], RZ ;  /* 0x000000ff0c007386 */ /* 0x0005e2000010e900 */
[C-C-:B------:R-:W-:Y:S02]  /*5cf0*/  IMAD R29, R43.reuse, 0x54, R44.reuse ;  /* 0x000000542b1d7824 */ /* 0x140fe400078e022c */
[-C--:B------:R-:W-:Y:S01]  /*5d00*/  IMAD.WIDE R6, R6, R16.reuse, c[0x0][0x168] ;  /* 0x00005a0006067625 */ /* 0x080fe200078e0210 */
[----:B------:R3:W-:Y:S01]  /*5d10*/  STG.E.SYS [R14], RZ ;  /* 0x000000ff0e007386 */ /* 0x0007e2000010e900 */
[C-C-:B------:R-:W-:Y:S02]  /*5d20*/  IMAD R30, R43.reuse, 0x55, R44.reuse ;  /* 0x000000552b1e7824 */ /* 0x140fe400078e022c */
[----:B------:R-:W-:Y:S01]  /*5d30*/  IMAD R31, R43, 0x56, R44 ;  /* 0x000000562b1f7824 */ /* 0x000fe200078e022c */
[----:B------:R-:W-:Y:S01]  /*5d40*/  STG.E.SYS [R18], RZ ;  /* 0x000000ff12007386 */ /* 0x000fe2000010e900 */
[----:B-1----:R-:W-:-:S02]  /*5d50*/  IMAD.WIDE R8, R26, R16, c[0x0][0x168] ;  /* 0x00005a001a087625 */ /* 0x002fc400078e0210 */
[-C--:B0-----:R-:W-:Y:S01]  /*5d60*/  IMAD.WIDE R10, R27, R16.reuse, c[0x0][0x168] ;  /* 0x00005a001b0a7625 */ /* 0x081fe200078e0210 */
[----:B------:R0:W-:Y:S01]  /*5d70*/  STG.E.SYS [R20], R17 ;  /* 0x0000001114007386 */ /* 0x0001e2000010e900 */
[----:B--2---:R-:W-:-:S03]  /*5d80*/  IMAD.WIDE R12, R29, R16, c[0x0][0x168] ;  /* 0x00005a001d0c7625 */ /* 0x004fc600078e0210 */
[----:B------:R1:W-:Y:S01]  /*5d90*/  STG.E.SYS [R22], RZ ;  /* 0x000000ff16007386 */ /* 0x0003e2000010e900 */
[----:B---3--:R-:W-:-:S03]  /*5da0*/  IMAD.WIDE R14, R30, R16, c[0x0][0x168] ;  /* 0x00005a001e0e7625 */ /* 0x008fc600078e0210 */
[----:B------:R-:W-:Y:S01]  /*5db0*/  STG.E.SYS [R24], RZ ;  /* 0x000000ff18007386 */ /* 0x000fe2000010e900 */
[----:B0-----:R-:W-:-:S03]  /*5dc0*/  IMAD R21, R43, 0x57, R44 ;  /* 0x000000572b157824 */ /* 0x001fc600078e022c */
[----:B------:R0:W-:Y:S01]  /*5dd0*/  STG.E.SYS [R4], RZ ;  /* 0x000000ff04007386 */ /* 0x0001e2000010e900 */
[--C-:B-1----:R-:W-:Y:S02]  /*5de0*/  IMAD R22, R43, 0x58, R44.reuse ;  /* 0x000000582b167824 */ /* 0x102fe400078e022c */
[-C--:B------:R-:W-:Y:S02]  /*5df0*/  IMAD.WIDE R18, R31, R16.reuse, c[0x0][0x168] ;  /* 0x00005a001f127625 */ /* 0x080fe400078e0210 */
[-C--:B------:R-:W-:Y:S02]  /*5e00*/  IMAD.WIDE R20, R21, R16.reuse, c[0x0][0x168] ;  /* 0x00005a0015147625 */ /* 0x080fe400078e0210 */
[----:B------:R-:W-:Y:S02]  /*5e10*/  IMAD.WIDE R22, R22, R16, c[0x0][0x168] ;  /* 0x00005a0016167625 */ /* 0x000fe400078e0210 */
[C---:B0-----:R-:W-:Y:S01]  /*5e20*/  IMAD R5, R43.reuse, 0x5a, R43 ;  /* 0x0000005a2b057824 */ /* 0x041fe200078e022b */
[----:B------:R0:W-:Y:S01]  /*5e30*/  STG.E.SYS [R6], RZ ;  /* 0x000000ff06007386 */ /* 0x0001e2000010e900 */
[----:B------:R-:W-:-:S02]  /*5e40*/  IMAD R25, R43, 0x59, R44 ;  /* 0x000000592b197824 */ /* 0x000fc400078e022c */
[--C-:B------:R-:W-:Y:S01]  /*5e50*/  IMAD R3, R43, 0x5a, R44.reuse ;  /* 0x0000005a2b037824 */ /* 0x100fe200078e022c */
[----:B------:R1:W-:Y:S01]  /*5e60*/  STG.E.SYS [R8], RZ ;  /* 0x000000ff08007386 */ /* 0x0003e2000010e900 */
[-C--:B------:R-:W-:Y:S02]  /*5e70*/  IMAD.WIDE R24, R25, R16.reuse, c[0x0][0x168] ;  /* 0x00005a0019187625 */ /* 0x080fe400078e0210 */
[C-C-:B------:R-:W-:Y:S01]  /*5e80*/  IMAD R26, R43.reuse, 0x5c, R44.reuse ;  /* 0x0000005c2b1a7824 */ /* 0x140fe200078e022c */
[----:B0-----:R-:W-:Y:S01]  /*5e90*/  IADD3 R6, R44, R5, RZ ;  /* 0x000000052c067210 */ /* 0x001fe20007ffe0ff */
[----:B------:R0:W-:Y:S01]  /*5ea0*/  STG.E.SYS [R10], RZ ;  /* 0x000000ff0a007386 */ /* 0x0001e2000010e900 */
[C-C-:B------:R-:W-:Y:S02]  /*5eb0*/  IMAD R27, R43.reuse, 0x5d, R44.reuse ;  /* 0x0000005d2b1b7824 */ /* 0x140fe400078e022c */
[----:B------:R-:W-:Y:S01]  /*5ec0*/  IMAD R29, R43, 0x5e, R44 ;  /* 0x0000005e2b1d7824 */ /* 0x000fe200078e022c */
[----:B------:R2:W-:Y:S01]  /*5ed0*/  STG.E.SYS [R12], RZ ;  /* 0x000000ff0c007386 */ /* 0x0005e2000010e900 */
[----:B------:R-:W-:-:S02]  /*5ee0*/  IMAD.WIDE R4, R3, R16, c[0x0][0x168] ;  /* 0x00005a0003047625 */ /* 0x000fc400078e0210 */
[C-C-:B------:R-:W-:Y:S01]  /*5ef0*/  IMAD R30, R43.reuse, 0x5f, R44.reuse ;  /* 0x0000005f2b1e7824 */ /* 0x140fe200078e022c */
[----:B------:R3:W-:Y:S01]  /*5f00*/  STG.E.SYS [R14], RZ ;  /* 0x000000ff0e007386 */ /* 0x0007e2000010e900 */
[-C--:B------:R-:W-:Y:S02]  /*5f10*/  IMAD.WIDE R6, R6, R16.reuse, c[0x0][0x168] ;  /* 0x00005a0006067625 */ /* 0x080fe400078e0210 */
[----:B------:R-:W-:Y:S01]  /*5f20*/  IMAD R31, R43, 0x60, R44 ;  /* 0x000000602b1f7824 */ /* 0x000fe200078e022c */
[----:B------:R-:W-:Y:S01]  /*5f30*/  STG.E.SYS [R18], RZ ;  /* 0x000000ff12007386 */ /* 0x000fe2000010e900 */
[-C--:B-1----:R-:W-:Y:S02]  /*5f40*/  IMAD.WIDE R8, R26, R16.reuse, c[0x0][0x168] ;  /* 0x00005a001a087625 */ /* 0x082fe400078e0210 */
[-C--:B0-----:R-:W-:Y:S01]  /*5f50*/  IMAD.WIDE R10, R27, R16.reuse, c[0x0][0x168] ;  /* 0x00005a001b0a7625 */ /* 0x081fe200078e0210 */
[----:B------:R0:W-:Y:S01]  /*5f60*/  STG.E.SYS [R20], RZ ;  /* 0x000000ff14007386 */ /* 0x0001e2000010e900 */
[----:B--2---:R-:W-:-:S03]  /*5f70*/  IMAD.WIDE R12, R29, R16, c[0x0][0x168] ;  /* 0x00005a001d0c7625 */ /* 0x004fc600078e0210 */
[----:B------:R1:W-:Y:S01]  /*5f80*/  STG.E.SYS [R22], R17 ;  /* 0x0000001116007386 */ /* 0x0003e2000010e900 */
[C-C-:B------:R-:W-:Y:S02]  /*5f90*/  IMAD R33, R43.reuse, 0x63, R44.reuse ;  /* 0x000000632b217824 */ /* 0x140fe400078e022c */
[-C--:B---3--:R-:W-:Y:S02]  /*5fa0*/  IMAD.WIDE R14, R30, R16.reuse, c[0x0][0x168] ;  /* 0x00005a001e0e7625 */ /* 0x088fe400078e0210 */
[--C-:B0-----:R-:W-:Y:S02]  /*5fb0*/  IMAD R21, R43, 0x61, R44.reuse ;  /* 0x000000612b157824 */ /* 0x101fe400078e022c */
[-C--:B------:R-:W-:Y:S02]  /*5fc0*/  IMAD.WIDE R18, R31, R16.reuse, c[0x0][0x168] ;  /* 0x00005a001f127625 */ /* 0x080fe400078e0210 */
[----:B-1----:R-:W-:Y:S01]  /*5fd0*/  IMAD R22, R43, 0x62, R44 ;  /* 0x000000622b167824 */ /* 0x002fe200078e022c */
[----:B------:R0:W-:Y:S01]  /*5fe0*/  STG.E.SYS [R24], RZ ;  /* 0x000000ff18007386 */ /* 0x0001e2000010e900 */
[----:B------:R-:W-:-:S02]  /*5ff0*/  IMAD.WIDE R20, R21, R16, c[0x0][0x168] ;  /* 0x00005a0015147625 */ /* 0x000fc400078e0210 */
[-C--:B------:R-:W-:Y:S01]  /*6000*/  IMAD.WIDE R22, R22, R16.reuse, c[0x0][0x168] ;  /* 0x00005a0016167625 */ /* 0x080fe200078e0210 */
[----:B------:R1:W-:Y:S01]  /*6010*/  STG.E.SYS [R4], RZ ;  /* 0x000000ff04007386 */ /* 0x0003e2000010e900 */
[----:B0-----:R-:W-:-:S03]  /*6020*/  IMAD.WIDE R24, R33, R16, c[0x0][0x168] ;  /* 0x00005a0021187625 */ /* 0x001fc600078e0210 */
[----:B------:R1:W-:Y:S04]  /*6030*/  STG.E.SYS [R6], RZ ;  /* 0x000000ff06007386 */ /* 0x0003e8000010e900 */
[----:B------:R1:W-:Y:S01]  /*6040*/  STG.E.SYS [R8], RZ ;  /* 0x000000ff08007386 */ /* 0x0003e2000010e900 */
[----:B------:R-:W-:-:S03]  /*6050*/  FADD.FTZ R2, |R47|, R2 ;  /* 0x000000022f027221 */ /* 0x000fc60000010200 */
[----:B------:R1:W-:Y:S04]  /*6060*/  STG.E.SYS [R10], RZ ;  /* 0x000000ff0a007386 */ /* 0x0003e8000010e900 */
[----:B------:R1:W-:Y:S04]  /*6070*/  STG.E.SYS [R12], RZ ;  /* 0x000000ff0c007386 */ /* 0x0003e8000010e900 */
[----:B------:R1:W-:Y:S04]  /*6080*/  STG.E.SYS [R14], RZ ;  /* 0x000000ff0e007386 */ /* 0x0003e8000010e900 */
[----:B------:R1:W-:Y:S01]  /*6090*/  STG.E.SYS [R18], RZ ;  /* 0x000000ff12007386 */ /* 0x0003e2000010e900 */
[----:B------:R-:W-:-:S03]  /*60a0*/  FADD.FTZ R2, |R32|, R2 ;  /* 0x0000000220027221 */ /* 0x000fc60000010200 */
[----:B------:R1:W-:Y:S04]  /*60b0*/  STG.E.SYS [R20], RZ ;  /* 0x000000ff14007386 */ /* 0x0003e8000010e900 */
[----:B------:R1:W-:Y:S04]  /*60c0*/  STG.E.SYS [R22], RZ ;  /* 0x000000ff16007386 */ /* 0x0003e8000010e900 */
[----:B------:R1:W-:Y:S01]  /*60d0*/  STG.E.SYS [R24], R17 ;  /* 0x0000001118007386 */ /* 0x0003e2000010e900 */
[----:B------:R-:W-:Y:S01]  /*60e0*/  FSETP.GEU.FTZ.AND P0, PT, R2, 1.0000000116860974231e-07, PT ;  /* 0x33d6bf950200780b */ /* 0x000fe20003f1e000 */
[----:B------:R-:W-:Y:S11]  /*60f0*/  BSSY B1, `(.L_x_326) ;  /* 0x0000167000017945 */ /* 0x000ff60003800000 */
[----:B-1----:R-:W-:Y:S05]  /*6100*/  @!P0 BRA `(.L_x_327) ;  /* 0x0000165000008947 */ /* 0x002fea0003800000 */
.L_x_346:
[----:B------:R-:W-:Y:S01]  /*6110*/  FMUL.FTZ R2, R2, 0.20000000298023223877 ;  /* 0x3e4ccccd02027820 */ /* 0x000fe20000410000 */
[----:B------:R-:W-:-:S03]  /*6120*/  MOV R26, 0x1 ;  /* 0x00000001001a7802 */ /* 0x000fc60000000f00 */
[----:B------:R-:W-:-:S08]  /*6130*/  FMUL.FTZ R27, R2, 0.0099999997764825820923 ;  /* 0x3c23d70a021b7820 */ /* 0x000fd00000410000 */
.L_x_345:
[----:B------:R-:W-:-:S12]  /*6140*/  ISETP.GE.AND P0, PT, R26, 0x1, PT ;  /* 0x000000011a00780c */ /* 0x000fd80003f06270 */
[----:B------:R-:W-:Y:S05]  /*6150*/  @!P0 BRA `(.L_x_328) ;  /* 0x0000117000008947 */ /* 0x000fea0003800000 */
[C---:B------:R-:W-:Y:S01]  /*6160*/  IMAD R29, R26.reuse, 0xa, RZ ;  /* 0x0000000a1a1d7824 */ /* 0x040fe200078e02ff */
[----:B------:R-:W-:Y:S01]  /*6170*/  MOV R23, 0x4 ;  /* 0x0000000400177802 */ /* 0x000fe20000000f00 */
[----:B------:R-:W-:Y:S01]  /*6180*/  IMAD R28, R26, 0xb, RZ ;  /* 0x0000000b1a1c7824 */ /* 0x000fe200078e02ff */
[----:B------:R-:W-:Y:S01]  /*6190*/  MOV R30, RZ ;  /* 0x000000ff001e7202 */ /* 0x000fe20000000f00 */
[-C--:B------:R-:W-:Y:S01]  /*61a0*/  IMAD R3, R43, R29.reuse, R43 ;  /* 0x0000001d2b037224 */ /* 0x080fe200078e022b */
[----:B------:R-:W-:Y:S01]  /*61b0*/  IADD3 R5, R29, 0x2, RZ ;  /* 0x000000021d057810 */ /* 0x000fe20007ffe0ff */
[--C-:B------:R-:W-:Y:S01]  /*61c0*/  IMAD R2, R43, R29, R44.reuse ;  /* 0x0000001d2b027224 */ /* 0x100fe200078e022c */
[C---:B------:R-:W-:Y:S02]  /*61d0*/  IADD3 R9, R29.reuse, 0x3, RZ ;  /* 0x000000031d097810 */ /* 0x040fe40007ffe0ff */
[----:B------:R-:W-:Y:S01]  /*61e0*/  IADD3 R10, R29, 0x4, RZ ;  /* 0x000000041d0a7810 */ /* 0x000fe20007ffe0ff */
[--C-:B------:R-:W-:Y:S01]  /*61f0*/  IMAD R6, R43, R5, R44.reuse ;  /* 0x000000052b067224 */ /* 0x100fe200078e022c */
        /* <DEDUP_REMOVED lines=9> */
[C-C-:B------:R-:W-:Y:S01]  /*6290*/  IMAD R17, R43.reuse, R17, R44.reuse ;  /* 0x000000112b117224 */ /* 0x140fe200078e022c */
[----:B------:R-:W-:Y:S01]  /*62a0*/  IADD3 R4, R44, R3, RZ ;  /* 0x000000032c047210 */ /* 0x000fe20007ffe0ff */
[C-C-:B------:R-:W-:Y:S01]  /*62b0*/  IMAD R18, R43.reuse, R18, R44.reuse ;  /* 0x000000122b127224 */ /* 0x140fe200078e022c */
[----:B------:R-:W-:Y:S01]  /*62c0*/  LEA R28, R28, R1, 0x2 ;  /* 0x000000011c1c7211 */ /* 0x000fe200078e10ff */
[----:B------:R-:W-:-:S02]  /*62d0*/  IMAD R21, R43, R21, R44 ;  /* 0x000000152b157224 */ /* 0x000fc400078e022c */
[-C--:B------:R-:W-:Y:S02]  /*62e0*/  IMAD.WIDE R2, R2, R23.reuse, c[0x0][0x168] ;  /* 0x00005a0002027625 */ /* 0x080fe400078e0217 */
[-C--:B------:R-:W-:Y:S02]  /*62f0*/  IMAD.WIDE R4, R4, R23.reuse, c[0x0][0x168] ;  /* 0x00005a0004047625 */ /* 0x080fe400078e0217 */
[-C--:B------:R-:W-:Y:S02]  /*6300*/  IMAD.WIDE R6, R6, R23.reuse, c[0x0][0x168] ;  /* 0x00005a0006067625 */ /* 0x080fe400078e0217 */
[-C--:B------:R-:W-:Y:S02]  /*6310*/  IMAD.WIDE R8, R9, R23.reuse, c[0x0][0x168] ;  /* 0x00005a0009087625 */ /* 0x080fe400078e0217 */
[-C--:B------:R-:W-:Y:S02]  /*6320*/  IMAD.WIDE R10, R10, R23.reuse, c[0x0][0x168] ;  /* 0x00005a000a0a7625 */ /* 0x080fe400078e0217 */
[----:B------:R-:W-:-:S02]  /*6330*/  IMAD.WIDE R12, R13, R23, c[0x0][0x168] ;  /* 0x00005a000d0c7625 */ /* 0x000fc400078e0217 */
[-C--:B------:R-:W-:Y:S02]  /*6340*/  IMAD.WIDE R14, R14, R23.reuse, c[0x0][0x168] ;  /* 0x00005a000e0e7625 */ /* 0x080fe400078e0217 */
[-C--:B------:R-:W-:Y:S02]  /*6350*/  IMAD.WIDE R16, R17, R23.reuse, c[0x0][0x168] ;  /* 0x00005a0011107625 */ /* 0x080fe400078e0217 */
[-C--:B------:R-:W-:Y:S02]  /*6360*/  IMAD.WIDE R18, R18, R23.reuse, c[0x0][0x168] ;  /* 0x00005a0012127625 */ /* 0x080fe400078e0217 */
[----:B------:R-:W-:-:S08]  /*6370*/  IMAD.WIDE R20, R21, R23, c[0x0][0x168] ;  /* 0x00005a0015147625 */ /* 0x000fd000078e0217 */
.L_x_344:
[----:B------:R-:W-:-:S04]  /*6380*/  IADD3 R22, R29, R30, RZ ;  /* 0x0000001e1d167210 */ /* 0x000fc80007ffe0ff */
[----:B------:R-:W-:-:S08]  /*6390*/  LEA R22, R22, R1, 0x2 ;  /* 0x0000000116167211 */ /* 0x000fd000078e10ff */
[----:B------:R0:W5:Y:S01]  /*63a0*/  LDL R24, [R22] ;  /* 0x0000000016187983 */ /* 0x0001620000100800 */
[----:B------:R-:W-:Y:S01]  /*63b0*/  ISETP.GE.AND P0, PT, R0, 0x4, PT ;  /* 0x000000040000780c */ /* 0x000fe20003f06270 */
[----:B------:R-:W-:Y:S01]  /*63c0*/  IMAD R23, R30, 0xb, RZ ;  /* 0x0000000b1e177824 */ /* 0x000fe200078e02ff */
[----:B------:R-:W-:Y:S01]  /*63d0*/  BSSY B0, `(.L_x_329) ;  /* 0x00000ec000007945 */ /* 0x000fe20003800000 */
[----:B------:R-:W-:Y:S03]  /*63e0*/  BSSY B2, `(.L_x_330) ;  /* 0x0000013000027945 */ /* 0x000fe60003800000 */
[----:B------:R-:W-:-:S06]  /*63f0*/  LEA R23, R23, R1, 0x2 ;  /* 0x0000000117177211 */ /* 0x000fcc00078e10ff */
[----:B------:R-:W-:Y:S05]  /*6400*/  @!P0 BRA `(.L_x_331) ;  /* 0x000000a000008947 */ /* 0x000fea0003800000 */
[----:B0-----:R-:W2:Y:S02]  /*6410*/  LDL R25, [R28] ;  /* 0x000000001c197983 */ /* 0x001ea40000100800 */
[----:B--2---:R-:W-:-:S05]  /*6420*/  FMUL.FTZ R25, |R25|, 9.9999997171806853657e-10 ;  /* 0x3089705f19197820 */ /* 0x004fca0000410200 */
[----:B-----5:R-:W-:-:S12]  /*6430*/  FSETP.GTU.FTZ.AND P0, PT, |R24|, R25, PT ;  /* 0x000000191800720b */ /* 0x020fd80003f1c200 */
[----:B------:R-:W-:Y:S05]  /*6440*/  @P0 BRA `(.L_x_331) ;  /* 0x0000006000000947 */ /* 0x000fea0003800000 */
[----:B------:R-:W2:Y:S02]  /*6450*/  LDL R25, [R23] ;  /* 0x0000000017197983 */ /* 0x000ea40000100800 */
[----:B--2---:R-:W-:-:S05]  /*6460*/  FMUL.FTZ R25, |R25|, 9.9999997171806853657e-10 ;  /* 0x3089705f19197820 */ /* 0x004fca0000410200 */
[----:B------:R-:W-:-:S12]  /*6470*/  FSETP.GTU.FTZ.AND P0, PT, |R24|, R25, PT ;  /* 0x000000191800720b */ /* 0x000fd80003f1c200 */
[----:B------:R0:W-:Y:S01]  /*6480*/  @!P0 STL [R22], RZ ;  /* 0x000000ff16008387 */ /* 0x0001e20000100800 */
[----:B------:R-:W-:Y:S01]  /*6490*/  @!P0 BREAK B2 ;  /* 0x0000000000028942 */ /* 0x000fe20003800000 */
[----:B------:R-:W-:Y:S05]  /*64a0*/  @!P0 BRA `(.L_x_332) ;  /* 0x00000de000008947 */ /* 0x000fea0003800000 */
.L_x_331:
[C---:B0----5:R-:W-:Y:S02]  /*64b0*/  FSETP.GEU.FTZ.AND P0, PT, |R24|.reuse, R27, PT ;  /* 0x0000001b1800720b */ /* 0x061fe40003f1e200 */
[----:B------:R-:W-:Y:S02]  /*64c0*/  FSETP.NEU.FTZ.AND P1, PT, R24, RZ, PT ;  /* 0x000000ff1800720b */ /* 0x000fe40003f3d000 */
[----:B------:R-:W-:-:S04]  /*64d0*/  ISETP.LT.AND P0, PT, R0, 0x3, !P0 ;  /* 0x000000030000780c */ /* 0x000fc80004701270 */
[----:B------:R-:W-:-:S12]  /*64e0*/  PLOP3.LUT P0, PT, P1, P0, PT, 0x8a, 0x0 ;  /* 0x000000000000781c */ /* 0x000fd80000f01172 */
[----:B------:R-:W-:Y:S01]  /*64f0*/  @P0 BREAK B2 ;  /* 0x0000000000020942 */ /* 0x000fe20003800000 */
[----:B------:R-:W-:Y:S05]  /*6500*/  @P0 BRA `(.L_x_332) ;  /* 0x00000d8000000947 */ /* 0x000fea0003800000 */
[----:B------:R-:W-:Y:S05]  /*6510*/  BSYNC B2 ;  /* 0x0000000000027941 */ /* 0x000fea0003800000 */
.L_x_330:
[----:B------:R-:W2:Y:S04]  /*6520*/  LDL R34, [R28] ;  /* 0x000000001c227983 */ /* 0x000ea80000100800 */
[----:B------:R-:W2:Y:S01]  /*6530*/  LDL R25, [R23] ;  /* 0x0000000017197983 */ /* 0x000ea20000100800 */
[----:B------:R-:W-:Y:S01]  /*6540*/  BSSY B2, `(.L_x_333) ;  /* 0x0000010000027945 */ /* 0x000fe20003800000 */
[----:B--2---:R-:W-:-:S04]  /*6550*/  FADD.FTZ R32, R34, -R25 ;  /* 0x8000001922207221 */ /* 0x004fc80000010000 */
[----:B------:R-:W-:-:S05]  /*6560*/  FMUL.FTZ R25, |R32|, 9.9999997171806853657e-10 ;  /* 0x3089705f20197820 */ /* 0x000fca0000410200 */
[----:B------:R-:W-:-:S12]  /*6570*/  FSETP.GT.FTZ.AND P0, PT, |R24|, R25, PT ;  /* 0x000000191800720b */ /* 0x000fd80003f14200 */
[----:B------:R-:W0:Y:S02]  /*6580*/  @!P0 MUFU.RCP R33, R32 ;  /* 0x0000002000218308 */ /* 0x000e240000001000 */
[----:B0-----:R-:W-:Y:S01]  /*6590*/  @!P0 FMUL.FTZ R33, R24, R33 ;  /* 0x0000002118218220 */ /* 0x001fe20000410000 */
[----:B------:R-:W-:Y:S07]  /*65a0*/  @!P0 BRA `(.L_x_334) ;  /* 0x0000009000008947 */ /* 0x000fee0003800000 */
[----:B------:R-:W0:Y:S01]  /*65b0*/  MUFU.RCP R31, R24 ;  /* 0x00000018001f7308 */ /* 0x000e220000001000 */
[----:B------:R-:W-:-:S04]  /*65c0*/  FMUL.FTZ R25, R32, 0.5 ;  /* 0x3f00000020197820 */ /* 0x000fc80000410000 */
[----:B0-----:R-:W-:-:S04]  /*65d0*/  FMUL.FTZ R25, R25, R31 ;  /* 0x0000001f19197220 */ /* 0x001fc80000410000 */
[C---:B------:R-:W-:Y:S01]  /*65e0*/  FFMA.FTZ R31, R25.reuse, R25, 1 ;  /* 0x3f800000191f7423 */ /* 0x040fe20000010019 */
[----:B------:R-:W-:-:S05]  /*65f0*/  FSETP.GEU.FTZ.AND P0, PT, R25, RZ, PT ;  /* 0x000000ff1900720b */ /* 0x000fca0003f1e000 */
[----:B------:R-:W0:Y:S02]  /*6600*/  MUFU.SQRT R31, R31 ;  /* 0x0000001f001f7308 */ /* 0x000e240000002000 */
[----:B0-----:R-:W-:-:S06]  /*6610*/  FADD.FTZ R32, |R25|, R31 ;  /* 0x0000001f19207221 */ /* 0x001fcc0000010200 */
[----:B------:R-:W0:Y:S02]  /*6620*/  MUFU.RCP R33, R32 ;  /* 0x0000002000217308 */ /* 0x000e240000001000 */
[----:B0-----:R-:W-:-:S08]  /*6630*/  @!P0 FADD.FTZ R33, -R33, -RZ ;  /* 0x800000ff21218221 */ /* 0x001fd00000010100 */
.L_x_334:
[----:B------:R-:W-:Y:S05]  /*6640*/  BSYNC B2 ;  /* 0x0000000000027941 */ /* 0x000fea0003800000 */
.L_x_333:
[----:B------:R-:W-:-:S08]  /*6650*/  FFMA.FTZ R34, R24, R33, R34 ;  /* 0x0000002118227223 */ /* 0x000fd00000010022 */
[----:B------:R0:W-:Y:S04]  /*6660*/  STL [R28], R34 ;  /* 0x000000221c007387 */ /* 0x0001e80000100800 */
[----:B------:R-:W2:Y:S01]  /*6670*/  LDL R35, [R23] ;  /* 0x0000000017237983 */ /* 0x000ea20000100800 */
[-C--:B------:R-:W-:Y:S01]  /*6680*/  FFMA.FTZ R25, R33, R33.reuse, 1 ;  /* 0x3f80000021197423 */ /* 0x080fe20000010021 */
[----:B------:R-:W-:Y:S01]  /*6690*/  ISETP.GE.AND P0, PT, R30, 0x1, PT ;  /* 0x000000011e00780c */ /* 0x000fe20003f06270 */
[----:B------:R-:W-:Y:S04]  /*66a0*/  BSSY B2, `(.L_x_335) ;  /* 0x000001b000027945 */ /* 0x000fe80003800000 */
[----:B------:R-:W1:Y:S01]  /*66b0*/  MUFU.RSQ R31, R25 ;  /* 0x00000019001f7308 */ /* 0x000e620000001400 */
[----:B--2---:R-:W-:-:S02]  /*66c0*/  FFMA.FTZ R36, -R24, R33, R35 ;  /* 0x0000002118247223 */ /* 0x004fc40000010123 */
[----:B-1----:R-:W-:Y:S02]  /*66d0*/  FADD.FTZ R24, R31, 1 ;  /* 0x3f8000001f187421 */ /* 0x002fe40000010000 */
[----:B------:R-:W-:-:S04]  /*66e0*/  FMUL.FTZ R31, R33, R31 ;  /* 0x0000001f211f7220 */ /* 0x000fc80000410000 */
[----:B------:R0:W-:Y:S01]  /*66f0*/  STL [R23], R36 ;  /* 0x0000002417007387 */ /* 0x0001e20000100800 */
[----:B------:R-:W1:Y:S03]  /*6700*/  MUFU.RCP R24, R24 ;  /* 0x0000001800187308 */ /* 0x000e660000001000 */
[----:B------:R0:W-:Y:S01]  /*6710*/  STL [R22], RZ ;  /* 0x000000ff16007387 */ /* 0x0001e20000100800 */
[----:B-1----:R-:W-:Y:S01]  /*6720*/  FMUL.FTZ R32, R31, R24 ;  /* 0x000000181f207220 */ /* 0x002fe20000410000 */
[----:B------:R-:W-:Y:S07]  /*6730*/  @!P0 BRA `(.L_x_336) ;  /* 0x0000011000008947 */ /* 0x000fee0003800000 */
[----:B0-----:R-:W-:-:S08]  /*6740*/  MOV R23, RZ ;  /* 0x000000ff00177202 */ /* 0x001fd00000000f00 */
.L_x_337:
[----:B0-----:R-:W-:Y:S01]  /*6750*/  IMAD R22, R30, 0xa, R23 ;  /* 0x0000000a1e167824 */ /* 0x001fe200078e0217 */
[----:B-1----:R-:W-:-:S04]  /*6760*/  IADD3 R24, R29, R23, RZ ;  /* 0x000000171d187210 */ /* 0x002fc80007ffe0ff */
[-C--:B------:R-:W-:Y:S02]  /*6770*/  LEA R22, R22, R1.reuse, 0x2 ;  /* 0x0000000116167211 */ /* 0x080fe400078e10ff */
[----:B------:R-:W-:-:S06]  /*6780*/  LEA R24, R24, R1, 0x2 ;  /* 0x0000000118187211 */ /* 0x000fcc00078e10ff */
[----:B------:R-:W2:Y:S04]  /*6790*/  LDL R25, [R22] ;  /* 0x0000000016197983 */ /* 0x000ea80000100800 */
[----:B------:R-:W2:Y:S02]  /*67a0*/  LDL R34, [R24] ;  /* 0x0000000018227983 */ /* 0x000ea40000100800 */
[----:B--2---:R-:W-:-:S04]  /*67b0*/  FFMA.FTZ R36, R32, R25, R34 ;  /* 0x0000001920247223 */ /* 0x004fc80000010022 */
[----:B------:R-:W-:-:S08]  /*67c0*/  FFMA.FTZ R36, -R31, R36, R25 ;  /* 0x000000241f247223 */ /* 0x000fd00000010119 */
[----:B------:R0:W-:Y:S04]  /*67d0*/  STL [R22], R36 ;  /* 0x0000002416007387 */ /* 0x0001e80000100800 */
[----:B------:R-:W2:Y:S01]  /*67e0*/  LDL R38, [R24] ;  /* 0x0000000018267983 */ /* 0x000ea20000100800 */
[----:B------:R-:W-:Y:S01]  /*67f0*/  FFMA.FTZ R25, -R32, R34, R25 ;  /* 0x0000002220197223 */ /* 0x000fe20000010119 */
[----:B------:R-:W-:-:S04]  /*6800*/  IADD3 R23, R23, 0x1, RZ ;  /* 0x0000000117177810 */ /* 0x000fc80007ffe0ff */
[----:B------:R-:W-:Y:S01]  /*6810*/  ISETP.GE.AND P0, PT, R23, R30, PT ;  /* 0x0000001e1700720c */ /* 0x000fe20003f06270 */
[----:B--2---:R-:W-:-:S08]  /*6820*/  FFMA.FTZ R25, R31, R25, R38 ;  /* 0x000000191f197223 */ /* 0x004fd00000010026 */
[----:B------:R1:W-:Y:S03]  /*6830*/  STL [R24], R25 ;  /* 0x0000001918007387 */ /* 0x0003e60000100800 */
[----:B------:R-:W-:Y:S05]  /*6840*/  @!P0 BRA `(.L_x_337) ;  /* 0xffffff0000008947 */ /* 0x000fea000383ffff */
.L_x_336:
[----:B01----:R-:W-:Y:S05]  /*6850*/  BSYNC B2 ;  /* 0x0000000000027941 */ /* 0x003fea0003800000 */
.L_x_335:
[----:B------:R-:W-:Y:S01]  /*6860*/  IADD3 R23, R30, 0x1, RZ ;  /* 0x000000011e177810 */ /* 0x000fe20007ffe0ff */
[----:B------:R-:W-:Y:S03]  /*6870*/  BSSY B2, `(.L_x_338) ;  /* 0x0000013000027945 */ /* 0x000fe60003800000 */
[----:B------:R-:W-:-:S12]  /*6880*/  ISETP.GE.AND P0, PT, R23, R26, PT ;  /* 0x0000001a1700720c */ /* 0x000fd80003f06270 */
[----:B------:R-:W-:Y:S05]  /*6890*/  @P0 BRA `(.L_x_339) ;  /* 0x0000010000000947 */ /* 0x000fea0003800000 */
.L_x_340:
        /* <DEDUP_REMOVED lines=16> */
.L_x_339:
[----:B01----:R-:W-:Y:S05]  /*69a0*/  BSYNC B2 ;  /* 0x0000000000027941 */ /* 0x003fea0003800000 */
.L_x_338:
[----:B------:R-:W-:Y:S01]  /*69b0*/  IADD3 R22, R26, 0x1, RZ ;  /* 0x000000011a167810 */ /* 0x000fe20007ffe0ff */
[----:B------:R-:W-:Y:S03]  /*69c0*/  BSSY B2, `(.L_x_341) ;  /* 0x0000013000027945 */ /* 0x000fe60003800000 */
[----:B------:R-:W-:-:S12]  /*69d0*/  ISETP.GT.AND P0, PT, R22, 0x9, PT ;  /* 0x000000091600780c */ /* 0x000fd80003f04270 */
[----:B------:R-:W-:Y:S05]  /*69e0*/  @P0 BRA `(.L_x_342) ;  /* 0x0000010000000947 */ /* 0x000fea0003800000 */
.L_x_343:
[C---:B0-----:R-:W-:Y:S02]  /*69f0*/  IMAD R23, R22.reuse, 0xa, R30 ;  /* 0x0000000a16177824 */ /* 0x041fe400078e021e */
[----:B-1----:R-:W-:-:S03]  /*6a00*/  IMAD R24, R22, 0xa, R26 ;  /* 0x0000000a16187824 */ /* 0x002fc600078e021a */
        /* <DEDUP_REMOVED lines=10> */
[----:B------:R-:W-:Y:S01]  /*6ab0*/  ISETP.GE.AND P0, PT, R22, 0xa, PT ;  /* 0x0000000a1600780c */ /* 0x000fe20003f06270 */
[----:B--2---:R-:W-:-:S08]  /*6ac0*/  FFMA.FTZ R25, R31, R25, R38 ;  /* 0x000000191f197223 */ /* 0x004fd00000010026 */
[----:B------:R1:W-:Y:S03]  /*6ad0*/  STL [R24], R25 ;  /* 0x0000001918007387 */ /* 0x0003e60000100800 */
[----:B------:R-:W-:Y:S05]  /*6ae0*/  @!P0 BRA `(.L_x_343) ;  /* 0xffffff0000008947 */ /* 0x000fea000383ffff */
.L_x_342:
[----:B01----:R-:W-:Y:S05]  /*6af0*/  BSYNC B2 ;  /* 0x0000000000027941 */ /* 0x003fea0003800000 */
.L_x_341:
[----:B------:R-:W-:Y:S01]  /*6b00*/  IMAD R33, R30, 0xa, RZ ;  /* 0x0000000a1e217824 */ /* 0x000fe200078e02ff */
[----:B------:R-:W-:Y:S01]  /*6b10*/  MOV R34, 0x4 ;  /* 0x0000000400227802 */ /* 0x000fe20000000f00 */
[----:B------:R-:W2:Y:S02]  /*6b20*/  LDG.E.SYS R35, [R2] ;  /* 0x0000000002237381 */ /* 0x000ea400001ee900 */
[----:B------:R-:W-:-:S04]  /*6b30*/  IMAD R23, R43, R33, R44 ;  /* 0x000000212b177224 */ /* 0x000fc800078e022c */
[----:B------:R-:W-:-:S10]  /*6b40*/  IMAD.WIDE R22, R23, R34, c[0x0][0x168] ;  /* 0x00005a0017167625 */ /* 0x000fd400078e0222 */
[----:B------:R-:W2:Y:S02]  /*6b50*/  LDG.E.SYS R25, [R22] ;  /* 0x0000000016197381 */ /* 0x000ea400001ee900 */
[----:B--2---:R-:W-:-:S04]  /*6b60*/  FFMA.FTZ R24, R32, R25, R35 ;  /* 0x0000001920187223 */ /* 0x004fc80000010023 */
[----:B------:R-:W-:-:S08]  /*6b70*/  FFMA.FTZ R36, -R31, R24, R25 ;  /* 0x000000181f247223 */ /* 0x000fd00000010119 */
[----:B------:R0:W-:Y:S04]  /*6b80*/  STG.E.SYS [R22], R36 ;  /* 0x0000002416007386 */ /* 0x0001e8000010e900 */
[----:B------:R-:W2:Y:S01]  /*6b90*/  LDG.E.SYS R38, [R2] ;  /* 0x0000000002267381 */ /* 0x000ea200001ee900 */
[----:B------:R-:W-:-:S05]  /*6ba0*/  IMAD R37, R43, R33, R43 ;  /* 0x000000212b257224 */ /* 0x000fca00078e022b */
[----:B------:R-:W-:Y:S01]  /*6bb0*/  IADD3 R24, R44, R37, RZ ;  /* 0x000000252c187210 */ /* 0x000fe20007ffe0ff */
[----:B------:R-:W-:-:S04]  /*6bc0*/  FFMA.FTZ R37, -R32, R35, R25 ;  /* 0x0000002320257223 */ /* 0x000fc80000010119 */
[----:B------:R-:W-:Y:S02]  /*6bd0*/  IMAD.WIDE R24, R24, R34, c[0x0][0x168] ;  /* 0x00005a0018187625 */ /* 0x000fe400078e0222 */
[----:B--2---:R-:W-:-:S08]  /*6be0*/  FFMA.FTZ R37, R31, R37, R38 ;  /* 0x000000251f257223 */ /* 0x004fd00000010026 */
[----:B------:R1:W-:Y:S04]  /*6bf0*/  STG.E.SYS [R2], R37 ;  /* 0x0000002502007386 */ /* 0x0003e8000010e900 */
[----:B------:R-:W2:Y:S04]  /*6c00*/  LDG.E.SYS R38, [R24] ;  /* 0x0000000018267381 */ /* 0x000ea800001ee900 */
[----:B------:R-:W2:Y:S02]  /*6c10*/  LDG.E.SYS R35, [R4] ;  /* 0x0000000004237381 */ /* 0x000ea400001ee900 */
[----:B--2---:R-:W-:-:S04]  /*6c20*/  FFMA.FTZ R40, R32, R38, R35 ;  /* 0x0000002620287223 */ /* 0x004fc80000010023 */
[----:B------:R-:W-:-:S08]  /*6c30*/  FFMA.FTZ R39, -R31, R40, R38 ;  /* 0x000000281f277223 */ /* 0x000fd00000010126 */
[----:B------:R2:W-:Y:S04]  /*6c40*/  STG.E.SYS [R24], R39 ;  /* 0x0000002718007386 */ /* 0x0005e8000010e900 */
[----:B0-----:R-:W3:Y:S01]  /*6c50*/  LDG.E.SYS R36, [R4] ;  /* 0x0000000004247381 */ /* 0x001ee200001ee900 */
[----:B------:R-:W-:Y:S01]  /*6c60*/  IADD3 R22, R33, 0x2, RZ ;  /* 0x0000000221167810 */ /* 0x000fe20007ffe0ff */
[----:B------:R-:W-:-:S04]  /*6c70*/  FFMA.FTZ R38, -R32, R35, R38 ;  /* 0x0000002320267223 */ /* 0x000fc80000010126 */
[----:B------:R-:W-:-:S04]  /*6c80*/  IMAD R23, R43, R22, R44 ;  /* 0x000000162b177224 */ /* 0x000fc800078e022c */
[----:B------:R-:W-:Y:S02]  /*6c90*/  IMAD.WIDE R22, R23, R34, c[0x0][0x168] ;  /* 0x00005a0017167625 */ /* 0x000fe400078e0222 */
[----:B---3--:R-:W-:-:S08]  /*6ca0*/  FFMA.FTZ R38, R31, R38, R36 ;  /* 0x000000261f267223 */ /* 0x008fd00000010024 */
[----:B------:R0:W-:Y:S04]  /*6cb0*/  STG.E.SYS [R4], R38 ;  /* 0x0000002604007386 */ /* 0x0001e8000010e900 */
[----:B-1----:R-:W3:Y:S04]  /*6cc0*/  LDG.E.SYS R37, [R22] ;  /* 0x0000000016257381 */ /* 0x002ee800001ee900 */
[----:B------:R-:W3:Y:S02]  /*6cd0*/  LDG.E.SYS R35, [R6] ;  /* 0x0000000006237381 */ /* 0x000ee400001ee900 */
[----:B---3--:R-:W-:-:S04]  /*6ce0*/  FFMA.FTZ R36, R32, R37, R35 ;  /* 0x0000002520247223 */ /* 0x008fc80000010023 */
[----:B------:R-:W-:-:S08]  /*6cf0*/  FFMA.FTZ R36, -R31, R36, R37 ;  /* 0x000000241f247223 */ /* 0x000fd00000010125 */
[----:B------:R1:W-:Y:S04]  /*6d00*/  STG.E.SYS [R22], R36 ;  /* 0x0000002416007386 */ /* 0x0003e8000010e900 */
[----:B------:R-:W3:Y:S01]  /*6d10*/  LDG.E.SYS R40, [R6] ;  /* 0x0000000006287381 */ /* 0x000ee200001ee900 */
[----:B--2---:R-:W-:Y:S01]  /*6d20*/  IADD3 R25, R33, 0x3, RZ ;  /* 0x0000000321197810 */ /* 0x004fe20007ffe0ff */
[----:B------:R-:W-:-:S04]  /*6d30*/  FFMA.FTZ R37, -R32, R35, R37 ;  /* 0x0000002320257223 */ /* 0x000fc80000010125 */
[----:B------:R-:W-:-:S04]  /*6d40*/  IMAD R25, R43, R25, R44 ;  /* 0x000000192b197224 */ /* 0x000fc800078e022c */
[----:B------:R-:W-:Y:S02]  /*6d50*/  IMAD.WIDE R24, R25, R34, c[0x0][0x168] ;  /* 0x00005a0019187625 */ /* 0x000fe400078e0222 */
[----:B---3--:R-:W-:-:S08]  /*6d60*/  FFMA.FTZ R37, R31, R37, R40 ;  /* 0x000000251f257223 */ /* 0x008fd00000010028 */
[----:B------:R2:W-:Y:S04]  /*6d70*/  STG.E.SYS [R6], R37 ;  /* 0x0000002506007386 */ /* 0x0005e8000010e900 */
[----:B0-----:R-:W3:Y:S04]  /*6d80*/  LDG.E.SYS R38, [R24] ;  /* 0x0000000018267381 */ /* 0x001ee800001ee900 */
[----:B------:R-:W3:Y:S02]  /*6d90*/  LDG.E.SYS R35, [R8] ;  /* 0x0000000008237381 */ /* 0x000ee400001ee900 */
[----:B---3--:R-:W-:-:S04]  /*6da0*/  FFMA.FTZ R40, R32, R38, R35 ;  /* 0x0000002620287223 */ /* 0x008fc80000010023 */
[----:B------:R-:W-:-:S08]  /*6db0*/  FFMA.FTZ R39, -R31, R40, R38 ;  /* 0x000000281f277223 */ /* 0x000fd00000010126 */
[----:B------:R0:W-:Y:S04]  /*6dc0*/  STG.E.SYS [R24], R39 ;  /* 0x0000002718007386 */ /* 0x0001e8000010e900 */
[----:B-1----:R-:W3:Y:S01]  /*6dd0*/  LDG.E.SYS R36, [R8] ;  /* 0x0000000008247381 */ /* 0x002ee200001ee900 */
[----:B------:R-:W-:Y:S01]  /*6de0*/  IADD3 R22, R33, 0x4, RZ ;  /* 0x0000000421167810 */ /* 0x000fe20007ffe0ff */
[----:B------:R-:W-:-:S04]  /*6df0*/  FFMA.FTZ R38, -R32, R35, R38 ;  /* 0x0000002320267223 */ /* 0x000fc80000010126 */
[----:B------:R-:W-:-:S04]  /*6e00*/  IMAD R23, R43, R22, R44 ;  /* 0x000000162b177224 */ /* 0x000fc800078e022c */
[----:B------:R-:W-:Y:S02]  /*6e10*/  IMAD.WIDE R22, R23, R34, c[0x0][0x168] ;  /* 0x00005a0017167625 */ /* 0x000fe400078e0222 */
[----:B---3--:R-:W-:-:S08]  /*6e20*/  FFMA.FTZ R38, R31, R38, R36 ;  /* 0x000000261f267223 */ /* 0x008fd00000010024 */
[----:B------:R1:W-:Y:S04]  /*6e30*/  STG.E.SYS [R8], R38 ;  /* 0x0000002608007386 */ /* 0x0003e8000010e900 */
[----:B--2---:R-:W2:Y:S04]  /*6e40*/  LDG.E.SYS R37, [R22] ;  /* 0x0000000016257381 */ /* 0x004ea800001ee900 */
[----:B------:R-:W2:Y:S02]  /*6e50*/  LDG.E.SYS R35, [R10] ;  /* 0x000000000a237381 */ /* 0x000ea400001ee900 */
[----:B--2---:R-:W-:-:S04]  /*6e60*/  FFMA.FTZ R36, R32, R37, R35 ;  /* 0x0000002520247223 */ /* 0x004fc80000010023 */
[----:B------:R-:W-:-:S08]  /*6e70*/  FFMA.FTZ R36, -R31, R36, R37 ;  /* 0x000000241f247223 */ /* 0x000fd00000010125 */
[----:B------:R2:W-:Y:S04]  /*6e80*/  STG.E.SYS [R22], R36 ;  /* 0x0000002416007386 */ /* 0x0005e8000010e900 */
[----:B------:R-:W3:Y:S01]  /*6e90*/  LDG.E.SYS R40, [R10] ;  /* 0x000000000a287381 */ /* 0x000ee200001ee900 */
[----:B0-----:R-:W-:Y:S01]  /*6ea0*/  IADD3 R25, R33, 0x5, RZ ;  /* 0x0000000521197810 */ /* 0x001fe20007ffe0ff */
        /* <DEDUP_REMOVED lines=10> */
[----:B--2---:R-:W2:Y:S01]  /*6f50*/  LDG.E.SYS R36, [R12] ;  /* 0x000000000c247381 */ /* 0x004ea200001ee900 */
[----:B------:R-:W-:Y:S01]  /*6f60*/  IADD3 R22, R33, 0x6, RZ ;  /* 0x0000000621167810 */ /* 0x000fe20007ffe0ff */
[----:B------:R-:W-:-:S04]  /*6f70*/  FFMA.FTZ R38, -R32, R35, R38 ;  /* 0x0000002320267223 */ /* 0x000fc80000010126 */
[----:B------:R-:W-:-:S04]  /*6f80*/  IMAD R23, R43, R22, R44 ;  /* 0x000000162b177224 */ /* 0x000fc800078e022c */
[----:B------:R-:W-:Y:S02]  /*6f90*/  IMAD.WIDE R22, R23, R34, c[0x0][0x168] ;  /* 0x00005a0017167625 */ /* 0x000fe400078e0222 */
[----:B--2---:R-:W-:-:S08]  /*6fa0*/  FFMA.FTZ R38, R31, R38, R36 ;  /* 0x000000261f267223 */ /* 0x004fd00000010024 */
[----:B------:R2:W-:Y:S04]  /*6fb0*/  STG.E.SYS [R12], R38 ;  /* 0x000000260c007386 */ /* 0x0005e8000010e900 */
[----:B0-----:R-:W3:Y:S04]  /*6fc0*/  LDG.E.SYS R37, [R22] ;  /* 0x0000000016257381 */ /* 0x001ee800001ee900 */
[----:B------:R-:W3:Y:S02]  /*6fd0*/  LDG.E.SYS R35, [R14] ;  /* 0x000000000e237381 */ /* 0x000ee400001ee900 */
[----:B---3--:R-:W-:-:S04]  /*6fe0*/  FFMA.FTZ R36, R32, R37, R35 ;  /* 0x0000002520247223 */ /* 0x008fc80000010023 */
[----:B------:R-:W-:-:S08]  /*6ff0*/  FFMA.FTZ R36, -R31, R36, R37 ;  /* 0x000000241f247223 */ /* 0x000fd00000010125 */
[----:B------:R0:W-:Y:S04]  /*7000*/  STG.E.SYS [R22], R36 ;  /* 0x0000002416007386 */ /* 0x0001e8000010e900 */
[----:B------:R-:W3:Y:S01]  /*7010*/  LDG.E.SYS R40, [R14] ;  /* 0x000000000e287381 */ /* 0x000ee200001ee900 */
[----:B-1----:R-:W-:Y:S01]  /*7020*/  IADD3 R25, R33, 0x7, RZ ;  /* 0x0000000721197810 */ /* 0x002fe20007ffe0ff */
        /* <DEDUP_REMOVED lines=29> */
[----:B------:R-:W3:Y:S04]  /*7200*/  LDG.E.SYS R25, [R34] ;  /* 0x0000000022197381 */ /* 0x000ee800001ee900 */
[----:B0-----:R-:W3:Y:S02]  /*7210*/  LDG.E.SYS R38, [R20] ;  /* 0x0000000014267381 */ /* 0x001ee400001ee900 */
[----:B---3--:R-:W-:-:S04]  /*7220*/  FFMA.FTZ R40, R32, R25, R38 ;  /* 0x0000001920287223 */ /* 0x008fc80000010026 */
[----:B------:R-:W-:-:S08]  /*7230*/  FFMA.FTZ R40, -R31, R40, R25 ;  /* 0x000000281f287223 */ /* 0x000fd00000010119 */
[----:B------:R2:W-:Y:S04]  /*7240*/  STG.E.SYS [R34], R40 ;  /* 0x0000002822007386 */ /* 0x0005e8000010e900 */
[----:B-1----:R-:W3:Y:S01]  /*7250*/  LDG.E.SYS R22, [R20] ;  /* 0x0000000014167381 */ /* 0x002ee200001ee900 */
[----:B------:R-:W-:-:S04]  /*7260*/  FFMA.FTZ R25, -R32, R38, R25 ;  /* 0x0000002620197223 */ /* 0x000fc80000010119 */
[----:B---3--:R-:W-:-:S08]  /*7270*/  FFMA.FTZ R22, R31, R25, R22 ;  /* 0x000000191f167223 */ /* 0x008fd00000010016 */
[----:B------:R2:W-:Y:S02]  /*7280*/  STG.E.SYS [R20], R22 ;  /* 0x0000001614007386 */ /* 0x0005e4000010e900 */
.L_x_332:
[----:B0-2---:R-:W-:Y:S05]  /*7290*/  BSYNC B0 ;  /* 0x0000000000007941 */ /* 0x005fea0003800000 */
.L_x_329:
[----:B------:R-:W-:-:S04]  /*72a0*/  IADD3 R30, R30, 0x1, RZ ;  /* 0x000000011e1e7810 */ /* 0x000fc80007ffe0ff */
[----:B------:R-:W-:-:S12]  /*72b0*/  ISETP.GE.AND P0, PT, R30, R26, PT ;  /* 0x0000001a1e00720c */ /* 0x000fd80003f06270 */
[----:B------:R-:W-:Y:S05]  /*72c0*/  @!P0 BRA `(.L_x_344) ;  /* 0xfffff0b000008947 */ /* 0x000fea000383ffff */
.L_x_328:
[----:B------:R-:W-:-:S04]  /*72d0*/  IADD3 R26, R26, 0x1, RZ ;  /* 0x000000011a1a7810 */ /* 0x000fc80007ffe0ff */
[----:B------:R-:W-:-:S12]  /*72e0*/  ISETP.GE.AND P0, PT, R26, 0xa, PT ;  /* 0x0000000a1a00780c */ /* 0x000fd80003f06270 */
[----:B------:R-:W-:Y:S05]  /*72f0*/  @!P0 BRA `(.L_x_345) ;  /* 0xffffee4000008947 */ /* 0x000fea000383ffff */
[----:B------:R-:W-:-:S04]  /*7300*/  IADD3 R50, R0, 0x1, RZ ;  /* 0x0000000100327810 */ /* 0x000fc80007ffe0ff */
[----:B------:R-:W-:-:S12]  /*7310*/  ISETP.GT.AND P0, PT, R50, 0x7, PT ;  /* 0x000000073200780c */ /* 0x000fd80003f04270 */
[----:B------:R-:W-:Y:S05]  /*7320*/  @P0 BRA `(.L_x_327) ;  /* 0x0000043000000947 */ /* 0x000fea0003800000 */
[----:B------:R-:W2:Y:S04]  /*7330*/  LDL R49, [R1+0x28] ;  /* 0x0000280001317983 */ /* 0x000ea80000100800 */
[----:B------:R-:W3:Y:S04]  /*7340*/  LDL.64 R40, [R1+0x50] ;  /* 0x0000500001287983 */ /* 0x000ee80000100a00 */
[----:B------:R-:W4:Y:S04]  /*7350*/  LDL.64 R34, [R1+0x78] ;  /* 0x0000780001227983 */ /* 0x000f280000100a00 */
[----:B------:R-:W5:Y:S04]  /*7360*/  LDL R48, [R1+0x80] ;  /* 0x0000800001307983 */ /* 0x000f680000100800 */
[----:B------:R-:W4:Y:S04]  /*7370*/  LDL.128 R36, [R1+0xa0] ;  /* 0x0000a00001247983 */ /* 0x000f280000100c00 */
[----:B------:R-:W4:Y:S04]  /*7380*/  LDL.64 R32, [R1+0xc8] ;  /* 0x0000c80001207983 */ /* 0x000f280000100a00 */
[----:B------:R-:W4:Y:S04]  /*7390*/  LDL.64 R26, [R1+0xd0] ;  /* 0x0000d000011a7983 */ /* 0x000f280000100a00 */
[----:B------:R-:W4:Y:S04]  /*73a0*/  LDL R47, [R1+0xd8] ;  /* 0x0000d800012f7983 */ /* 0x000f280000100800 */
[----:B------:R-:W4:Y:S04]  /*73b0*/  LDL.128 R28, [R1+0xf0] ;  /* 0x0000f000011c7983 */ /* 0x000f280000100c00 */
[----:B------:R-:W4:Y:S04]  /*73c0*/  LDL.64 R24, [R1+0x100] ;  /* 0x0001000001187983 */ /* 0x000f280000100a00 */
[----:B------:R-:W4:Y:S04]  /*73d0*/  LDL.64 R10, [R1+0x118] ;  /* 0x00011800010a7983 */ /* 0x000f280000100a00 */
[----:B------:R-:W4:Y:S04]  /*73e0*/  LDL.128 R20, [R1+0x120] ;  /* 0x0001200001147983 */ /* 0x000f280000100c00 */
[----:B------:R-:W4:Y:S04]  /*73f0*/  LDL R42, [R1+0x130] ;  /* 0x00013000012a7983 */ /* 0x000f280000100800 */
[----:B------:R-:W4:Y:S04]  /*7400*/  LDL.128 R16, [R1+0x140] ;  /* 0x0001400001107983 */ /* 0x000f280000100c00 */
[----:B------:R-:W4:Y:S04]  /*7410*/  LDL.128 R12, [R1+0x150] ;  /* 0x00015000010c7983 */ /* 0x000f280000100c00 */
[----:B------:R-:W4:Y:S04]  /*7420*/  LDL.64 R8, [R1+0x168] ;  /* 0x0001680001087983 */ /* 0x000f280000100a00 */
[----:B------:R-:W4:Y:S04]  /*7430*/  LDL.128 R4, [R1+0x170] ;  /* 0x0001700001047983 */ /* 0x000f280000100c00 */
[----:B------:R-:W4:Y:S04]  /*7440*/  LDL.64 R2, [R1+0x180] ;  /* 0x0001800001027983 */ /* 0x000f280000100a00 */
[----:B------:R-:W4:Y:S01]  /*7450*/  LDL R0, [R1+0x188] ;  /* 0x0001880001007983 */ /* 0x000f220000100800 */
[----:B--2---:R-:W-:-:S04]  /*7460*/  FADD.FTZ R49, RZ, |R49| ;  /* 0x40000031ff317221 */ /* 0x004fc80000010000 */
[----:B---3--:R-:W-:-:S04]  /*7470*/  FADD.FTZ R40, |R40|, R49 ;  /* 0x0000003128287221 */ /* 0x008fc80000010200 */
[----:B------:R-:W-:-:S04]  /*7480*/  FADD.FTZ R40, |R41|, R40 ;  /* 0x0000002829287221 */ /* 0x000fc80000010200 */
[----:B----4-:R-:W-:-:S04]  /*7490*/  FADD.FTZ R34, |R34|, R40 ;  /* 0x0000002822227221 */ /* 0x010fc80000010200 */
[----:B------:R-:W-:-:S04]  /*74a0*/  FADD.FTZ R34, |R35|, R34 ;  /* 0x0000002223227221 */ /* 0x000fc80000010200 */
[----:B-----5:R-:W-:-:S04]  /*74b0*/  FADD.FTZ R34, |R48|, R34 ;  /* 0x0000002230227221 */ /* 0x020fc80000010200 */
[----:B------:R-:W-:-:S04]  /*74c0*/  FADD.FTZ R34, |R36|, R34 ;  /* 0x0000002224227221 */ /* 0x000fc80000010200 */
        /* <DEDUP_REMOVED lines=38> */
[----:B------:R-:W-:-:S04]  /*7730*/  MOV R0, R50 ;  /* 0x0000003200007202 */ /* 0x000fc80000000f00 */
[----:B------:R-:W-:-:S12]  /*7740*/  FSETP.GEU.FTZ.AND P0, PT, R2, 1.0000000116860974231e-07, PT ;  /* 0x33d6bf950200780b */ /* 0x000fd80003f1e000 */
[----:B------:R-:W-:Y:S05]  /*7750*/  @P0 BRA `(.L_x_346) ;  /* 0xffffe9b000000947 */ /* 0x000fea000383ffff */
.L_x_327:
[----:B------:R-:W-:Y:S05]  /*7760*/  BSYNC B1 ;  /* 0x0000000000017941 */ /* 0x000fea0003800000 */
.L_x_326:
[----:B------:R-:W2:Y:S04]  /*7770*/  LDL R11, [R1+0x2c] ;  /* 0x00002c00010b7983 */ /* 0x000ea80000100800 */
[----:B------:R-:W2:Y:S04]  /*7780*/  LDL R0, [R1] ;  /* 0x0000000001007983 */ /* 0x000ea80000100800 */
[----:B------:R-:W3:Y:S04]  /*7790*/  LDL R4, [R1+0x58] ;  /* 0x0000580001047983 */ /* 0x000ee80000100800 */
[----:B------:R-:W4:Y:S04]  /*77a0*/  LDL R5, [R1+0x84] ;  /* 0x0000840001057983 */ /* 0x000f280000100800 */
[----:B------:R-:W5:Y:S04]  /*77b0*/  LDL R3, [R1+0xb0] ;  /* 0x0000b00001037983 */ /* 0x000f680000100800 */
[----:B------:R-:W4:Y:S04]  /*77c0*/  LDL R7, [R1+0xdc] ;  /* 0x0000dc0001077983 */ /* 0x000f280000100800 */
[----:B------:R-:W5:Y:S04]  /*77d0*/  LDL R8, [R1+0x108] ;  /* 0x0001080001087983 */ /* 0x000f680000100800 */
[----:B------:R-:W5:Y:S04]  /*77e0*/  LDL R6, [R1+0x134] ;  /* 0x0001340001067983 */ /* 0x000f680000100800 */
[----:B------:R-:W5:Y:S04]  /*77f0*/  LDL R9, [R1+0x160] ;  /* 0x0001600001097983 */ /* 0x000f680000100800 */
[----:B------:R-:W5:Y:S01]  /*7800*/  LDL R10, [R1+0x18c] ;  /* 0x00018c00010a7983 */ /* 0x000f620000100800 */
[----:B------:R-:W-:Y:S01]  /*7810*/  MOV R58, 0x4 ;  /* 0x00000004003a7802 */ /* 0x000fe20000000f00 */
[C-C-:B------:R-:W-:Y:S01]  /*7820*/  IMAD R12, R43.reuse, 0x6, R44.reuse ;  /* 0x000000062b0c7824 */ /* 0x140fe200078e022c */
[C---:B------:R-:W-:Y:S01]  /*7830*/  LEA R15, R43.reuse, R44, 0x3 ;  /* 0x0000002c2b0f7211 */ /* 0x040fe200078e18ff */
[----:B------:R-:W-:Y:S01]  /*7840*/  IMAD R13, R43, 0x7, R44 ;  /* 0x000000072b0d7824 */ /* 0x000fe200078e022c */
[----:B------:R-:W-:Y:S01]  /*7850*/  BSSY B0, `(.L_x_347) ;  /* 0x0000082000007945 */ /* 0x000fe20003800000 */
[----:B------:R-:W-:-:S02]  /*7860*/  IMAD.WIDE R24, R12, R58, c[0x0][0x168] ;  /* 0x00005a000c187625 */ /* 0x000fc400078e023a */
[-C--:B------:R-:W-:Y:S02]  /*7870*/  IMAD.WIDE R22, R13, R58.reuse, c[0x0][0x168] ;  /* 0x00005a000d167625 */ /* 0x080fe400078e023a */
[----:B------:R-:W-:-:S06]  /*7880*/  IMAD.WIDE R20, R15, R58, c[0x0][0x168] ;  /* 0x00005a000f147625 */ /* 0x000fcc00078e023a */
[----:B------:R0:W-:Y:S04]  /*7890*/  STL.64 [R1+0x248], R24 ;  /* 0x0002481801007387 */ /* 0x0001e80000100a00 */
[----:B------:R0:W-:Y:S04]  /*78a0*/  STL.64 [R1+0x238], R20 ;  /* 0x0002381401007387 */ /* 0x0001e80000100a00 */
[----:B------:R0:W-:Y:S01]  /*78b0*/  STL.64 [R1+0x240], R22 ;  /* 0x0002401601007387 */ /* 0x0001e20000100a00 */
[----:B--2---:R-:W-:-:S04]  /*78c0*/  FSETP.GE.FTZ.AND P5, PT, R11, R0, PT ;  /* 0x000000000b00720b */ /* 0x004fc80003fb6000 */
[----:B------:R-:W-:-:S04]  /*78d0*/  FSEL R2, R0, R11, !P5 ;  /* 0x0000000b00027208 */ /* 0x000fc80006800000 */
[----:B---3--:R-:W-:-:S04]  /*78e0*/  FSETP.GE.FTZ.AND P6, PT, R4, R2, PT ;  /* 0x000000020400720b */ /* 0x008fc80003fd6000 */
[----:B------:R-:W-:Y:S02]  /*78f0*/  FSEL R2, R2, R4, !P6 ;  /* 0x0000000402027208 */ /* 0x000fe40007000000 */
[----:B------:R-:W-:Y:S02]  /*7900*/  IADD3 R4, R44, R43, RZ ;  /* 0x0000002b2c047210 */ /* 0x000fe40007ffe0ff */
[----:B----4-:R-:W-:-:S03]  /*7910*/  FSETP.GE.FTZ.AND P4, PT, R5, R2, PT ;  /* 0x000000020500720b */ /* 0x010fc60003f96000 */
[----:B------:R-:W-:Y:S01]  /*7920*/  IMAD.WIDE R18, R4, R58, c[0x0][0x168] ;  /* 0x00005a0004127625 */ /* 0x000fe200078e023a */
[----:B------:R-:W-:Y:S02]  /*7930*/  FSEL R2, R2, R5, !P4 ;  /* 0x0000000502027208 */ /* 0x000fe40006000000 */
[----:B------:R-:W-:Y:S02]  /*7940*/  LEA R5, R43, R44, 0x1 ;  /* 0x0000002c2b057211 */ /* 0x000fe400078e08ff */
[----:B-----5:R-:W-:-:S03]  /*7950*/  FSETP.GE.FTZ.AND P3, PT, R3, R2, PT ;  /* 0x000000020300720b */ /* 0x020fc60003f76000 */
[----:B------:R-:W-:Y:S01]  /*7960*/  IMAD.WIDE R32, R5, R58, c[0x0][0x168] ;  /* 0x00005a0005207625 */ /* 0x000fe200078e023a */
[----:B------:R-:W-:Y:S01]  /*7970*/  FSEL R2, R2, R3, !P3 ;  /* 0x0000000302027208 */ /* 0x000fe20005800000 */
[----:B------:R0:W-:Y:S03]  /*7980*/  STL.64 [R1+0x190], R18 ;  /* 0x0001901201007387 */ /* 0x0001e60000100a00 */
[----:B------:R-:W-:-:S04]  /*7990*/  FSETP.GE.FTZ.AND P0, PT, R7, R2, PT ;  /* 0x000000020700720b */ /* 0x000fc80003f16000 */
[----:B------:R-:W-:Y:S01]  /*79a0*/  FSEL R2, R2, R7, !P0 ;  /* 0x0000000702027208 */ /* 0x000fe20004000000 */
[----:B------:R-:W-:Y:S01]  /*79b0*/  IMAD R7, R43, 0x3, R44 ;  /* 0x000000032b077824 */ /* 0x000fe200078e022c */
[----:B------:R0:W-:Y:S02]  /*79c0*/  STL.64 [R1+0x1a8], R32 ;  /* 0x0001a82001007387 */ /* 0x0001e40000100a00 */
[----:B------:R-:W-:Y:S01]  /*79d0*/  FSETP.GE.FTZ.AND P2, PT, R8, R2, PT ;  /* 0x000000020800720b */ /* 0x000fe20003f56000 */
[----:B------:R-:W-:-:S03]  /*79e0*/  IMAD.WIDE R30, R7, R58, c[0x0][0x168] ;  /* 0x00005a00071e7625 */ /* 0x000fc600078e023a */
[----:B------:R-:W-:Y:S02]  /*79f0*/  FSEL R8, R2, R8, !P2 ;  /* 0x0000000802087208 */ /* 0x000fe40005000000 */
[----:B------:R-:W-:Y:S02]  /*7a00*/  SEL R2, RZ, 0x1, !P5 ;  /* 0x00000001ff027807 */ /* 0x000fe40006800000 */
[----:B------:R-:W-:Y:S02]  /*7a10*/  FSETP.GE.FTZ.AND P1, PT, R6, R8, PT ;  /* 0x000000080600720b */ /* 0x000fe40003f36000 */
[----:B------:R-:W-:Y:S01]  /*7a20*/  SEL R2, R2, 0x2, !P6 ;  /* 0x0000000202027807 */ /* 0x000fe20007000000 */
[----:B------:R0:W-:Y:S01]  /*7a30*/  STL.64 [R1+0x1c0], R30 ;  /* 0x0001c01e01007387 */ /* 0x0001e20000100a00 */
[----:B------:R-:W-:Y:S02]  /*7a40*/  FSEL R6, R8, R6, !P1 ;  /* 0x0000000608067208 */ /* 0x000fe40004800000 */
[----:B------:R-:W-:-:S02]  /*7a50*/  SEL R2, R2, 0x3, !P4 ;  /* 0x0000000302027807 */ /* 0x000fc40006000000 */
[----:B------:R-:W-:Y:S02]  /*7a60*/  FSETP.GE.FTZ.AND P5, PT, R9, R6, PT ;  /* 0x000000060900720b */ /* 0x000fe40003fb6000 */
[----:B------:R-:W-:Y:S02]  /*7a70*/  SEL R2, R2, 0x4, !P3 ;  /* 0x0000000402027807 */ /* 0x000fe40005800000 */
[----:B------:R-:W-:Y:S02]  /*7a80*/  FSEL R9, R6, R9, !P5 ;  /* 0x0000000906097208 */ /* 0x000fe40006800000 */
[----:B------:R-:W-:Y:S02]  /*7a90*/  SEL R3, R2, 0x5, !P0 ;  /* 0x0000000502037807 */ /* 0x000fe40004000000 */
[----:B------:R-:W-:Y:S02]  /*7aa0*/  FSETP.GE.FTZ.AND P3, PT, R10, R9, PT ;  /* 0x000000090a00720b */ /* 0x000fe40003f76000 */
[----:B------:R-:W-:-:S02]  /*7ab0*/  LEA R8, R43, R44, 0x2 ;  /* 0x0000002c2b087211 */ /* 0x000fc400078e10ff */
[----:B------:R-:W-:Y:S01]  /*7ac0*/  FSEL R2, R9, R10, !P3 ;  /* 0x0000000a09027208 */ /* 0x000fe20005800000 */
[----:B------:R-:W-:Y:S01]  /*7ad0*/  IMAD R9, R43, 0x5, R44 ;  /* 0x000000052b097824 */ /* 0x000fe200078e022c */
[----:B------:R-:W-:Y:S01]  /*7ae0*/  SEL R3, R3, 0x6, !P2 ;  /* 0x0000000603037807 */ /* 0x000fe20005000000 */
[-C--:B------:R-:W-:Y:S02]  /*7af0*/  IMAD.WIDE R28, R8, R58.reuse, c[0x0][0x168] ;  /* 0x00005a00081c7625 */ /* 0x080fe400078e023a */
[----:B------:R-:W-:Y:S01]  /*7b00*/  IMAD.WIDE R26, R9, R58, c[0x0][0x168] ;  /* 0x00005a00091a7625 */ /* 0x000fe200078e023a */
[----:B------:R-:W-:Y:S02]  /*7b10*/  SEL R3, R3, 0x7, !P1 ;  /* 0x0000000703037807 */ /* 0x000fe40004800000 */
[----:B------:R-:W-:Y:S02]  /*7b20*/  MOV R9, R11 ;  /* 0x0000000b00097202 */ /* 0x000fe40000000f00 */
[----:B------:R-:W-:-:S03]  /*7b30*/  SEL R3, R3, 0x8, !P5 ;  /* 0x0000000803037807 */ /* 0x000fc60006800000 */
[----:B------:R0:W-:Y:S01]  /*7b40*/  STL.64 [R1+0x1f8], R28 ;  /* 0x0001f81c01007387 */ /* 0x0001e20000100a00 */
[----:B------:R-:W-:-:S03]  /*7b50*/  SEL R3, R3, 0x9, !P3 ;  /* 0x0000000903037807 */ /* 0x000fc60005800000 */
[----:B------:R0:W-:Y:S01]  /*7b60*/  STL.64 [R1+0x250], R26 ;  /* 0x0002501a01007387 */ /* 0x0001e20000100a00 */
[----:B------:R-:W-:-:S12]  /*7b70*/  ISETP.NE.AND P0, PT, R3, RZ, PT ;  /* 0x000000ff0300720c */ /* 0x000fd80003f05270 */
[----:B------:R-:W-:Y:S05]  /*7b80*/  @!P0 BRA `(.L_x_348) ;  /* 0x000004e000008947 */ /* 0x000fea0003800000 */
[----:B0-----:R-:W-:Y:S02]  /*7b90*/  IMAD R12, R3, 0xa, RZ ;  /* 0x0000000a030c7824 */ /* 0x001fe400078e02ff */
[----:B------:R-:W-:Y:S02]  /*7ba0*/  IMAD.WIDE R6, R44, R58, c[0x0][0x168] ;  /* 0x00005a002c067625 */ /* 0x000fe400078e023a */
[----:B------:R-:W-:-:S05]  /*7bb0*/  IMAD R13, R43, R12, RZ ;  /* 0x0000000c2b0d7224 */ /* 0x000fca00078e02ff */
[----:B------:R-:W-:-:S03]  /*7bc0*/  IADD3 R8, R44, R13, RZ ;  /* 0x0000000d2c087210 */ /* 0x000fc60007ffe0ff */
[----:B------:R-:W2:Y:S02]  /*7bd0*/  LDG.E.SYS R14, [R6] ;  /* 0x00000000060e7381 */ /* 0x000ea400001ee900 */
[----:B------:R-:W-:-:S10]  /*7be0*/  IMAD.WIDE R8, R8, R58, c[0x0][0x168] ;  /* 0x00005a0008087625 */ /* 0x000fd400078e023a */
[----:B------:R-:W3:Y:S01]  /*7bf0*/  LDG.E.SYS R15, [R8] ;  /* 0x00000000080f7381 */ /* 0x000ee200001ee900 */
[----:B------:R-:W-:-:S05]  /*7c00*/  IADD3 R4, R44, R13, R43 ;  /* 0x0000000d2c047210 */ /* 0x000fca0007ffe02b */
[----:B------:R-:W-:Y:S01]  /*7c10*/  IMAD.WIDE R4, R4, R58, c[0x0][0x168] ;  /* 0x00005a0004047625 */ /* 0x000fe200078e023a */
[----:B------:R-:W-:Y:S01]  /*7c20*/  IADD3 R10, R12, 0x2, RZ ;  /* 0x000000020c0a7810 */ /* 0x000fe20007ffe0ff */
[----:B---3--:R0:W-:Y:S04]  /*7c30*/  STG.E.SYS [R6], R15 ;  /* 0x0000000f06007386 */ /* 0x0081e8000010e900 */
[----:B--2---:R-:W-:Y:S04]  /*7c40*/  STG.E.SYS [R8], R14 ;  /* 0x0000000e08007386 */ /* 0x004fe8000010e900 */
[----:B------:R-:W2:Y:S04]  /*7c50*/  LDG.E.SYS R16, [R4] ;  /* 0x0000000004107381 */ /* 0x000ea800001ee900 */
[----:B------:R-:W3:Y:S01]  /*7c60*/  LDG.E.SYS R17, [R18] ;  /* 0x0000000012117381 */ /* 0x000ee200001ee900 */
[----:B------:R-:W-:-:S04]  /*7c70*/  IMAD R11, R43, R10, R44 ;  /* 0x0000000a2b0b7224 */ /* 0x000fc800078e022c */
[----:B------:R-:W-:Y:S02]  /*7c80*/  IMAD.WIDE R10, R11, R58, c[0x0][0x168] ;  /* 0x00005a000b0a7625 */ /* 0x000fe400078e023a */
[----:B0-----:R-:W-:Y:S01]  /*7c90*/  IMAD R6, R43, 0x3, R13 ;  /* 0x000000032b067824 */ /* 0x001fe200078e020d */
[----:B--2---:R0:W-:Y:S04]  /*7ca0*/  STG.E.SYS [R18], R16 ;  /* 0x0000001012007386 */ /* 0x0041e8000010e900 */
[----:B---3--:R1:W-:Y:S04]  /*7cb0*/  STG.E.SYS [R4], R17 ;  /* 0x0000001104007386 */ /* 0x0083e8000010e900 */
[----:B0-----:R-:W2:Y:S04]  /*7cc0*/  LDG.E.SYS R18, [R10] ;  /* 0x000000000a127381 */ /* 0x001ea800001ee900 */
[----:B------:R-:W3:Y:S01]  /*7cd0*/  LDG.E.SYS R19, [R32] ;  /* 0x0000000020137381 */ /* 0x000ee200001ee900 */
[----:B------:R-:W-:-:S05]  /*7ce0*/  IADD3 R7, R44, R6, RZ ;  /* 0x000000062c077210 */ /* 0x000fca0007ffe0ff */
[----:B------:R-:W-:Y:S01]  /*7cf0*/  IMAD.WIDE R6, R7, R58, c[0x0][0x168] ;  /* 0x00005a0007067625 */ /* 0x000fe200078e023a */
[----:B------:R-:W-:Y:S01]  /*7d00*/  IADD3 R9, R12, 0x4, RZ ;  /* 0x000000040c097810 */ /* 0x000fe20007ffe0ff */
[----:B--2---:R-:W-:Y:S04]  /*7d10*/  STG.E.SYS [R32], R18 ;  /* 0x0000001220007386 */ /* 0x004fe8000010e900 */
[----:B---3--:R-:W-:Y:S04]  /*7d20*/  STG.E.SYS [R10], R19 ;  /* 0x000000130a007386 */ /* 0x008fe8000010e900 */
[----:B------:R-:W2:Y:S04]  /*7d30*/  LDG.E.SYS R14, [R6] ;  /* 0x00000000060e7381 */ /* 0x000ea800001ee900 */
[----:B------:R-:W3:Y:S01]  /*7d40*/  LDG.E.SYS R15, [R30] ;  /* 0x000000001e0f7381 */ /* 0x000ee200001ee900 */
[----:B-1----:R-:W-:-:S04]  /*7d50*/  IMAD R4, R43, R9, R44 ;  /* 0x000000092b047224 */ /* 0x002fc800078e022c */
[----:B------:R-:W-:Y:S02]  /*7d60*/  IMAD.WIDE R4, R4, R58, c[0x0][0x168] ;  /* 0x00005a0004047625 */ /* 0x000fe400078e023a */
[----:B------:R-:W-:Y:S01]  /*7d70*/  IMAD R9, R43, 0x5, R13 ;  /* 0x000000052b097824 */ /* 0x000fe200078e020d */
[----:B--2---:R0:W-:Y:S04]  /*7d80*/  STG.E.SYS [R30], R14 ;  /* 0x0000000e1e007386 */ /* 0x0041e8000010e900 */
[----:B---3--:R1:W-:Y:S04]  /*7d90*/  STG.E.SYS [R6], R15 ;  /* 0x0000000f06007386 */ /* 0x0083e8000010e900 */
[----:B------:R-:W2:Y:S04]  /*7da0*/  LDG.E.SYS R16, [R4] ;  /* 0x0000000004107381 */ /* 0x000ea800001ee900 */
[----:B------:R-:W3:Y:S01]  /*7db0*/  LDG.E.SYS R17, [R28] ;  /* 0x000000001c117381 */ /* 0x000ee200001ee900 */
[----:B------:R-:W-:-:S05]  /*7dc0*/  IADD3 R9, R44, R9, RZ ;  /* 0x000000092c097210 */ /* 0x000fca0007ffe0ff */
[----:B------:R-:W-:Y:S02]  /*7dd0*/  IMAD.WIDE R8, R9, R58, c[0x0][0x168] ;  /* 0x00005a0009087625 */ /* 0x000fe400078e023a */
[----:B0-----:R-:W-:Y:S01]  /*7de0*/  IMAD R14, R43, 0x6, R13 ;  /* 0x000000062b0e7824 */ /* 0x001fe200078e020d */
[----:B--2---:R-:W-:Y:S04]  /*7df0*/  STG.E.SYS [R28], R16 ;  /* 0x000000101c007386 */ /* 0x004fe8000010e900 */
[----:B---3--:R0:W-:Y:S04]  /*7e00*/  STG.E.SYS [R4], R17 ;  /* 0x0000001104007386 */ /* 0x0081e8000010e900 */
[----:B------:R-:W2:Y:S04]  /*7e10*/  LDG.E.SYS R11, [R8] ;  /* 0x00000000080b7381 */ /* 0x000ea800001ee900 */
[----:B------:R-:W3:Y:S01]  /*7e20*/  LDG.E.SYS R10, [R26] ;  /* 0x000000001a0a7381 */ /* 0x000ee200001ee900 */
[----:B-1----:R-:W-:-:S05]  /*7e30*/  IADD3 R7, R44, R14, RZ ;  /* 0x0000000e2c077210 */ /* 0x002fca0007ffe0ff */
[----:B------:R-:W-:Y:S02]  /*7e40*/  IMAD.WIDE R6, R7, R58, c[0x0][0x168] ;  /* 0x00005a0007067625 */ /* 0x000fe400078e023a */
[----:B------:R-:W-:Y:S01]  /*7e50*/  IMAD R13, R43, 0x7, R13 ;  /* 0x000000072b0d7824 */ /* 0x000fe200078e020d */
[----:B--2---:R1:W-:Y:S04]  /*7e60*/  STG.E.SYS [R26], R11 ;  /* 0x0000000b1a007386 */ /* 0x0043e8000010e900 */
[----:B---3--:R2:W-:Y:S04]  /*7e70*/  STG.E.SYS [R8], R10 ;  /* 0x0000000a08007386 */ /* 0x0085e8000010e900 */
[----:B------:R-:W3:Y:S04]  /*7e80*/  LDG.E.SYS R14, [R6] ;  /* 0x00000000060e7381 */ /* 0x000ee800001ee900 */
[----:B------:R-:W4:Y:S01]  /*7e90*/  LDG.E.SYS R15, [R24] ;  /* 0x00000000180f7381 */ /* 0x000f2200001ee900 */
[----:B0-----:R-:W-:-:S05]  /*7ea0*/  IADD3 R4, R44, R13, RZ ;  /* 0x0000000d2c047210 */ /* 0x001fca0007ffe0ff */
[----:B------:R-:W-:Y:S01]  /*7eb0*/  IMAD.WIDE R4, R4, R58, c[0x0][0x168] ;  /* 0x00005a0004047625 */ /* 0x000fe200078e023a */
[----:B------:R-:W-:Y:S01]  /*7ec0*/  IADD3 R13, R12, 0x8, RZ ;  /* 0x000000080c0d7810 */ /* 0x000fe20007ffe0ff */
[----:B---3--:R-:W-:Y:S04]  /*7ed0*/  STG.E.SYS [R24], R14 ;  /* 0x0000000e18007386 */ /* 0x008fe8000010e900 */
[----:B----4-:R0:W-:Y:S04]  /*7ee0*/  STG.E.SYS [R6], R15 ;  /* 0x0000000f06007386 */ /* 0x0101e8000010e900 */
[----:B------:R-:W3:Y:S04]  /*7ef0*/  LDG.E.SYS R16, [R4] ;  /* 0x0000000004107381 */ /* 0x000ee800001ee900 */
[----:B------:R-:W4:Y:S01]  /*7f00*/  LDG.E.SYS R17, [R22] ;  /* 0x0000000016117381 */ /* 0x000f2200001ee900 */
[----:B-1----:R-:W-:-:S04]  /*7f10*/  IMAD R11, R43, R13, R44 ;  /* 0x0000000d2b0b7224 */ /* 0x002fc800078e022c */
[----:B--2---:R-:W-:Y:S01]  /*7f20*/  IMAD.WIDE R10, R11, R58, c[0x0][0x168] ;  /* 0x00005a000b0a7625 */ /* 0x004fe200078e023a */
[----:B------:R-:W-:Y:S01]  /*7f30*/  IADD3 R9, R12, 0x9, RZ ;  /* 0x000000090c097810 */ /* 0x000fe20007ffe0ff */
[----:B---3--:R-:W-:Y:S04]  /*7f40*/  STG.E.SYS [R22], R16 ;  /* 0x0000001016007386 */ /* 0x008fe8000010e900 */
[----:B----4-:R1:W-:Y:S04]  /*7f50*/  STG.E.SYS [R4], R17 ;  /* 0x0000001104007386 */ /* 0x0103e8000010e900 */
[----:B------:R-:W2:Y:S04]  /*7f60*/  LDG.E.SYS R18, [R10] ;  /* 0x000000000a127381 */ /* 0x000ea800001ee900 */
[----:B------:R-:W3:Y:S01]  /*7f70*/  LDG.E.SYS R8, [R20] ;  /* 0x0000000014087381 */ /* 0x000ee200001ee900 */
[----:B0-----:R-:W-:-:S02]  /*7f80*/  IMAD R7, R43, R9, R44 ;  /* 0x000000092b077224 */ /* 0x001fc400078e022c */
[----:B------:R-:W-:Y:S02]  /*7f90*/  IMAD R12, R43, 0x9, R44 ;  /* 0x000000092b0c7824 */ /* 0x000fe400078e022c */
[-C--:B------:R-:W-:Y:S02]  /*7fa0*/  IMAD.WIDE R6, R7, R58.reuse, c[0x0][0x168] ;  /* 0x00005a0007067625 */ /* 0x080fe400078e023a */
[----:B------:R-:W-:Y:S02]  /*7fb0*/  IMAD.WIDE R12, R12, R58, c[0x0][0x168] ;  /* 0x00005a000c0c7625 */ /* 0x000fe400078e023a */
[----:B------:R-:W-:-:S05]  /*7fc0*/  IMAD R3, R3, 0xb, RZ ;  /* 0x0000000b03037824 */ /* 0x000fca00078e02ff */
[----:B------:R-:W-:-:S08]  /*7fd0*/  LEA R3, R3, R1, 0x2 ;  /* 0x0000000103037211 */ /* 0x000fd000078e10ff */
[----:B------:R0:W-:Y:S04]  /*7fe0*/  STL [R3], R0 ;  /* 0x0000000003007387 */ /* 0x0001e80000100800 */
[----:B------:R0:W5:Y:S04]  /*7ff0*/  LDL R9, [R1+0x2c] ;  /* 0x00002c0001097983 */ /* 0x0001680000100800 */
[----:B--2---:R0:W-:Y:S04]  /*8000*/  STG.E.SYS [R20], R18 ;  /* 0x0000001214007386 */ /* 0x0041e8000010e900 */
[----:B---3--:R0:W-:Y:S04]  /*8010*/  STG.E.SYS [R10], R8 ;  /* 0x000000080a007386 */ /* 0x0081e8000010e900 */
[----:B------:R-:W2:Y:S04]  /*8020*/  LDG.E.SYS R14, [R6] ;  /* 0x00000000060e7381 */ /* 0x000ea800001ee900 */
[----:B-1----:R-:W3:Y:S04]  /*8030*/  LDG.E.SYS R4, [R12] ;  /* 0x000000000c047381 */ /* 0x002ee800001ee900 */
[----:B------:R0:W-:Y:S04]  /*8040*/  STL [R1], R2 ;  /* 0x0000000201007387 */ /* 0x0001e80000100800 */
[----:B--2---:R0:W-:Y:S04]  /*8050*/  STG.E.SYS [R12], R14 ;  /* 0x0000000e0c007386 */ /* 0x0041e8000010e900 */
[----:B---3--:R0:W-:Y:S02]  /*8060*/  STG.E.SYS [R6], R4 ;  /* 0x0000000406007386 */ /* 0x0081e4000010e900 */
.L_x_348:
[----:B0-----:R-:W-:Y:S05]  /*8070*/  BSYNC B0 ;  /* 0x0000000000007941 */ /* 0x001fea0003800000 */
.L_x_347:
[----:B------:R-:W2:Y:S04]  /*8080*/  LDL R10, [R1+0x58] ;  /* 0x00005800010a7983 */ /* 0x000ea80000100800 */
[----:B------:R-:W3:Y:S04]  /*8090*/  LDL R2, [R1+0x84] ;  /* 0x0000840001027983 */ /* 0x000ee80000100800 */
[----:B------:R-:W4:Y:S04]  /*80a0*/  LDL R3, [R1+0xb0] ;  /* 0x0000b00001037983 */ /* 0x000f280000100800 */
[----:B------:R-:W4:Y:S04]  /*80b0*/  LDL R5, [R1+0xdc] ;  /* 0x0000dc0001057983 */ /* 0x000f280000100800 */
[----:B------:R-:W4:Y:S04]  /*80c0*/  LDL R6, [R1+0x108] ;  /* 0x0001080001067983 */ /* 0x000f280000100800 */
[----:B------:R-:W4:Y:S04]  /*80d0*/  LDL R7, [R1+0x134] ;  /* 0x0001340001077983 */ /* 0x000f280000100800 */
[----:B------:R-:W4:Y:S04]  /*80e0*/  LDL R4, [R1+0x160] ;  /* 0x0001600001047983 */ /* 0x000f280000100800 */
[----:B------:R-:W4:Y:S01]  /*80f0*/  LDL R8, [R1+0x18c] ;  /* 0x00018c0001087983 */ /* 0x000f220000100800 */
[C---:B------:R-:W-:Y:S01]  /*8100*/  LEA R11, R43.reuse, R44, 0x4 ;  /* 0x0000002c2b0b7211 */ /* 0x040fe200078e20ff */
[C-C-:B------:R-:W-:Y:S01]  /*8110*/  IMAD R12, R43.reuse, 0x11, R44.reuse ;  /* 0x000000112b0c7824 */ /* 0x140fe200078e022c */
[----:B------:R-:W-:Y:S01]  /*8120*/  BSSY B0, `(.L_x_349) ;  /* 0x0000081000007945 */ /* 0x000fe20003800000 */
[----:B------:R-:W-:-:S02]  /*8130*/  IMAD R13, R43, 0x12, R44 ;  /* 0x000000122b0d7824 */ /* 0x000fc400078e022c */
[-C--:B------:R-:W-:Y:S02]  /*8140*/  IMAD.WIDE R22, R11, R58.reuse, c[0x0][0x168] ;  /* 0x00005a000b167625 */ /* 0x080fe400078e023a */
[-C--:B------:R-:W-:Y:S02]  /*8150*/  IMAD.WIDE R20, R12, R58.reuse, c[0x0][0x168] ;  /* 0x00005a000c147625 */ /* 0x080fe400078e023a */
[----:B------:R-:W-:Y:S02]  /*8160*/  IMAD.WIDE R18, R13, R58, c[0x0][0x168] ;  /* 0x00005a000d127625 */ /* 0x000fe400078e023a */
[----:B------:R-:W-:-:S04]  /*8170*/  IMAD R60, R43, 0xa, R44 ;  /* 0x0000000a2b3c7824 */ /* 0x000fc800078e022c */
[----:B------:R0:W-:Y:S01]  /*8180*/  STL.64 [R1+0x1f0], R22 ;  /* 0x0001f01601007387 */ /* 0x0001e20000100a00 */
[----:B------:R-:W-:-:S03]  /*8190*/  IMAD.WIDE R60, R60, R58, c[0x0][0x168] ;  /* 0x00005a003c3c7625 */ /* 0x000fc600078e023a */
[----:B------:R0:W-:Y:S04]  /*81a0*/  STL.64 [R1+0x1e0], R18 ;  /* 0x0001e01201007387 */ /* 0x0001e80000100a00 */
[----:B------:R0:W-:Y:S01]  /*81b0*/  STL.64 [R1+0x1e8], R20 ;  /* 0x0001e81401007387 */ /* 0x0001e20000100a00 */
[----:B--2--5:R-:W-:-:S04]  /*81c0*/  FSETP.GE.FTZ.AND P2, PT, R10, R9, PT ;  /* 0x000000090a00720b */ /* 0x024fc80003f56000 */
[----:B------:R-:W-:-:S04]  /*81d0*/  FSEL R0, R9, R10, !P2 ;  /* 0x0000000a09007208 */ /* 0x000fc80005000000 */
[----:B---3--:R-:W-:-:S04]  /*81e0*/  FSETP.GE.FTZ.AND P3, PT, R2, R0, PT ;  /* 0x000000000200720b */ /* 0x008fc80003f76000 */
[----:B------:R-:W-:Y:S02]  /*81f0*/  FSEL R0, R0, R2, !P3 ;  /* 0x0000000200007208 */ /* 0x000fe40005800000 */
[----:B------:R-:W-:Y:S02]  /*8200*/  MOV R2, 0x1 ;  /* 0x0000000100027802 */ /* 0x000fe40000000f00 */
[----:B----4-:R-:W-:Y:S02]  /*8210*/  FSETP.GE.FTZ.AND P4, PT, R3, R0, PT ;  /* 0x000000000300720b */ /* 0x010fe40003f96000 */
[----:B------:R-:W-:Y:S02]  /*8220*/  SEL R2, R2, 0x2, !P2 ;  /* 0x0000000202027807 */ /* 0x000fe40005000000 */
[----:B------:R-:W-:Y:S01]  /*8230*/  FSEL R0, R0, R3, !P4 ;  /* 0x0000000300007208 */ /* 0x000fe20006000000 */
[----:B------:R-:W-:Y:S01]  /*8240*/  IMAD R3, R43, 0xc, R44 ;  /* 0x0000000c2b037824 */ /* 0x000fe200078e022c */
[----:B------:R-:W-:-:S02]  /*8250*/  SEL R2, R2, 0x3, !P3 ;  /* 0x0000000302027807 */ /* 0x000fc40005800000 */
[----:B------:R-:W-:Y:S01]  /*8260*/  FSETP.GE.FTZ.AND P5, PT, R5, R0, PT ;  /* 0x000000000500720b */ /* 0x000fe20003fb6000 */
[----:B------:R-:W-:Y:S01]  /*8270*/  IMAD.WIDE R30, R3, R58, c[0x0][0x168] ;  /* 0x00005a00031e7625 */ /* 0x000fe200078e023a */
[----:B------:R-:W-:Y:S02]  /*8280*/  SEL R2, R2, 0x4, !P4 ;  /* 0x0000000402027807 */ /* 0x000fe40006000000 */
[----:B------:R-:W-:Y:S01]  /*8290*/  FSEL R0, R0, R5, !P5 ;  /* 0x0000000500007208 */ /* 0x000fe20006800000 */
[----:B------:R-:W-:Y:S01]  /*82a0*/  IMAD R5, R43, 0xe, R44 ;  /* 0x0000000e2b057824 */ /* 0x000fe200078e022c */
[----:B------:R-:W-:Y:S02]  /*82b0*/  SEL R2, R2, 0x5, !P5 ;  /* 0x0000000502027807 */ /* 0x000fe40006800000 */
[----:B------:R-:W-:Y:S01]  /*82c0*/  FSETP.GE.FTZ.AND P1, PT, R6, R0, PT ;  /* 0x000000000600720b */ /* 0x000fe20003f36000 */
[----:B------:R-:W-:Y:S01]  /*82d0*/  IMAD.WIDE R26, R5, R58, c[0x0][0x168] ;  /* 0x00005a00051a7625 */ /* 0x000fe200078e023a */
[----:B------:R-:W-:Y:S01]  /*82e0*/  MOV R3, R10 ;  /* 0x0000000a00037202 */ /* 0x000fe20000000f00 */
[----:B------:R0:W-:Y:S01]  /*82f0*/  STL.64 [R1+0x1b0], R30 ;  /* 0x0001b01e01007387 */ /* 0x0001e20000100a00 */
[----:B------:R-:W-:-:S02]  /*8300*/  FSEL R0, R0, R6, !P1 ;  /* 0x0000000600007208 */ /* 0x000fc40004800000 */
[----:B------:R-:W-:Y:S02]  /*8310*/  SEL R2, R2, 0x6, !P1 ;  /* 0x0000000602027807 */ /* 0x000fe40004800000 */
[----:B------:R-:W-:-:S03]  /*8320*/  FSETP.GE.FTZ.AND P0, PT, R7, R0, PT ;  /* 0x000000000700720b */ /* 0x000fc60003f16000 */
[----:B------:R0:W-:Y:S01]  /*8330*/  STL.64 [R1+0x230], R26 ;  /* 0x0002301a01007387 */ /* 0x0001e20000100a00 */
[----:B------:R-:W-:Y:S02]  /*8340*/  FSEL R7, R0, R7, !P0 ;  /* 0x0000000700077208 */ /* 0x000fe40004000000 */
[----:B------:R-:W-:Y:S02]  /*8350*/  SEL R2, R2, 0x7, !P0 ;  /* 0x0000000702027807 */ /* 0x000fe40004000000 */
[----:B------:R-:W-:-:S04]  /*8360*/  FSETP.GE.FTZ.AND P2, PT, R4, R7, PT ;  /* 0x000000070400720b */ /* 0x000fc80003f56000 */
[----:B------:R-:W-:Y:S01]  /*8370*/  FSEL R7, R7, R4, !P2 ;  /* 0x0000000407077208 */ /* 0x000fe20005000000 */
[----:B------:R-:W-:Y:S01]  /*8380*/  IMAD R4, R43, 0xd, R44 ;  /* 0x0000000d2b047824 */ /* 0x000fe200078e022c */
[----:B------:R-:W-:Y:S02]  /*8390*/  SEL R2, R2, 0x8, !P2 ;  /* 0x0000000802027807 */ /* 0x000fe40005000000 */
[----:B------:R-:W-:Y:S01]  /*83a0*/  FSETP.GE.FTZ.AND P3, PT, R8, R7, PT ;  /* 0x000000070800720b */ /* 0x000fe20003f76000 */
[----:B------:R-:W-:-:S03]  /*83b0*/  IMAD.WIDE R28, R4, R58, c[0x0][0x168] ;  /* 0x00005a00041c7625 */ /* 0x000fc600078e023a */
[----:B------:R-:W-:Y:S01]  /*83c0*/  FSEL R0, R7, R8, !P3 ;  /* 0x0000000807007208 */ /* 0x000fe20005800000 */
[----:B------:R-:W-:Y:S01]  /*83d0*/  IMAD R7, R43, 0xf, R44 ;  /* 0x0000000f2b077824 */ /* 0x000fe200078e022c */
[----:B------:R-:W-:-:S03]  /*83e0*/  SEL R8, R2, 0x9, !P3 ;  /* 0x0000000902087807 */ /* 0x000fc60005800000 */
[----:B------:R-:W-:Y:S01]  /*83f0*/  IMAD.WIDE R24, R7, R58, c[0x0][0x168] ;  /* 0x00005a0007187625 */ /* 0x000fe200078e023a */
[----:B------:R-:W-:Y:S01]  /*8400*/  ISETP.NE.AND P0, PT, R8, 0x1, PT ;  /* 0x000000010800780c */ /* 0x000fe20003f05270 */
[----:B------:R0:W-:Y:S08]  /*8410*/  STL.64 [R1+0x1d0], R28 ;  /* 0x0001d01c01007387 */ /* 0x0001f00000100a00 */
[----:B------:R0:W-:Y:S03]  /*8420*/  STL.64 [R1+0x218], R24 ;  /* 0x0002181801007387 */ /* 0x0001e60000100a00 */
[----:B------:R-:W-:Y:S05]  /*8430*/  @!P0 BRA `(.L_x_350) ;  /* 0x000004f000008947 */ /* 0x000fea0003800000 */
[----:B0-----:R-:W-:Y:S01]  /*8440*/  IMAD R10, R8, 0xa, RZ ;  /* 0x0000000a080a7824 */ /* 0x001fe200078e02ff */
[----:B------:R-:W2:Y:S03]  /*8450*/  LDG.E.SYS R11, [R60] ;  /* 0x000000003c0b7381 */ /* 0x000ea600001ee900 */
[----:B------:R-:W-:-:S04]  /*8460*/  IMAD R7, R43, R10, R44 ;  /* 0x0000000a2b077224 */ /* 0x000fc800078e022c */
[----:B------:R-:W-:-:S10]  /*8470*/  IMAD.WIDE R6, R7, R58, c[0x0][0x168] ;  /* 0x00005a0007067625 */ /* 0x000fd400078e023a */
[----:B------:R-:W3:Y:S01]  /*8480*/  LDG.E.SYS R13, [R6] ;  /* 0x00000000060d7381 */ /* 0x000ee200001ee900 */
[C---:B------:R-:W-:Y:S02]  /*8490*/  IMAD R2, R43.reuse, R10, R43 ;  /* 0x0000000a2b027224 */ /* 0x040fe400078e022b */
[----:B------:R-:W-:-:S03]  /*84a0*/  IMAD R4, R43, 0xb, R44 ;  /* 0x0000000b2b047824 */ /* 0x000fc600078e022c */
[----:B------:R-:W-:Y:S01]  /*84b0*/  IADD3 R3, R44, R2, RZ ;  /* 0x000000022c037210 */ /* 0x000fe20007ffe0ff */
[----:B------:R-:W-:-:S04]  /*84c0*/  IMAD.WIDE R4, R4, R58, c[0x0][0x168] ;  /* 0x00005a0004047625 */ /* 0x000fc800078e023a */
[----:B------:R-:W-:Y:S01]  /*84d0*/  IMAD.WIDE R2, R3, R58, c[0x0][0x168] ;  /* 0x00005a0003027625 */ /* 0x000fe200078e023a */
[----:B------:R-:W-:Y:S01]  /*84e0*/  IADD3 R17, R10, 0x2, RZ ;  /* 0x000000020a117810 */ /* 0x000fe20007ffe0ff */
[----:B---3--:R-:W-:Y:S04]  /*84f0*/  STG.E.SYS [R60], R13 ;  /* 0x0000000d3c007386 */ /* 0x008fe8000010e900 */
[----:B--2---:R0:W-:Y:S04]  /*8500*/  STG.E.SYS [R6], R11 ;  /* 0x0000000b06007386 */ /* 0x0041e8000010e900 */
[----:B------:R-:W2:Y:S04]  /*8510*/  LDG.E.SYS R14, [R2] ;  /* 0x00000000020e7381 */ /* 0x000ea800001ee900 */
[----:B------:R-:W3:Y:S01]  /*8520*/  LDG.E.SYS R12, [R4] ;  /* 0x00000000040c7381 */ /* 0x000ee200001ee900 */
[----:B------:R-:W-:-:S04]  /*8530*/  IMAD R17, R43, R17, R44 ;  /* 0x000000112b117224 */ /* 0x000fc800078e022c */
[----:B0-----:R-:W-:Y:S01]  /*8540*/  IMAD.WIDE R6, R17, R58, c[0x0][0x168] ;  /* 0x00005a0011067625 */ /* 0x001fe200078e023a */
[----:B------:R-:W-:Y:S01]  /*8550*/  IADD3 R13, R10, 0x3, RZ ;  /* 0x000000030a0d7810 */ /* 0x000fe20007ffe0ff */
[----:B--2---:R-:W-:Y:S04]  /*8560*/  STG.E.SYS [R4], R14 ;  /* 0x0000000e04007386 */ /* 0x004fe8000010e900 */
[----:B---3--:R0:W-:Y:S04]  /*8570*/  STG.E.SYS [R2], R12 ;  /* 0x0000000c02007386 */ /* 0x0081e8000010e900 */
[----:B------:R-:W2:Y:S04]  /*8580*/  LDG.E.SYS R16, [R6] ;  /* 0x0000000006107381 */ /* 0x000ea800001ee900 */
[----:B------:R-:W3:Y:S01]  /*8590*/  LDG.E.SYS R15, [R30] ;  /* 0x000000001e0f7381 */ /* 0x000ee200001ee900 */
[----:B------:R-:W-:-:S04]  /*85a0*/  IMAD R13, R43, R13, R44 ;  /* 0x0000000d2b0d7224 */ /* 0x000fc800078e022c */
[----:B0-----:R-:W-:Y:S01]  /*85b0*/  IMAD.WIDE R2, R13, R58, c[0x0][0x168] ;  /* 0x00005a000d027625 */ /* 0x001fe200078e023a */
[----:B------:R-:W-:Y:S01]  /*85c0*/  IADD3 R5, R10, 0x4, RZ ;  /* 0x000000040a057810 */ /* 0x000fe20007ffe0ff */
[----:B--2---:R-:W-:Y:S04]  /*85d0*/  STG.E.SYS [R30], R16 ;  /* 0x000000101e007386 */ /* 0x004fe8000010e900 */
[----:B---3--:R-:W-:Y:S04]  /*85e0*/  STG.E.SYS [R6], R15 ;  /* 0x0000000f06007386 */ /* 0x008fe8000010e900 */
[----:B------:R-:W2:Y:S04]  /*85f0*/  LDG.E.SYS R13, [R2] ;  /* 0x00000000020d7381 */ /* 0x000ea800001ee900 */
[----:B------:R-:W3:Y:S01]  /*8600*/  LDG.E.SYS R11, [R28] ;  /* 0x000000001c0b7381 */ /* 0x000ee200001ee900 */
[----:B------:R-:W-:-:S04]  /*8610*/  IMAD R5, R43, R5, R44 ;  /* 0x000000052b057224 */ /* 0x000fc800078e022c */
[----:B------:R-:W-:Y:S01]  /*8620*/  IMAD.WIDE R4, R5, R58, c[0x0][0x168] ;  /* 0x00005a0005047625 */ /* 0x000fe200078e023a */
        /* <DEDUP_REMOVED lines=26> */
[----:B0-----:R-:W-:-:S04]  /*87d0*/  IMAD R3, R43, R17, R44 ;  /* 0x000000112b037224 */ /* 0x001fc800078e022c */
[----:B------:R-:W-:Y:S01]  /*87e0*/  IMAD.WIDE R2, R3, R58, c[0x0][0x168] ;  /* 0x00005a0003027625 */ /* 0x000fe200078e023a */
[----:B------:R-:W-:Y:S01]  /*87f0*/  IADD3 R10, R10, 0x9, RZ ;  /* 0x000000090a0a7810 */ /* 0x000fe20007ffe0ff */
[----:B--2---:R-:W-:Y:S04]  /*8800*/  STG.E.SYS [R20], R14 ;  /* 0x0000000e14007386 */ /* 0x004fe8000010e900 */
[----:B---3--:R0:W-:Y:S04]  /*8810*/  STG.E.SYS [R6], R12 ;  /* 0x0000000c06007386 */ /* 0x0081e8000010e900 */
[----:B------:R-:W2:Y:S04]  /*8820*/  LDG.E.SYS R16, [R2] ;  /* 0x0000000002107381 */ /* 0x000ea800001ee900 */
[----:B------:R-:W3:Y:S01]  /*8830*/  LDG.E.SYS R15, [R18] ;  /* 0x00000000120f7381 */ /* 0x000ee200001ee900 */
[----:B-1----:R-:W-:-:S02]  /*8840*/  IMAD R4, R43, R10, R44 ;  /* 0x0000000a2b047224 */ /* 0x002fc400078e022c */
[----:B------:R-:W-:Y:S02]  /*8850*/  IMAD R11, R43, 0x13, R44 ;  /* 0x000000132b0b7824 */ /* 0x000fe400078e022c */
[-C--:B------:R-:W-:Y:S02]  /*8860*/  IMAD.WIDE R4, R4, R58.reuse, c[0x0][0x168] ;  /* 0x00005a0004047625 */ /* 0x080fe400078e023a */
[----:B0-----:R-:W-:Y:S02]  /*8870*/  IMAD.WIDE R6, R11, R58, c[0x0][0x168] ;  /* 0x00005a000b067625 */ /* 0x001fe400078e023a */
[----:B------:R-:W-:-:S05]  /*8880*/  IMAD R8, R8, 0xb, RZ ;  /* 0x0000000b08087824 */ /* 0x000fca00078e02ff */
[----:B------:R-:W-:-:S08]  /*8890*/  LEA R8, R8, R1, 0x2 ;  /* 0x0000000108087211 */ /* 0x000fd000078e10ff */
[----:B------:R-:W-:Y:S04]  /*88a0*/  STL [R8], R9 ;  /* 0x0000000908007387 */ /* 0x000fe80000100800 */
[----:B--2---:R-:W-:Y:S04]  /*88b0*/  STG.E.SYS [R18], R16 ;  /* 0x0000001012007386 */ /* 0x004fe8000010e900 */
[----:B---3--:R0:W-:Y:S04]  /*88c0*/  STG.E.SYS [R2], R15 ;  /* 0x0000000f02007386 */ /* 0x0081e8000010e900 */
[----:B------:R-:W2:Y:S04]  /*88d0*/  LDG.E.SYS R11, [R4] ;  /* 0x00000000040b7381 */ /* 0x000ea800001ee900 */
[----:B------:R-:W3:Y:S04]  /*88e0*/  LDG.E.SYS R10, [R6] ;  /* 0x00000000060a7381 */ /* 0x000ee800001ee900 */
[----:B0-----:R0:W5:Y:S04]  /*88f0*/  LDL R3, [R1+0x58] ;  /* 0x0000580001037983 */ /* 0x0011680000100800 */
[----:B------:R0:W-:Y:S04]  /*8900*/  STL [R1+0x2c], R0 ;  /* 0x00002c0001007387 */ /* 0x0001e80000100800 */
[----:B--2---:R0:W-:Y:S04]  /*8910*/  STG.E.SYS [R6], R11 ;  /* 0x0000000b06007386 */ /* 0x0041e8000010e900 */
[----:B---3--:R0:W-:Y:S02]  /*8920*/  STG.E.SYS [R4], R10 ;  /* 0x0000000a04007386 */ /* 0x0081e4000010e900 */
.L_x_350:
[----:B0-----:R-:W-:Y:S05]  /*8930*/  BSYNC B0 ;  /* 0x0000000000007941 */ /* 0x001fea0003800000 */
.L_x_349:
[----:B------:R-:W2:Y:S04]  /*8940*/  LDL R9, [R1+0x84] ;  /* 0x0000840001097983 */ /* 0x000ea80000100800 */
[----:B------:R-:W3:Y:S04]  /*8950*/  LDL R2, [R1+0xb0] ;  /* 0x0000b00001027983 */ /* 0x000ee80000100800 */
[----:B------:R-:W4:Y:S04]  /*8960*/  LDL R5, [R1+0xdc] ;  /* 0x0000dc0001057983 */ /* 0x000f280000100800 */
[----:B------:R-:W4:Y:S04]  /*8970*/  LDL R6, [R1+0x108] ;  /* 0x0001080001067983 */ /* 0x000f280000100800 */
[----:B------:R-:W4:Y:S04]  /*8980*/  LDL R7, [R1+0x134] ;  /* 0x0001340001077983 */ /* 0x000f280000100800 */
[----:B------:R-:W4:Y:S04]  /*8990*/  LDL R4, [R1+0x160] ;  /* 0x0001600001047983 */ /* 0x000f280000100800 */
[----:B------:R-:W4:Y:S01]  /*89a0*/  LDL R10, [R1+0x18c] ;  /* 0x00018c00010a7983 */ /* 0x000f220000100800 */
[C-C-:B------:R-:W-:Y:S01]  /*89b0*/  IMAD R11, R43.reuse, 0x14, R44.reuse ;  /* 0x000000142b0b7824 */ /* 0x140fe200078e022c */
[----:B------:R-:W-:Y:S01]  /*89c0*/  BSSY B0, `(.L_x_351) ;  /* 0x000007a000007945 */ /* 0x000fe20003800000 */
[----:B------:R-:W-:-:S02]  /*89d0*/  IMAD R55, R43, 0x17, R44 ;  /* 0x000000172b377824 */ /* 0x000fc400078e022c */
[-C--:B------:R-:W-:Y:S02]  /*89e0*/  IMAD.WIDE R12, R11, R58.reuse, c[0x0][0x168] ;  /* 0x00005a000b0c7625 */ /* 0x080fe400078e023a */
[C-C-:B------:R-:W-:Y:S02]  /*89f0*/  IMAD R51, R43.reuse, 0x18, R44.reuse ;  /* 0x000000182b337824 */ /* 0x140fe400078e022c */
[----:B------:R-:W-:Y:S02]  /*8a00*/  IMAD R8, R43, 0x1b, R44 ;  /* 0x0000001b2b087824 */ /* 0x000fe400078e022c */
[-C--:B------:R-:W-:Y:S02]  /*8a10*/  IMAD.WIDE R54, R55, R58.reuse, c[0x0][0x168] ;  /* 0x00005a0037367625 */ /* 0x080fe400078e023a */
[----:B------:R-:W-:Y:S02]  /*8a20*/  IMAD.WIDE R50, R51, R58, c[0x0][0x168] ;  /* 0x00005a0033327625 */ /* 0x000fe400078e023a */
        /* <DEDUP_REMOVED lines=14> */
[----:B------:R-:W-:Y:S02]  /*8b10*/  FSEL R0, R0, R6, !P3 ;  /* 0x0000000600007208 */ /* 0x000fe40005800000 */
[----:B------:R-:W-:Y:S02]  /*8b20*/  SEL R2, R2, 0x6, !P3 ;  /* 0x0000000602027807 */ /* 0x000fe40005800000 */
[----:B------:R-:W-:-:S03]  /*8b30*/  FSETP.GE.FTZ.AND P4, PT, R7, R0, PT ;  /* 0x000000000700720b */ /* 0x000fc60003f96000 */
[----:B------:R0:W-:Y:S01]  /*8b40*/  STL.64 [R1+0x1b8], R14 ;  /* 0x0001b80e01007387 */ /* 0x0001e20000100a00 */
[----:B------:R-:W-:Y:S02]  /*8b50*/  FSEL R7, R0, R7, !P4 ;  /* 0x0000000700077208 */ /* 0x000fe40006000000 */
[----:B------:R-:W-:Y:S02]  /*8b60*/  SEL R2, R2, 0x7, !P4 ;  /* 0x0000000702027807 */ /* 0x000fe40006000000 */
[----:B------:R-:W-:-:S04]  /*8b70*/  FSETP.GE.FTZ.AND P0, PT, R4, R7, PT ;  /* 0x000000070400720b */ /* 0x000fc80003f16000 */
[----:B------:R-:W-:Y:S01]  /*8b80*/  FSEL R4, R7, R4, !P0 ;  /* 0x0000000407047208 */ /* 0x000fe20004000000 */
[--C-:B------:R-:W-:Y:S01]  /*8b90*/  IMAD R7, R43, 0x1a, R44.reuse ;  /* 0x0000001a2b077824 */ /* 0x100fe200078e022c */
[----:B------:R-:W-:Y:S02]  /*8ba0*/  SEL R0, R2, 0x8, !P0 ;  /* 0x0000000802007807 */ /* 0x000fe40004000000 */
[----:B------:R-:W-:Y:S01]  /*8bb0*/  FSETP.GE.FTZ.AND P1, PT, R10, R4, PT ;  /* 0x000000040a00720b */ /* 0x000fe20003f36000 */
[-C--:B------:R-:W-:Y:S01]  /*8bc0*/  IMAD.WIDE R6, R7, R58.reuse, c[0x0][0x168] ;  /* 0x00005a0007067625 */ /* 0x080fe200078e023a */
[----:B------:R-:W-:Y:S01]  /*8bd0*/  MOV R2, R9 ;  /* 0x0000000900027202 */ /* 0x000fe20000000f00 */
[----:B------:R-:W-:Y:S01]  /*8be0*/  IMAD.WIDE R8, R8, R58, c[0x0][0x168] ;  /* 0x00005a0008087625 */ /* 0x000fe200078e023a */
[----:B------:R-:W-:Y:S02]  /*8bf0*/  SEL R0, R0, 0x9, !P1 ;  /* 0x0000000900007807 */ /* 0x000fe40004800000 */
[----:B------:R-:W-:Y:S01]  /*8c00*/  FSEL R10, R4, R10, !P1 ;  /* 0x0000000a040a7208 */ /* 0x000fe20004800000 */
[----:B------:R-:W-:Y:S01]  /*8c10*/  IMAD R4, R43, 0x19, R44 ;  /* 0x000000192b047824 */ /* 0x000fe200078e022c */
[----:B------:R-:W-:-:S03]  /*8c20*/  ISETP.NE.AND P0, PT, R0, 0x2, PT ;  /* 0x000000020000780c */ /* 0x000fc60003f05270 */
[----:B------:R-:W-:-:S09]  /*8c30*/  IMAD.WIDE R4, R4, R58, c[0x0][0x168] ;  /* 0x00005a0004047625 */ /* 0x000fd200078e023a */
[----:B------:R-:W-:Y:S05]  /*8c40*/  @!P0 BRA `(.L_x_352) ;  /* 0x0000051000008947 */ /* 0x000fea0003800000 */
[C---:B0-----:R-:W-:Y:S02]  /*8c50*/  IMAD R2, R0.reuse, 0xb, RZ ;  /* 0x0000000b00027824 */ /* 0x041fe400078e02ff */
[----:B------:R-:W-:-:S03]  /*8c60*/  IMAD R0, R0, 0xa, RZ ;  /* 0x0000000a00007824 */ /* 0x000fc600078e02ff */
[----:B------:R-:W-:Y:S01]  /*8c70*/  LEA R2, R2, R1, 0x2 ;  /* 0x0000000102027211 */ /* 0x000fe200078e10ff */
[----:B------:R-:W-:-:S07]  /*8c80*/  IMAD R11, R43, R0, R44 ;  /* 0x000000002b0b7224 */ /* 0x000fce00078e022c */
[----:B------:R0:W-:Y:S04]  /*8c90*/  STL [R2], R3 ;  /* 0x0000000302007387 */ /* 0x0001e80000100800 */
[----:B------:R1:W-:Y:S01]  /*8ca0*/  STL [R1+0x58], R10 ;  /* 0x0000580a01007387 */ /* 0x0003e20000100800 */
[----:B0-----:R-:W-:-:S03]  /*8cb0*/  IMAD.WIDE R2, R11, R58, c[0x0][0x168] ;  /* 0x00005a000b027625 */ /* 0x001fc600078e023a */
[----:B------:R0:W2:Y:S07]  /*8cc0*/  LDG.E.SYS R11, [R12] ;  /* 0x000000000c0b7381 */ /* 0x0000ae00001ee900 */
[----:B-1----:R-:W3:Y:S04]  /*8cd0*/  LDG.E.SYS R10, [R2] ;  /* 0x00000000020a7381 */ /* 0x002ee800001ee900 */
[----:B---3--:R0:W-:Y:S02]  /*8ce0*/  STG.E.SYS [R12], R10 ;  /* 0x0000000a0c007386 */ /* 0x0081e4000010e900 */
[----:B0-----:R-:W-:-:S02]  /*8cf0*/  IMAD R13, R43, R0, R43 ;  /* 0x000000002b0d7224 */ /* 0x001fc400078e022b */
[----:B--2---:R0:W-:Y:S03]  /*8d00*/  STG.E.SYS [R2], R11 ;  /* 0x0000000b02007386 */ /* 0x0041e6000010e900 */
[----:B------:R-:W-:-:S05]  /*8d10*/  IADD3 R13, R44, R13, RZ ;  /* 0x0000000d2c0d7210 */ /* 0x000fca0007ffe0ff */
[----:B0-----:R-:W-:Y:S01]  /*8d20*/  IMAD.WIDE R2, R13, R58, c[0x0][0x168] ;  /* 0x00005a000d027625 */ /* 0x001fe200078e023a */
[----:B------:R-:W2:Y:S09]  /*8d30*/  LDG.E.SYS R11, [R14] ;  /* 0x000000000e0b7381 */ /* 0x000eb200001ee900 */
[----:B------:R-:W3:Y:S01]  /*8d40*/  LDG.E.SYS R10, [R2] ;  /* 0x00000000020a7381 */ /* 0x000ee200001ee900 */
[----:B------:R-:W-:-:S05]  /*8d50*/  IADD3 R13, R0, 0x2, RZ ;  /* 0x00000002000d7810 */ /* 0x000fca0007ffe0ff */
[C-C-:B------:R-:W-:Y:S01]  /*8d60*/  IMAD R13, R43.reuse, R13, R44.reuse ;  /* 0x0000000d2b0d7224 */ /* 0x140fe200078e022c */
[----:B---3--:R0:W-:Y:S04]  /*8d70*/  STG.E.SYS [R14], R10 ;  /* 0x0000000a0e007386 */ /* 0x0081e8000010e900 */
[----:B--2---:R1:W-:Y:S01]  /*8d80*/  STG.E.SYS [R2], R11 ;  /* 0x0000000b02007386 */ /* 0x0043e2000010e900 */
[----:B0-----:R-:W-:Y:S02]  /*8d90*/  IMAD R10, R43, 0x16, R44 ;  /* 0x000000162b0a7824 */ /* 0x001fe400078e022c */
[-C--:B-1----:R-:W-:Y:S02]  /*8da0*/  IMAD.WIDE R2, R13, R58.reuse, c[0x0][0x168] ;  /* 0x00005a000d027625 */ /* 0x082fe400078e023a */
[----:B------:R-:W-:-:S08]  /*8db0*/  IMAD.WIDE R10, R10, R58, c[0x0][0x168] ;  /* 0x00005a000a0a7625 */ /* 0x000fd000078e023a */
[----:B------:R-:W2:Y:S04]  /*8dc0*/  LDG.E.SYS R12, [R2] ;  /* 0x00000000020c7381 */ /* 0x000ea800001ee900 */
[----:B------:R-:W3:Y:S01]  /*8dd0*/  LDG.E.SYS R13, [R10] ;  /* 0x000000000a0d7381 */ /* 0x000ee200001ee900 */
[----:B------:R-:W-:-:S05]  /*8de0*/  IADD3 R14, R0, 0x3, RZ ;  /* 0x00000003000e7810 */ /* 0x000fca0007ffe0ff */
[----:B------:R-:W-:Y:S01]  /*8df0*/  IMAD R15, R43, R14, R44 ;  /* 0x0000000e2b0f7224 */ /* 0x000fe200078e022c */
[----:B--2---:R0:W-:Y:S04]  /*8e00*/  STG.E.SYS [R10], R12 ;  /* 0x0000000c0a007386 */ /* 0x0041e8000010e900 */
[----:B---3--:R1:W-:Y:S04]  /*8e10*/  STG.E.SYS [R2], R13 ;  /* 0x0000000d02007386 */ /* 0x0083e8000010e900 */
[----:B0-----:R-:W2:Y:S01]  /*8e20*/  LDG.E.SYS R11, [R54] ;  /* 0x00000000360b7381 */ /* 0x001ea200001ee900 */
[----:B-1----:R-:W-:-:S10]  /*8e30*/  IMAD.WIDE R2, R15, R58, c[0x0][0x168] ;  /* 0x00005a000f027625 */ /* 0x002fd400078e023a */
[----:B------:R-:W3:Y:S01]  /*8e40*/  LDG.E.SYS R10, [R2] ;  /* 0x00000000020a7381 */ /* 0x000ee200001ee900 */
[----:B------:R-:W-:-:S05]  /*8e50*/  IADD3 R14, R0, 0x4, RZ ;  /* 0x00000004000e7810 */ /* 0x000fca0007ffe0ff */
[----:B------:R-:W-:Y:S01]  /*8e60*/  IMAD R15, R43, R14, R44 ;  /* 0x0000000e2b0f7224 */ /* 0x000fe200078e022c */
[----:B---3--:R-:W-:Y:S04]  /*8e70*/  STG.E.SYS [R54], R10 ;  /* 0x0000000a36007386 */ /* 0x008fe8000010e900 */
[----:B--2---:R0:W-:Y:S02]  /*8e80*/  STG.E.SYS [R2], R11 ;  /* 0x0000000b02007386 */ /* 0x0041e4000010e900 */
[----:B0-----:R-:W-:Y:S02]  /*8e90*/  IMAD.WIDE R2, R15, R58, c[0x0][0x168] ;  /* 0x00005a000f027625 */ /* 0x001fe400078e023a */
[----:B------:R-:W2:Y:S08]  /*8ea0*/  LDG.E.SYS R11, [R50] ;  /* 0x00000000320b7381 */ /* 0x000eb000001ee900 */
        /* <DEDUP_REMOVED lines=23> */
[--C-:B------:R-:W-:Y:S01]  /*9020*/  IMAD R13, R43, R13, R44.reuse ;  /* 0x0000000d2b0d7224 */ /* 0x100fe200078e022c */
[----:B---3--:R-:W-:Y:S04]  /*9030*/  STG.E.SYS [R8], R10 ;  /* 0x0000000a08007386 */ /* 0x008fe8000010e900 */
[----:B--2---:R0:W-:Y:S02]  /*9040*/  STG.E.SYS [R2], R11 ;  /* 0x0000000b02007386 */ /* 0x0041e4000010e900 */
[----:B0-----:R-:W-:Y:S02]  /*9050*/  IMAD.WIDE R2, R13, R58, c[0x0][0x168] ;  /* 0x00005a000d027625 */ /* 0x001fe400078e023a */
[----:B------:R-:W-:-:S04]  /*9060*/  IMAD R10, R43, 0x1c, R44 ;  /* 0x0000001c2b0a7824 */ /* 0x000fc800078e022c */
[----:B------:R-:W-:-:S04]  /*9070*/  IMAD.WIDE R10, R10, R58, c[0x0][0x168] ;  /* 0x00005a000a0a7625 */ /* 0x000fc800078e023a */
[----:B------:R-:W2:Y:S06]  /*9080*/  LDG.E.SYS R12, [R2] ;  /* 0x00000000020c7381 */ /* 0x000eac00001ee900 */
[----:B------:R0:W3:Y:S01]  /*9090*/  LDG.E.SYS R13, [R10] ;  /* 0x000000000a0d7381 */ /* 0x0000e200001ee900 */
[----:B------:R-:W-:-:S05]  /*90a0*/  IADD3 R14, R0, 0x9, RZ ;  /* 0x00000009000e7810 */ /* 0x000fca0007ffe0ff */
[C-C-:B------:R-:W-:Y:S01]  /*90b0*/  IMAD R0, R43.reuse, R14, R44.reuse ;  /* 0x0000000e2b007224 */ /* 0x140fe200078e022c */
[----:B--2---:R0:W-:Y:S03]  /*90c0*/  STG.E.SYS [R10], R12 ;  /* 0x0000000c0a007386 */ /* 0x0041e6000010e900 */
[----:B0-----:R-:W-:Y:S01]  /*90d0*/  IMAD.WIDE R10, R0, R58, c[0x0][0x168] ;  /* 0x00005a00000a7625 */ /* 0x001fe200078e023a */
[----:B---3--:R0:W-:Y:S09]  /*90e0*/  STG.E.SYS [R2], R13 ;  /* 0x0000000d02007386 */ /* 0x0081f2000010e900 */
[----:B------:R-:W2:Y:S01]  /*90f0*/  LDG.E.SYS R12, [R10] ;  /* 0x000000000a0c7381 */ /* 0x000ea200001ee900 */
[----:B0-----:R-:W-:-:S04]  /*9100*/  IMAD R2, R43, 0x1d, R44 ;  /* 0x0000001d2b027824 */ /* 0x001fc800078e022c */
[----:B------:R-:W-:-:S10]  /*9110*/  IMAD.WIDE R2, R2, R58, c[0x0][0x168] ;  /* 0x00005a0002027625 */ /* 0x000fd400078e023a */
[----:B------:R0:W3:Y:S04]  /*9120*/  LDG.E.SYS R0, [R2] ;  /* 0x0000000002007381 */ /* 0x0000e800001ee900 */
[----:B--2---:R0:W-:Y:S04]  /*9130*/  STG.E.SYS [R2], R12 ;  /* 0x0000000c02007386 */ /* 0x0041e8000010e900 */
[----:B0-----:R0:W5:Y:S04]  /*9140*/  LDL R2, [R1+0x84] ;  /* 0x0000840001027983 */ /* 0x0011680000100800 */
[----:B---3--:R0:W-:Y:S02]  /*9150*/  STG.E.SYS [R10], R0 ;  /* 0x000000000a007386 */ /* 0x0081e4000010e900 */
.L_x_352:
[----:B0-----:R-:W-:Y:S05]  /*9160*/  BSYNC B0 ;  /* 0x0000000000007941 */ /* 0x001fea0003800000 */
.L_x_351:
[----:B------:R-:W2:Y:S04]  /*9170*/  LDL R0, [R1+0xb0] ;  /* 0x0000b00001007983 */ /* 0x000ea80000100800 */
[----:B------:R-:W3:Y:S04]  /*9180*/  LDL R12, [R1+0xdc] ;  /* 0x0000dc00010c7983 */ /* 0x000ee80000100800 */
[----:B------:R-:W4:Y:S04]  /*9190*/  LDL R11, [R1+0x108] ;  /* 0x00010800010b7983 */ /* 0x000f280000100800 */
[----:B------:R-:W4:Y:S04]  /*91a0*/  LDL R10, [R1+0x134] ;  /* 0x00013400010a7983 */ /* 0x000f280000100800 */
[----:B------:R-:W4:Y:S04]  /*91b0*/  LDL R3, [R1+0x160] ;  /* 0x0001600001037983 */ /* 0x000f280000100800 */
[----:B------:R-:W4:Y:S01]  /*91c0*/  LDL R20, [R1+0x18c] ;  /* 0x00018c0001147983 */ /* 0x000f220000100800 */
[C-C-:B------:R-:W-:Y:S01]  /*91d0*/  IMAD R14, R43.reuse, 0x22, R44.reuse ;  /* 0x000000222b0e7824 */ /* 0x140fe200078e022c */
[----:B------:R-:W-:Y:S01]  /*91e0*/  BSSY B0, `(.L_x_353) ;  /* 0x0000074000007945 */ /* 0x000fe20003800000 */
[----:B------:R-:W-:-:S02]  /*91f0*/  IMAD R16, R43, 0x23, R44 ;  /* 0x000000232b107824 */ /* 0x000fc400078e022c */
[----:B------:R-:W-:Y:S02]  /*9200*/  IMAD R18, R43, 0x24, R44 ;  /* 0x000000242b127824 */ /* 0x000fe400078e022c */
[-C--:B------:R-:W-:Y:S02]  /*9210*/  IMAD.WIDE R14, R14, R58.reuse, c[0x0][0x168] ;  /* 0x00005a000e0e7625 */ /* 0x080fe400078e023a */
[-C--:B------:R-:W-:Y:S02]  /*9220*/  IMAD.WIDE R16, R16, R58.reuse, c[0x0][0x168] ;  /* 0x00005a0010107625 */ /* 0x080fe400078e023a */
[----:B------:R-:W-:Y:S01]  /*9230*/  IMAD.WIDE R18, R18, R58, c[0x0][0x168] ;  /* 0x00005a0012127625 */ /* 0x000fe200078e023a */
[----:B--2--5:R-:W-:-:S04]  /*9240*/  FSETP.GE.FTZ.AND P0, PT, R0, R2, PT ;  /* 0x000000020000720b */ /* 0x024fc80003f16000 */
[----:B------:R-:W-:-:S04]  /*9250*/  FSEL R13, R2, R0, !P0 ;  /* 0x00000000020d7208 */ /* 0x000fc80004000000 */
[----:B---3--:R-:W-:-:S04]  /*9260*/  FSETP.GE.FTZ.AND P1, PT, R12, R13, PT ;  /* 0x0000000d0c00720b */ /* 0x008fc80003f36000 */
[----:B------:R-:W-:Y:S01]  /*9270*/  FSEL R12, R13, R12, !P1 ;  /* 0x0000000c0d0c7208 */ /* 0x000fe20004800000 */
[----:B------:R-:W-:-:S03]  /*9280*/  IMAD R13, R43, 0x1f, R44 ;  /* 0x0000001f2b0d7824 */ /* 0x000fc600078e022c */
[----:B----4-:R-:W-:Y:S01]  /*9290*/  FSETP.GE.FTZ.AND P2, PT, R11, R12, PT ;  /* 0x0000000c0b00720b */ /* 0x010fe20003f56000 */
[----:B------:R-:W-:-:S03]  /*92a0*/  IMAD.WIDE R22, R13, R58, c[0x0][0x168] ;  /* 0x00005a000d167625 */ /* 0x000fc600078e023a */
[----:B------:R-:W-:Y:S02]  /*92b0*/  FSEL R11, R12, R11, !P2 ;  /* 0x0000000b0c0b7208 */ /* 0x000fe40005000000 */
[----:B------:R-:W-:Y:S02]  /*92c0*/  SEL R12, R58, 0x3, P0 ;  /* 0x000000033a0c7807 */ /* 0x000fe40000000000 */
[----:B------:R-:W-:-:S03]  /*92d0*/  FSETP.GE.FTZ.AND P3, PT, R10, R11, PT ;  /* 0x0000000b0a00720b */ /* 0x000fc60003f76000 */
[----:B------:R0:W-:Y:S01]  /*92e0*/  STL.64 [R1+0x1d8], R22 ;  /* 0x0001d81601007387 */ /* 0x0001e20000100a00 */
[----:B------:R-:W-:Y:S02]  /*92f0*/  FSEL R10, R11, R10, !P3 ;  /* 0x0000000a0b0a7208 */ /* 0x000fe40005800000 */
[----:B------:R-:W-:Y:S02]  /*9300*/  SEL R11, R12, 0x5, !P1 ;  /* 0x000000050c0b7807 */ /* 0x000fe40004800000 */
[----:B------:R-:W-:Y:S02]  /*9310*/  FSETP.GE.FTZ.AND P0, PT, R3, R10, PT ;  /* 0x0000000a0300720b */ /* 0x000fe40003f16000 */
[----:B------:R-:W-:Y:S02]  /*9320*/  SEL R11, R11, 0x6, !P2 ;  /* 0x000000060b0b7807 */ /* 0x000fe40005000000 */
[----:B------:R-:W-:Y:S01]  /*9330*/  FSEL R3, R10, R3, !P0 ;  /* 0x000000030a037208 */ /* 0x000fe20004000000 */
[----:B------:R-:W-:Y:S01]  /*9340*/  IMAD R10, R43, 0x1e, R44 ;  /* 0x0000001e2b0a7824 */ /* 0x000fe200078e022c */
[----:B------:R-:W-:-:S02]  /*9350*/  SEL R11, R11, 0x7, !P3 ;  /* 0x000000070b0b7807 */ /* 0x000fc40005800000 */
[----:B------:R-:W-:Y:S02]  /*9360*/  FSETP.GE.FTZ.AND P1, PT, R20, R3, PT ;  /* 0x000000031400720b */ /* 0x000fe40003f36000 */
[----:B------:R-:W-:Y:S02]  /*9370*/  SEL R11, R11, 0x8, !P0 ;  /* 0x000000080b0b7807 */ /* 0x000fe40004000000 */
[----:B------:R-:W-:Y:S02]  /*9380*/  FSEL R20, R3, R20, !P1 ;  /* 0x0000001403147208 */ /* 0x000fe40004800000 */
[----:B------:R-:W-:Y:S01]  /*9390*/  SEL R3, R11, 0x9, !P1 ;  /* 0x000000090b037807 */ /* 0x000fe20004800000 */
[----:B------:R-:W-:Y:S01]  /*93a0*/  IMAD.WIDE R10, R10, R58, c[0x0][0x168] ;  /* 0x00005a000a0a7625 */ /* 0x000fe200078e023a */
[----:B------:R-:W-:Y:S02]  /*93b0*/  LEA R12, R43, R44, 0x5 ;  /* 0x0000002c2b0c7211 */ /* 0x000fe400078e28ff */
[----:B------:R-:W-:-:S03]  /*93c0*/  ISETP.NE.AND P0, PT, R3, 0x3, PT ;  /* 0x000000030300780c */ /* 0x000fc60003f05270 */
[----:B------:R-:W-:-:S09]  /*93d0*/  IMAD.WIDE R12, R12, R58, c[0x0][0x168] ;  /* 0x00005a000c0c7625 */ /* 0x000fd200078e023a */
[----:B------:R-:W-:Y:S05]  /*93e0*/  @!P0 BRA `(.L_x_354) ;  /* 0x0000053000008947 */ /* 0x000fea0003800000 */
[----:B0-----:R-:W-:Y:S01]  /*93f0*/  IMAD R0, R3, 0xb, RZ ;  /* 0x0000000b03007824 */ /* 0x001fe200078e02ff */
[----:B------:R-:W2:Y:S04]  /*9400*/  LDG.E.SYS R21, [R10] ;  /* 0x000000000a157381 */ /* 0x000ea800001ee900 */
[----:B------:R-:W-:-:S08]  /*9410*/  LEA R0, R0, R1, 0x2 ;  /* 0x0000000100007211 */ /* 0x000fd000078e10ff */
[----:B------:R0:W-:Y:S04]  /*9420*/  STL [R0], R2 ;  /* 0x0000000200007387 */ /* 0x0001e80000100800 */
[----:B------:R1:W-:Y:S01]  /*9430*/  STL [R1+0x84], R20 ;  /* 0x0000841401007387 */ /* 0x0003e20000100800 */
[----:B0-----:R-:W-:-:S04]  /*9440*/  IMAD R0, R3, 0xa, RZ ;  /* 0x0000000a03007824 */ /* 0x001fc800078e02ff */
[----:B------:R-:W-:-:S04]  /*9450*/  IMAD R2, R43, R0, R44 ;  /* 0x000000002b027224 */ /* 0x000fc800078e022c */
[----:B------:R-:W-:-:S10]  /*9460*/  IMAD.WIDE R2, R2, R58, c[0x0][0x168] ;  /* 0x00005a0002027625 */ /* 0x000fd400078e023a */
[----:B-1----:R-:W3:Y:S04]  /*9470*/  LDG.E.SYS R20, [R2] ;  /* 0x0000000002147381 */ /* 0x002ee800001ee900 */
[----:B---3--:R-:W-:Y:S04]  /*9480*/  STG.E.SYS [R10], R20 ;  /* 0x000000140a007386 */ /* 0x008fe8000010e900 */
[----:B--2---:R0:W-:Y:S02]  /*9490*/  STG.E.SYS [R2], R21 ;  /* 0x0000001502007386 */ /* 0x0041e4000010e900 */
[----:B0-----:R-:W-:-:S02]  /*94a0*/  IMAD R2, R43, R0, R43 ;  /* 0x000000002b027224 */ /* 0x001fc400078e022b */
[----:B------:R-:W2:Y:S03]  /*94b0*/  LDG.E.SYS R21, [R22] ;  /* 0x0000000016157381 */ /* 0x000ea600001ee900 */
[----:B------:R-:W-:-:S05]  /*94c0*/  IADD3 R2, R44, R2, RZ ;  /* 0x000000022c027210 */ /* 0x000fca0007ffe0ff */
[----:B------:R-:W-:-:S10]  /*94d0*/  IMAD.WIDE R2, R2, R58, c[0x0][0x168] ;  /* 0x00005a0002027625 */ /* 0x000fd400078e023a */
[----:B------:R-:W3:Y:S04]  /*94e0*/  LDG.E.SYS R20, [R2] ;  /* 0x0000000002147381 */ /* 0x000ee800001ee900 */
[----:B---3--:R-:W-:Y:S04]  /*94f0*/  STG.E.SYS [R22], R20 ;  /* 0x0000001416007386 */ /* 0x008fe8000010e900 */
[----:B--2---:R0:W-:Y:S02]  /*9500*/  STG.E.SYS [R2], R21 ;  /* 0x0000001502007386 */ /* 0x0041e4000010e900 */
[----:B0-----:R-:W-:-:S02]  /*9510*/  IADD3 R2, R0, 0x2, RZ ;  /* 0x0000000200027810 */ /* 0x001fc40007ffe0ff */
[----:B------:R-:W2:Y:S03]  /*9520*/  LDG.E.SYS R21, [R12] ;  /* 0x000000000c157381 */ /* 0x000ea600001ee900 */
[----:B------:R-:W-:-:S04]  /*9530*/  IMAD R2, R43, R2, R44 ;  /* 0x000000022b027224 */ /* 0x000fc800078e022c */
[----:B------:R-:W-:-:S10]  /*9540*/  IMAD.WIDE R2, R2, R58, c[0x0][0x168] ;  /* 0x00005a0002027625 */ /* 0x000fd400078e023a */
[----:B------:R-:W3:Y:S04]  /*9550*/  LDG.E.SYS R20, [R2] ;  /* 0x0000000002147381 */ /* 0x000ee800001ee900 */
[----:B---3--:R-:W-:Y:S04]  /*9560*/  STG.E.SYS [R12], R20 ;  /* 0x000000140c007386 */ /* 0x008fe8000010e900 */
[----:B--2---:R0:W-:Y:S02]  /*9570*/  STG.E.SYS [R2], R21 ;  /* 0x0000001502007386 */ /* 0x0041e4000010e900 */
[----:B0-----:R-:W-:Y:S01]  /*9580*/  IADD3 R2, R0, 0x3, RZ ;  /* 0x0000000300027810 */ /* 0x001fe20007ffe0ff */
[----:B------:R-:W-:-:S04]  /*9590*/  IMAD R20, R43, 0x21, R44 ;  /* 0x000000212b147824 */ /* 0x000fc800078e022c */
[----:B------:R-:W-:Y:S02]  /*95a0*/  IMAD R2, R43, R2, R44 ;  /* 0x000000022b027224 */ /* 0x000fe400078e022c */
[-C--:B------:R-:W-:Y:S02]  /*95b0*/  IMAD.WIDE R20, R20, R58.reuse, c[0x0][0x168] ;  /* 0x00005a0014147625 */ /* 0x080fe400078e023a */
[----:B------:R-:W-:-:S08]  /*95c0*/  IMAD.WIDE R2, R2, R58, c[0x0][0x168] ;  /* 0x00005a0002027625 */ /* 0x000fd000078e023a */
[----:B------:R-:W2:Y:S04]  /*95d0*/  LDG.E.SYS R23, [R20] ;  /* 0x0000000014177381 */ /* 0x000ea800001ee900 */
[----:B------:R-:W3:Y:S04]  /*95e0*/  LDG.E.SYS R22, [R2] ;  /* 0x0000000002167381 */ /* 0x000ee800001ee900 */
[----:B---3--:R0:W-:Y:S04]  /*95f0*/  STG.E.SYS [R20], R22 ;  /* 0x0000001614007386 */ /* 0x0081e8000010e900 */
[----:B--2---:R1:W-:Y:S04]  /*9600*/  STG.E.SYS [R2], R23 ;  /* 0x0000001702007386 */ /* 0x0043e8000010e900 */
[----:B0-----:R-:W2:Y:S01]  /*9610*/  LDG.E.SYS R21, [R14] ;  /* 0x000000000e157381 */ /* 0x001ea200001ee900 */
[----:B-1----:R-:W-:-:S05]  /*9620*/  IADD3 R2, R0, 0x4, RZ ;  /* 0x0000000400027810 */ /* 0x002fca0007ffe0ff */
[----:B------:R-:W-:-:S04]  /*9630*/  IMAD R2, R43, R2, R44 ;  /* 0x000000022b027224 */ /* 0x000fc800078e022c */
        /* <DEDUP_REMOVED lines=33> */
[----:B------:R-:W3:Y:S01]  /*9850*/  LDG.E.SYS R22, [R2] ;  /* 0x0000000002167381 */ /* 0x000ee200001ee900 */
[----:B------:R-:W-:-:S05]  /*9860*/  IADD3 R0, R0, 0x9, RZ ;  /* 0x0000000900007810 */ /* 0x000fca0007ffe0ff */
[----:B------:R-:W-:Y:S01]  /*9870*/  IMAD R0, R43, R0, R44 ;  /* 0x000000002b007224 */ /* 0x000fe200078e022c */
[----:B---3--:R-:W-:Y:S04]  /*9880*/  STG.E.SYS [R20], R22 ;  /* 0x0000001614007386 */ /* 0x008fe8000010e900 */
[----:B--2---:R0:W-:Y:S02]  /*9890*/  STG.E.SYS [R2], R23 ;  /* 0x0000001702007386 */ /* 0x0041e4000010e900 */
[----:B0-----:R-:W-:-:S10]  /*98a0*/  IMAD.WIDE R2, R0, R58, c[0x0][0x168] ;  /* 0x00005a0000027625 */ /* 0x001fd400078e023a */
[----:B------:R-:W2:Y:S01]  /*98b0*/  LDG.E.SYS R0, [R2] ;  /* 0x0000000002007381 */ /* 0x000ea200001ee900 */
[----:B------:R-:W-:-:S04]  /*98c0*/  IMAD R20, R43, 0x27, R44 ;  /* 0x000000272b147824 */ /* 0x000fc800078e022c */
[----:B------:R-:W-:-:S10]  /*98d0*/  IMAD.WIDE R20, R20, R58, c[0x0][0x168] ;  /* 0x00005a0014147625 */ /* 0x000fd400078e023a */
[----:B------:R-:W3:Y:S04]  /*98e0*/  LDG.E.SYS R22, [R20] ;  /* 0x0000000014167381 */ /* 0x000ee800001ee900 */
[----:B--2---:R0:W-:Y:S04]  /*98f0*/  STG.E.SYS [R20], R0 ;  /* 0x0000000014007386 */ /* 0x0041e8000010e900 */
[----:B0-----:R0:W5:Y:S04]  /*9900*/  LDL R0, [R1+0xb0] ;  /* 0x0000b00001007983 */ /* 0x0011680000100800 */
[----:B---3--:R0:W-:Y:S02]  /*9910*/  STG.E.SYS [R2], R22 ;  /* 0x0000001602007386 */ /* 0x0081e4000010e900 */
.L_x_354:
[----:B0-----:R-:W-:Y:S05]  /*9920*/  BSYNC B0 ;  /* 0x0000000000007941 */ /* 0x001fea0003800000 */
.L_x_353:
[----:B------:R-:W2:Y:S04]  /*9930*/  LDL R35, [R1+0xdc] ;  /* 0x0000dc0001237983 */ /* 0x000ea80000100800 */
[----:B------:R-:W3:Y:S04]  /*9940*/  LDL R2, [R1+0x108] ;  /* 0x0001080001027983 */ /* 0x000ee80000100800 */
        /* <DEDUP_REMOVED lines=13> */
[----:B------:R-:W-:-:S04]  /*9a20*/  FSEL R2, R21, R2, !P1 ;  /* 0x0000000215027208 */ /* 0x000fc80004800000 */
[----:B----4-:R-:W-:-:S04]  /*9a30*/  FSETP.GE.FTZ.AND P2, PT, R3, R2, PT ;  /* 0x000000020300720b */ /* 0x010fc80003f56000 */
[----:B------:R-:W-:Y:S02]  /*9a40*/  FSEL R3, R2, R3, !P2 ;  /* 0x0000000302037208 */ /* 0x000fe40005000000 */
[----:B------:R-:W-:Y:S02]  /*9a50*/  SEL R2, R58, 0x5, !P0 ;  /* 0x000000053a027807 */ /* 0x000fe40004000000 */
[----:B------:R-:W-:Y:S02]  /*9a60*/  FSETP.GE.FTZ.AND P0, PT, R20, R3, PT ;  /* 0x000000031400720b */ /* 0x000fe40003f16000 */
[----:B------:R-:W-:Y:S02]  /*9a70*/  SEL R2, R2, 0x6, !P1 ;  /* 0x0000000602027807 */ /* 0x000fe40004800000 */
[----:B------:R-:W-:Y:S01]  /*9a80*/  FSEL R3, R3, R20, !P0 ;  /* 0x0000001403037208 */ /* 0x000fe20004000000 */
[----:B------:R-:W-:Y:S01]  /*9a90*/  IMAD R20, R43, 0x28, R44 ;  /* 0x000000282b147824 */ /* 0x000fe200078e022c */
[----:B------:R-:W-:-:S03]  /*9aa0*/  SEL R2, R2, 0x7, !P2 ;  /* 0x0000000702027807 */ /* 0x000fc60005000000 */
[----:B------:R-:W-:Y:S01]  /*9ab0*/  IMAD.WIDE R20, R20, R58, c[0x0][0x168] ;  /* 0x00005a0014147625 */ /* 0x000fe200078e023a */
[----:B------:R-:W-:Y:S02]  /*9ac0*/  SEL R2, R2, 0x8, !P0 ;  /* 0x0000000802027807 */ /* 0x000fe40004000000 */
[----:B------:R-:W-:-:S04]  /*9ad0*/  FSETP.GE.FTZ.AND P0, PT, R28, R3, PT ;  /* 0x000000031c00720b */ /* 0x000fc80003f16000 */
[----:B------:R-:W-:Y:S01]  /*9ae0*/  FSEL R28, R3, R28, !P0 ;  /* 0x0000001c031c7208 */ /* 0x000fe20004000000 */
[----:B------:R-:W-:Y:S01]  /*9af0*/  IMAD R3, R43, 0x29, R44 ;  /* 0x000000292b037824 */ /* 0x000fe200078e022c */
[----:B------:R-:W-:-:S03]  /*9b00*/  SEL R2, R2, 0x9, !P0 ;  /* 0x0000000902027807 */ /* 0x000fc60004000000 */
[----:B------:R-:W-:Y:S01]  /*9b10*/  IMAD.WIDE R30, R3, R58, c[0x0][0x168] ;  /* 0x00005a00031e7625 */ /* 0x000fe200078e023a */
[----:B------:R-:W-:-:S09]  /*9b20*/  ISETP.NE.AND P0, PT, R2, 0x4, PT ;  /* 0x000000040200780c */ /* 0x000fd20003f05270 */
[----:B------:R0:W-:Y:S03]  /*9b30*/  STL.64 [R1+0x1c8], R30 ;  /* 0x0001c81e01007387 */ /* 0x0001e60000100a00 */
[----:B------:R-:W-:Y:S05]  /*9b40*/  @!P0 BRA `(.L_x_356) ;  /* 0x0000055000008947 */ /* 0x000fea0003800000 */
[----:B0-----:R-:W-:Y:S01]  /*9b50*/  IMAD R3, R2, 0xb, RZ ;  /* 0x0000000b02037824 */ /* 0x001fe200078e02ff */
[----:B------:R-:W2:Y:S04]  /*9b60*/  LDG.E.SYS R29, [R20] ;  /* 0x00000000141d7381 */ /* 0x000ea800001ee900 */
[----:B------:R-:W-:-:S08]  /*9b70*/  LEA R3, R3, R1, 0x2 ;  /* 0x0000000103037211 */ /* 0x000fd000078e10ff */
[----:B------:R0:W-:Y:S04]  /*9b80*/  STL [R3], R0 ;  /* 0x0000000003007387 */ /* 0x0001e80000100800 */
[----:B------:R1:W-:Y:S04]  /*9b90*/  STL [R1+0xb0], R28 ;  /* 0x0000b01c01007387 */ /* 0x0003e80000100800 */
[----:B------:R3:W5:Y:S01]  /*9ba0*/  LDL R35, [R1+0xdc] ;  /* 0x0000dc0001237983 */ /* 0x0007620000100800 */
[----:B0-----:R-:W-:-:S04]  /*9bb0*/  IMAD R0, R2, 0xa, RZ ;  /* 0x0000000a02007824 */ /* 0x001fc800078e02ff */
[----:B------:R-:W-:-:S04]  /*9bc0*/  IMAD R2, R43, R0, R44 ;  /* 0x000000002b027224 */ /* 0x000fc800078e022c */
[----:B------:R-:W-:-:S10]  /*9bd0*/  IMAD.WIDE R2, R2, R58, c[0x0][0x168] ;  /* 0x00005a0002027625 */ /* 0x000fd400078e023a */
[----:B-1----:R-:W4:Y:S04]  /*9be0*/  LDG.E.SYS R28, [R2] ;  /* 0x00000000021c7381 */ /* 0x002f2800001ee900 */
[----:B----4-:R-:W-:Y:S04]  /*9bf0*/  STG.E.SYS [R20], R28 ;  /* 0x0000001c14007386 */ /* 0x010fe8000010e900 */
[----:B--2---:R0:W-:Y:S02]  /*9c00*/  STG.E.SYS [R2], R29 ;  /* 0x0000001d02007386 */ /* 0x0041e4000010e900 */
[----:B0-----:R-:W-:-:S02]  /*9c10*/  IMAD R2, R43, R0, R43 ;  /* 0x000000002b027224 */ /* 0x001fc400078e022b */
[----:B------:R-:W2:Y:S03]  /*9c20*/  LDG.E.SYS R29, [R30] ;  /* 0x000000001e1d7381 */ /* 0x000ea600001ee900 */
[----:B------:R-:W-:-:S05]  /*9c30*/  IADD3 R2, R44, R2, RZ ;  /* 0x000000022c027210 */ /* 0x000fca0007ffe0ff */
[----:B------:R-:W-:-:S10]  /*9c40*/  IMAD.WIDE R2, R2, R58, c[0x0][0x168] ;  /* 0x00005a0002027625 */ /* 0x000fd400078e023a */
[----:B------:R-:W4:Y:S04]  /*9c50*/  LDG.E.SYS R28, [R2] ;  /* 0x00000000021c7381 */ /* 0x000f2800001ee900 */
[----:B----4-:R-:W-:Y:S04]  /*9c60*/  STG.E.SYS [R30], R28 ;  /* 0x0000001c1e007386 */ /* 0x010fe8000010e900 */
[----:B--2---:R0:W-:Y:S02]  /*9c70*/  STG.E.SYS [R2], R29 ;  /* 0x0000001d02007386 */ /* 0x0041e4000010e900 */
[----:B0-----:R-:W-:-:S02]  /*9c80*/  IADD3 R2, R0, 0x2, RZ ;  /* 0x0000000200027810 */ /* 0x001fc40007ffe0ff */
[----:B------:R-:W2:Y:S03]  /*9c90*/  LDG.E.SYS R29, [R22] ;  /* 0x00000000161d7381 */ /* 0x000ea600001ee900 */
[----:B------:R-:W-:-:S04]  /*9ca0*/  IMAD R2, R43, R2, R44 ;  /* 0x000000022b027224 */ /* 0x000fc800078e022c */
        /* <DEDUP_REMOVED lines=11> */
[----:B0-----:R-:W-:Y:S01]  /*9d60*/  IADD3 R2, R0, 0x4, RZ ;  /* 0x0000000400027810 */ /* 0x001fe20007ffe0ff */
[----:B------:R-:W-:-:S04]  /*9d70*/  IMAD R28, R43, 0x2c, R44 ;  /* 0x0000002c2b1c7824 */ /* 0x000fc800078e022c */
[----:B------:R-:W-:Y:S02]  /*9d80*/  IMAD R2, R43, R2, R44 ;  /* 0x000000022b027224 */ /* 0x000fe400078e022c */
[-C--:B------:R-:W-:Y:S02]  /*9d90*/  IMAD.WIDE R28, R28, R58.reuse, c[0x0][0x168] ;  /* 0x00005a001c1c7625 */ /* 0x080fe400078e023a */
[----:B------:R-:W-:-:S08]  /*9da0*/  IMAD.WIDE R2, R2, R58, c[0x0][0x168] ;  /* 0x00005a0002027625 */ /* 0x000fd000078e023a */
[----:B------:R-:W2:Y:S04]  /*9db0*/  LDG.E.SYS R31, [R28] ;  /* 0x000000001c1f7381 */ /* 0x000ea800001ee900 */
[----:B------:R-:W4:Y:S04]  /*9dc0*/  LDG.E.SYS R30, [R2] ;  /* 0x00000000021e7381 */ /* 0x000f2800001ee900 */
[----:B----4-:R0:W-:Y:S04]  /*9dd0*/  STG.E.SYS [R28], R30 ;  /* 0x0000001e1c007386 */ /* 0x0101e8000010e900 */
[----:B--2---:R1:W-:Y:S04]  /*9de0*/  STG.E.SYS [R2], R31 ;  /* 0x0000001f02007386 */ /* 0x0043e8000010e900 */
[----:B0-----:R-:W2:Y:S01]  /*9df0*/  LDG.E.SYS R29, [R26] ;  /* 0x000000001a1d7381 */ /* 0x001ea200001ee900 */
[----:B-1----:R-:W-:-:S05]  /*9e00*/  IADD3 R2, R0, 0x5, RZ ;  /* 0x0000000500027810 */ /* 0x002fca0007ffe0ff */
        /* <DEDUP_REMOVED lines=25> */
[----:B------:R-:W-:-:S04]  /*9fa0*/  IMAD R2, R43, R2, R44 ;  /* 0x000000022b027224 */ /* 0x000fc800078e022c */
[-C--:B------:R-:W-:Y:S02]  /*9fb0*/  IMAD.WIDE R2, R2, R58.reuse, c[0x0][0x168] ;  /* 0x00005a0002027625 */ /* 0x080fe400078e023a */
[----:B------:R-:W-:-:S08]  /*9fc0*/  IMAD.WIDE R28, R28, R58, c[0x0][0x168] ;  /* 0x00005a001c1c7625 */ /* 0x000fd000078e023a */
[----:B------:R-:W2:Y:S04]  /*9fd0*/  LDG.E.SYS R30, [R2] ;  /* 0x00000000021e7381 */ /* 0x000ea800001ee900 */
[----:B------:R-:W4:Y:S01]  /*9fe0*/  LDG.E.SYS R31, [R28] ;  /* 0x000000001c1f7381 */ /* 0x000f2200001ee900 */
[----:B------:R-:W-:-:S05]  /*9ff0*/  IADD3 R0, R0, 0x9, RZ ;  /* 0x0000000900007810 */ /* 0x000fca0007ffe0ff */
[C-C-:B------:R-:W-:Y:S01]  /*a000*/  IMAD R0, R43.reuse, R0, R44.reuse ;  /* 0x000000002b007224 */ /* 0x140fe200078e022c */
[----:B--2---:R0:W-:Y:S04]  /*a010*/  STG.E.SYS [R28], R30 ;  /* 0x0000001e1c007386 */ /* 0x0041e8000010e900 */
[----:B----4-:R1:W-:Y:S01]  /*a020*/  STG.E.SYS [R2], R31 ;  /* 0x0000001f02007386 */ /* 0x0103e2000010e900 */
[----:B0-----:R-:W-:Y:S02]  /*a030*/  IMAD R28, R43, 0x31, R44 ;  /* 0x000000312b1c7824 */ /* 0x001fe400078e022c */
[-C--:B-1----:R-:W-:Y:S02]  /*a040*/  IMAD.WIDE R2, R0, R58.reuse, c[0x0][0x168] ;  /* 0x00005a0000027625 */ /* 0x082fe400078e023a */
[----:B------:R-:W-:-:S08]  /*a050*/  IMAD.WIDE R28, R28, R58, c[0x0][0x168] ;  /* 0x00005a001c1c7625 */ /* 0x000fd000078e023a */
[----:B------:R-:W2:Y:S04]  /*a060*/  LDG.E.SYS R30, [R2] ;  /* 0x00000000021e7381 */ /* 0x000ea800001ee900 */
[----:B------:R-:W4:Y:S04]  /*a070*/  LDG.E.SYS R0, [R28] ;  /* 0x000000001c007381 */ /* 0x000f2800001ee900 */
[----:B--2---:R3:W-:Y:S04]  /*a080*/  STG.E.SYS [R28], R30 ;  /* 0x0000001e1c007386 */ /* 0x0047e8000010e900 */
[----:B----4-:R3:W-:Y:S02]  /*a090*/  STG.E.SYS [R2], R0 ;  /* 0x0000000002007386 */ /* 0x0107e4000010e900 */
.L_x_356:
[----:B0--3--:R-:W-:Y:S05]  /*a0a0*/  BSYNC B0 ;  /* 0x0000000000007941 */ /* 0x009fea0003800000 */
.L_x_355:
[----:B------:R-:W2:Y:S04]  /*a0b0*/  LDL R3, [R1+0x108] ;  /* 0x0001080001037983 */ /* 0x000ea80000100800 */
[----:B------:R-:W3:Y:S04]  /*a0c0*/  LDL R2, [R1+0x134] ;  /* 0x0001340001027983 */ /* 0x000ee80000100800 */
[----:B------:R-:W4:Y:S04]  /*a0d0*/  LDL R0, [R1+0x160] ;  /* 0x0001600001007983 */ /* 0x000f280000100800 */
[----:B------:R-:W4:Y:S01]  /*a0e0*/  LDL R34, [R1+0x18c] ;  /* 0x00018c0001227983 */ /* 0x000f220000100800 */
[C-C-:B------:R-:W-:Y:S01]  /*a0f0*/  IMAD R30, R43.reuse, 0x34, R44.reuse ;  /* 0x000000342b1e7824 */ /* 0x140fe200078e022c */
[----:B------:R-:W-:Y:S01]  /*a100*/  BSSY B0, `(.L_x_357) ;  /* 0x0000070000007945 */ /* 0x000fe20003800000 */
[----:B------:R-:W-:-:S02]  /*a110*/  IMAD R32, R43, 0x35, R44 ;  /* 0x000000352b207824 */ /* 0x000fc400078e022c */
[-C--:B------:R-:W-:Y:S02]  /*a120*/  IMAD.WIDE R30, R30, R58.reuse, c[0x0][0x168] ;  /* 0x00005a001e1e7625 */ /* 0x080fe400078e023a */
[----:B------:R-:W-:Y:S01]  /*a130*/  IMAD.WIDE R32, R32, R58, c[0x0][0x168] ;  /* 0x00005a0020207625 */ /* 0x000fe200078e023a */
        /* <DEDUP_REMOVED lines=14> */
[----:B------:R-:W-:Y:S01]  /*a220*/  MOV R0, R3 ;  /* 0x0000000300007202 */ /* 0x000fe20000000f00 */
[----:B------:R-:W-:Y:S01]  /*a230*/  IMAD R3, R43, 0x33, R44 ;  /* 0x000000332b037824 */ /* 0x000fe200078e022c */
[----:B------:R-:W-:-:S03]  /*a240*/  SEL R2, R2, 0x9, !P0 ;  /* 0x0000000902027807 */ /* 0x000fc60004000000 */
[----:B------:R-:W-:Y:S01]  /*a250*/  IMAD.WIDE R36, R3, R58, c[0x0][0x168] ;  /* 0x00005a0003247625 */ /* 0x000fe200078e023a */
[----:B------:R-:W-:-:S09]  /*a260*/  ISETP.NE.AND P0, PT, R2, 0x5, PT ;  /* 0x000000050200780c */ /* 0x000fd20003f05270 */
[----:B------:R0:W-:Y:S03]  /*a270*/  STL.64 [R1+0x198], R36 ;  /* 0x0001982401007387 */ /* 0x0001e60000100a00 */
[----:B------:R-:W-:Y:S05]  /*a280*/  @!P0 BRA `(.L_x_358) ;  /* 0x0000057000008947 */ /* 0x000fea0003800000 */
[----:B0-----:R-:W-:-:S05]  /*a290*/  IMAD R0, R2, 0xb, RZ ;  /* 0x0000000b02007824 */ /* 0x001fca00078e02ff */
[----:B------:R-:W-:-:S08]  /*a2a0*/  LEA R0, R0, R1, 0x2 ;  /* 0x0000000100007211 */ /* 0x000fd000078e10ff */
[----:B------:R0:W-:Y:S04]  /*a2b0*/  STL [R0], R35 ;  /* 0x0000002300007387 */ /* 0x0001e80000100800 */
[----:B------:R1:W-:Y:S01]  /*a2c0*/  STL [R1+0xdc], R34 ;  /* 0x0000dc2201007387 */ /* 0x0003e20000100800 */
[----:B0-----:R-:W-:-:S03]  /*a2d0*/  IMAD R0, R2, 0xa, RZ ;  /* 0x0000000a02007824 */ /* 0x001fc600078e02ff */
[----:B------:R-:W2:Y:S01]  /*a2e0*/  LDG.E.SYS R35, [R28] ;  /* 0x000000001c237381 */ /* 0x000ea200001ee900 */
        /* <DEDUP_REMOVED lines=81> */
.L_x_358:
[----:B0-----:R-:W-:Y:S05]  /*a800*/  BSYNC B0 ;  /* 0x0000000000007941 */ /* 0x001fea0003800000 */
.L_x_357:
[----:B------:R-:W2:Y:S04]  /*a810*/  LDL R41, [R1+0x134] ;  /* 0x0001340001297983 */ /* 0x000ea80000100800 */
[----:B------:R-:W3:Y:S04]  /*a820*/  LDL R2, [R1+0x160] ;  /* 0x0001600001027983 */ /* 0x000ee80000100800 */
        /* <DEDUP_REMOVED lines=11> */
[----:B------:R-:W-:Y:S02]  /*a8e0*/  FSEL R2, R3, R2, !P1 ;  /* 0x0000000203027208 */ /* 0x000fe40004800000 */
[----:B------:R-:W-:-:S04]  /*a8f0*/  MOV R3, 0x6 ;  /* 0x0000000600037802 */ /* 0x000fc80000000f00 */
[----:B------:R-:W-:Y:S02]  /*a900*/  SEL R3, R3, 0x7, !P0 ;  /* 0x0000000703037807 */ /* 0x000fe40004000000 */
[----:B----4-:R-:W-:Y:S02]  /*a910*/  FSETP.GE.FTZ.AND P0, PT, R38, R2, PT ;  /* 0x000000022600720b */ /* 0x010fe40003f16000 */
[----:B------:R-:W-:Y:S02]  /*a920*/  SEL R3, R3, 0x8, !P1 ;  /* 0x0000000803037807 */ /* 0x000fe40004800000 */
[----:B------:R-:W-:Y:S02]  /*a930*/  FSEL R38, R2, R38, !P0 ;  /* 0x0000002602267208 */ /* 0x000fe40004000000 */
[----:B------:R-:W-:-:S04]  /*a940*/  SEL R2, R3, 0x9, !P0 ;  /* 0x0000000903027807 */ /* 0x000fc80004000000 */
[----:B------:R-:W-:-:S12]  /*a950*/  ISETP.NE.AND P0, PT, R2, 0x6, PT ;  /* 0x000000060200780c */ /* 0x000fd80003f05270 */
[----:B------:R-:W-:Y:S05]  /*a960*/  @!P0 BRA `(.L_x_360) ;  /* 0x0000059000008947 */ /* 0x000fea0003800000 */
[----:B------:R-:W-:Y:S01]  /*a970*/  IMAD R3, R2, 0xb, RZ ;  /* 0x0000000b02037824 */ /* 0x000fe200078e02ff */
        /* <DEDUP_REMOVED lines=33> */
[----:B0-----:R-:W-:-:S02]  /*ab90*/  IADD3 R2, R0, 0x4, RZ ;  /* 0x0000000400027810 */ /* 0x001fc40007ffe0ff */
[----:B------:R-:W-:-:S03]  /*aba0*/  LEA R38, R43, R44, 0x6 ;  /* 0x0000002c2b267211 */ /* 0x000fc600078e30ff */
        /* <DEDUP_REMOVED lines=36> */
[----:B------:R-:W-:-:S04]  /*adf0*/  IMAD R2, R43, R2, R44 ;  /* 0x000000022b027224 */ /* 0x000fc800078e022c */
[-C--:B------:R-:W-:Y:S02]  /*ae00*/  IMAD.WIDE R2, R2, R58.reuse, c[0x0][0x168] ;  /* 0x00005a0002027625 */ /* 0x080fe400078e023a */
[----:B------:R-:W-:-:S08]  /*ae10*/  IMAD.WIDE R38, R38, R58, c[0x0][0x168] ;  /* 0x00005a0026267625 */ /* 0x000fd000078e023a */
[----:B------:R-:W2:Y:S04]  /*ae20*/  LDG.E.SYS R40, [R2] ;  /* 0x0000000002287381 */ /* 0x000ea800001ee900 */
[----:B------:R-:W3:Y:S01]  /*ae30*/  LDG.E.SYS R41, [R38] ;  /* 0x0000000026297381 */ /* 0x000ee200001ee900 */
[----:B------:R-:W-:-:S05]  /*ae40*/  IADD3 R0, R0, 0x9, RZ ;  /* 0x0000000900007810 */ /* 0x000fca0007ffe0ff */
[C-C-:B------:R-:W-:Y:S01]  /*ae50*/  IMAD R0, R43.reuse, R0, R44.reuse ;  /* 0x000000002b007224 */ /* 0x140fe200078e022c */
[----:B--2---:R0:W-:Y:S04]  /*ae60*/  STG.E.SYS [R38], R40 ;  /* 0x0000002826007386 */ /* 0x0041e8000010e900 */
[----:B---3--:R1:W-:Y:S01]  /*ae70*/  STG.E.SYS [R2], R41 ;  /* 0x0000002902007386 */ /* 0x0083e2000010e900 */
[----:B0-----:R-:W-:Y:S02]  /*ae80*/  IMAD R38, R43, 0x45, R44 ;  /* 0x000000452b267824 */ /* 0x001fe400078e022c */
[-C--:B-1----:R-:W-:Y:S01]  /*ae90*/  IMAD.WIDE R2, R0, R58.reuse, c[0x0][0x168] ;  /* 0x00005a0000027625 */ /* 0x082fe200078e023a */
[----:B------:R0:W5:Y:S01]  /*aea0*/  LDL R41, [R1+0x134] ;  /* 0x0001340001297983 */ /* 0x0001620000100800 */
[----:B------:R-:W-:-:S08]  /*aeb0*/  IMAD.WIDE R38, R38, R58, c[0x0][0x168] ;  /* 0x00005a0026267625 */ /* 0x000fd000078e023a */
[----:B------:R-:W2:Y:S04]  /*aec0*/  LDG.E.SYS R40, [R2] ;  /* 0x0000000002287381 */ /* 0x000ea800001ee900 */
[----:B------:R-:W3:Y:S04]  /*aed0*/  LDG.E.SYS R0, [R38] ;  /* 0x0000000026007381 */ /* 0x000ee800001ee900 */
[----:B--2---:R0:W-:Y:S04]  /*aee0*/  STG.E.SYS [R38], R40 ;  /* 0x0000002826007386 */ /* 0x0041e8000010e900 */
[----:B---3--:R0:W-:Y:S02]  /*aef0*/  STG.E.SYS [R2], R0 ;  /* 0x0000000002007386 */ /* 0x0081e4000010e900 */
.L_x_360:
[----:B0-----:R-:W-:Y:S05]  /*af00*/  BSYNC B0 ;  /* 0x0000000000007941 */ /* 0x001fea0003800000 */
.L_x_359:
[----:B------:R-:W2:Y:S04]  /*af10*/  LDL R0, [R1+0x160] ;  /* 0x0001600001007983 */ /* 0x000ea80000100800 */
[----:B------:R-:W3:Y:S01]  /*af20*/  LDL R40, [R1+0x18c] ;  /* 0x00018c0001287983 */ /* 0x000ee20000100800 */
[----:B------:R-:W-:Y:S01]  /*af30*/  MOV R2, 0x7 ;  /* 0x0000000700027802 */ /* 0x000fe20000000f00 */
[C-C-:B------:R-:W-:Y:S01]  /*af40*/  IMAD R38, R43.reuse, 0x46, R44.reuse ;  /* 0x000000462b267824 */ /* 0x140fe200078e022c */
[----:B------:R-:W-:Y:S01]  /*af50*/  BSSY B0, `(.L_x_361) ;  /* 0x0000067000007945 */ /* 0x000fe20003800000 */
[----:B------:R-:W-:-:S02]  /*af60*/  IMAD R52, R43, 0x47, R44 ;  /* 0x000000472b347824 */ /* 0x000fc400078e022c */
[-C--:B------:R-:W-:Y:S02]  /*af70*/  IMAD.WIDE R38, R38, R58.reuse, c[0x0][0x168] ;  /* 0x00005a0026267625 */ /* 0x080fe400078e023a */
[----:B------:R-:W-:Y:S01]  /*af80*/  IMAD.WIDE R52, R52, R58, c[0x0][0x168] ;  /* 0x00005a0034347625 */ /* 0x000fe200078e023a */
[----:B--2--5:R-:W-:-:S04]  /*af90*/  FSETP.GE.FTZ.AND P0, PT, R0, R41, PT ;  /* 0x000000290000720b */ /* 0x024fc80003f16000 */
[----:B------:R-:W-:Y:S02]  /*afa0*/  FSEL R3, R41, R0, !P0 ;  /* 0x0000000029037208 */ /* 0x000fe40004000000 */
[----:B------:R-:W-:Y:S02]  /*afb0*/  SEL R2, R2, 0x8, !P0 ;  /* 0x0000000802027807 */ /* 0x000fe40004000000 */
[----:B---3--:R-:W-:-:S04]  /*afc0*/  FSETP.GE.FTZ.AND P0, PT, R40, R3, PT ;  /* 0x000000032800720b */ /* 0x008fc80003f16000 */
[----:B------:R-:W-:Y:S02]  /*afd0*/  SEL R2, R2, 0x9, !P0 ;  /* 0x0000000902027807 */ /* 0x000fe40004000000 */
[----:B------:R-:W-:Y:S02]  /*afe0*/  FSEL R40, R3, R40, !P0 ;  /* 0x0000002803287208 */ /* 0x000fe40004000000 */
[----:B------:R-:W-:-:S12]  /*aff0*/  ISETP.NE.AND P0, PT, R2, 0x7, PT ;  /* 0x000000070200780c */ /* 0x000fd80003f05270 */
[----:B------:R-:W-:Y:S05]  /*b000*/  @!P0 BRA `(.L_x_362) ;  /* 0x000005b000008947 */ /* 0x000fea0003800000 */
[----:B------:R-:W-:-:S05]  /*b010*/  IMAD R0, R2, 0xb, RZ ;  /* 0x0000000b02007824 */ /* 0x000fca00078e02ff */
        /* <DEDUP_REMOVED lines=90> */
.L_x_362:
[----:B0-----:R-:W-:Y:S05]  /*b5c0*/  BSYNC B0 ;  /* 0x0000000000007941 */ /* 0x001fea0003800000 */
.L_x_361:
[----:B------:R-:W2:Y:S01]  /*b5d0*/  LDL R3, [R1+0x18c] ;  /* 0x00018c0001037983 */ /* 0x000ea20000100800 */
[----:B------:R-:W-:Y:S01]  /*b5e0*/  IMAD R2, R43, 0x50, R44 ;  /* 0x000000502b027824 */ /* 0x000fe200078e022c */
[----:B------:R-:W-:Y:S01]  /*b5f0*/  BSSY B0, `(.L_x_363) ;  /* 0x0000063000007945 */ /* 0x000fe20003800000 */
[----:B--2--5:R-:W-:-:S04]  /*b600*/  FSETP.GE.FTZ.AND P0, PT, R3, R0, PT ;  /* 0x000000000300720b */ /* 0x024fc80003f16000 */
[----:B------:R-:W-:Y:S01]  /*b610*/  FSEL R47, R0, R3, !P0 ;  /* 0x00000003002f7208 */ /* 0x000fe20004000000 */
[----:B------:R-:W-:-:S07]  /*b620*/  IMAD.WIDE R2, R2, R58, c[0x0][0x168] ;  /* 0x00005a0002027625 */ /* 0x000fce00078e023a */
[----:B------:R-:W-:Y:S05]  /*b630*/  @!P0 BRA `(.L_x_364) ;  /* 0x000005e000008947 */ /* 0x000fea0003800000 */
[----:B------:R-:W-:Y:S01]  /*b640*/  MOV R59, 0x9 ;  /* 0x00000009003b7802 */ /* 0x000fe20000000f00 */
[----:B------:R-:W2:Y:S04]  /*b650*/  LDG.E.SYS R42, [R2] ;  /* 0x00000000022a7381 */ /* 0x000ea800001ee900 */
[C---:B------:R-:W-:Y:S02]  /*b660*/  IMAD R40, R59.reuse, 0xb, RZ ;  /* 0x0000000b3b287824 */ /* 0x040fe400078e02ff */
[----:B------:R-:W-:-:S03]  /*b670*/  IMAD R59, R59, 0xa, RZ ;  /* 0x0000000a3b3b7824 */ /* 0x000fc600078e02ff */
[----:B------:R-:W-:-:S08]  /*b680*/  LEA R40, R40, R1, 0x2 ;  /* 0x0000000128287211 */ /* 0x000fd000078e10ff */
[----:B------:R0:W-:Y:S02]  /*b690*/  STL [R40], R0 ;  /* 0x0000000028007387 */ /* 0x0001e40000100800 */
[----:B0-----:R-:W-:-:S04]  /*b6a0*/  IMAD R40, R43, R59, R44 ;  /* 0x0000003b2b287224 */ /* 0x001fc800078e022c */
[----:B------:R-:W-:-:S10]  /*b6b0*/  IMAD.WIDE R40, R40, R58, c[0x0][0x168] ;  /* 0x00005a0028287625 */ /* 0x000fd400078e023a */
[----:B------:R-:W3:Y:S01]  /*b6c0*/  LDG.E.SYS R0, [R40] ;  /* 0x0000000028007381 */ /* 0x000ee200001ee900 */
[----:B------:R-:W-:-:S04]  /*b6d0*/  IMAD R48, R43, 0x51, R44 ;  /* 0x000000512b307824 */ /* 0x000fc800078e022c */
[----:B------:R-:W-:Y:S01]  /*b6e0*/  IMAD.WIDE R48, R48, R58, c[0x0][0x168] ;  /* 0x00005a0030307625 */ /* 0x000fe200078e023a */
[----:B---3--:R0:W-:Y:S02]  /*b6f0*/  STG.E.SYS [R2], R0 ;  /* 0x0000000002007386 */ /* 0x0081e4000010e900 */
[----:B0-----:R-:W-:Y:S02]  /*b700*/  IMAD R0, R43, R59, R43 ;  /* 0x0000003b2b007224 */ /* 0x001fe400078e022b */
[----:B--2---:R0:W-:Y:S03]  /*b710*/  STG.E.SYS [R40], R42 ;  /* 0x0000002a28007386 */ /* 0x0041e6000010e900 */
[----:B------:R-:W-:-:S05]  /*b720*/  IADD3 R0, R44, R0, RZ ;  /* 0x000000002c007210 */ /* 0x000fca0007ffe0ff */
[----:B0-----:R-:W-:Y:S01]  /*b730*/  IMAD.WIDE R40, R0, R58, c[0x0][0x168] ;  /* 0x00005a0000287625 */ /* 0x001fe200078e023a */
[----:B------:R-:W2:Y:S09]  /*b740*/  LDG.E.SYS R42, [R48] ;  /* 0x00000000302a7381 */ /* 0x000eb200001ee900 */
        /* <DEDUP_REMOVED lines=66> */
[----:B0-----:R-:W-:-:S05]  /*bb70*/  IADD3 R40, R59, 0x9, RZ ;  /* 0x000000093b287810 */ /* 0x001fca0007ffe0ff */
[----:B------:R-:W-:-:S04]  /*bb80*/  IMAD R40, R43, R40, R44 ;  /* 0x000000282b287224 */ /* 0x000fc800078e022c */
[----:B------:R-:W-:Y:S02]  /*bb90*/  IMAD.WIDE R40, R40, R58, c[0x0][0x168] ;  /* 0x00005a0028287625 */ /* 0x000fe400078e023a */
[----:B------:R-:W-:-:S04]  /*bba0*/  IMAD R48, R43, 0x59, R44 ;  /* 0x000000592b307824 */ /* 0x000fc800078e022c */
[----:B------:R-:W-:-:S04]  /*bbb0*/  IMAD.WIDE R48, R48, R58, c[0x0][0x168] ;  /* 0x00005a0030307625 */ /* 0x000fc800078e023a */
[----:B------:R-:W2:Y:S06]  /*bbc0*/  LDG.E.SYS R0, [R40] ;  /* 0x0000000028007381 */ /* 0x000eac00001ee900 */
[----:B------:R-:W3:Y:S04]  /*bbd0*/  LDG.E.SYS R42, [R48] ;  /* 0x00000000302a7381 */ /* 0x000ee800001ee900 */
[----:B--2---:R0:W-:Y:S02]  /*bbe0*/  STG.E.SYS [R48], R0 ;  /* 0x0000000030007386 */ /* 0x0041e4000010e900 */
[----:B0-----:R-:W-:-:S02]  /*bbf0*/  MOV R0, R47 ;  /* 0x0000002f00007202 */ /* 0x001fc40000000f00 */
[----:B---3--:R0:W-:Y:S06]  /*bc00*/  STG.E.SYS [R40], R42 ;  /* 0x0000002a28007386 */ /* 0x0081ec000010e900 */
[----:B------:R0:W-:Y:S02]  /*bc10*/  STL [R1+0x160], R0 ;  /* 0x0001600001007387 */ /* 0x0001e40000100800 */
.L_x_364:
[----:B0-----:R-:W-:Y:S05]  /*bc20*/  BSYNC B0 ;  /* 0x0000000000007941 */ /* 0x001fea0003800000 */
.L_x_363:
[----:B------:R-:W2:Y:S04]  /*bc30*/  LDL.LU R42, [R1+0x228] ;  /* 0x00022800012a7983 */ /* 0x000ea80000300800 */
[----:B------:R-:W2:Y:S04]  /*bc40*/  LDL.LU R40, [R1+0x258] ;  /* 0x0002580001287983 */ /* 0x000ea80000300800 */
[----:B------:R-:W3:Y:S01]  /*bc50*/  LDL.LU R41, [R1+0x224] ;  /* 0x0002240001297983 */ /* 0x000ee20000300800 */
[----:B------:R-:W-:Y:S01]  /*bc60*/  FSETP.LEU.FTZ.AND P0, PT, RZ, c[0x0][0x1a4], PT ;  /* 0x00006900ff007a0b */ /* 0x000fe20003f1b000 */
[----:B------:R-:W-:Y:S01]  /*bc70*/  BSSY B0, `(.L_x_365) ;  /* 0x0000043000007945 */ /* 0x000fe20003800000 */
[----:B--2---:R-:W-:-:S05]  /*bc80*/  IADD3 R40, -R40, R42, RZ ;  /* 0x0000002a28287210 */ /* 0x004fca0007ffe1ff */
[----:B---3--:R-:W-:Y:S02]  /*bc90*/  IMAD R42, R41, R40, RZ ;  /* 0x00000028292a7224 */ /* 0x008fe400078e02ff */
[----:B------:R-:W-:Y:S02]  /*bca0*/  IMAD.WIDE R40, R44, R58, c[0x0][0x170] ;  /* 0x00005c002c287625 */ /* 0x000fe400078e023a */
[----:B------:R-:W-:-:S05]  /*bcb0*/  IMAD.HI R42, R42, 0x55555556, RZ ;  /* 0x555555562a2a7827 */ /* 0x000fca00078e02ff */
[----:B------:R-:W-:-:S03]  /*bcc0*/  LEA.HI R42, R42, R42, RZ, 0x1 ;  /* 0x0000002a2a2a7211 */ /* 0x000fc600078f08ff */
[----:B------:R0:W-:Y:S01]  /*bcd0*/  STG.E.SYS [R40], RZ ;  /* 0x000000ff28007386 */ /* 0x0001e2000010e900 */
[----:B------:R-:W-:Y:S01]  /*bce0*/  IMNMX R47, R42, 0xa, PT ;  /* 0x0000000a2a2f7817 */ /* 0x000fe20003800200 */
[----:B------:R-:W-:Y:S07]  /*bcf0*/  @!P0 BRA `(.L_x_366) ;  /* 0x0000015000008947 */ /* 0x000fee0003800000 */
[----:B0-----:R-:W-:Y:S01]  /*bd00*/  ISETP.GE.AND P0, PT, R47, 0x1, PT ;  /* 0x000000012f00780c */ /* 0x001fe20003f06270 */
[----:B------:R-:W-:Y:S11]  /*bd10*/  BSSY B1, `(.L_x_367) ;  /* 0x0000012000017945 */ /* 0x000ff60003800000 */
[----:B------:R-:W-:Y:S05]  /*bd20*/  @!P0 BRA `(.L_x_368) ;  /* 0x0000010000008947 */ /* 0x000fea0003800000 */
[----:B------:R-:W-:-:S08]  /*bd30*/  MOV R0, RZ ;  /* 0x000000ff00007202 */ /* 0x000fd00000000f00 */
.L_x_371:
[----:B------:R-:W-:Y:S01]  /*bd40*/  ISETP.GE.AND P0, PT, R0, 0x2, PT ;  /* 0x000000020000780c */ /* 0x000fe20003f06270 */
[----:B------:R-:W-:Y:S11]  /*bd50*/  BSSY B2, `(.L_x_369) ;  /* 0x0000009000027945 */ /* 0x000ff60003800000 */
[----:B------:R-:W-:Y:S05]  /*bd60*/  @!P0 BRA `(.L_x_370) ;  /* 0x0000007000008947 */ /* 0x000fea0003800000 */
[----:B------:R-:W-:-:S05]  /*bd70*/  IMAD R42, R0, 0xb, RZ ;  /* 0x0000000b002a7824 */ /* 0x000fca00078e02ff */
[----:B------:R-:W-:-:S08]  /*bd80*/  LEA R42, R42, R1, 0x2 ;  /* 0x000000012a2a7211 */ /* 0x000fd000078e10ff */
[----:B------:R-:W2:Y:S02]  /*bd90*/  LDL R42, [R42] ;  /* 0x000000002a2a7983 */ /* 0x000ea40000100800 */
[----:B--2---:R-:W0:Y:S02]  /*bda0*/  MUFU.SQRT R42, R42 ;  /* 0x0000002a002a7308 */ /* 0x004e240000002000 */
[----:B0-----:R-:W-:-:S12]  /*bdb0*/  FSETP.GEU.FTZ.AND P0, PT, R42, c[0x0][0x1a4], PT ;  /* 0x000069002a007a0b */ /* 0x001fd80003f1e000 */
[----:B------:R-:W-:Y:S01]  /*bdc0*/  @!P0 BREAK B2 ;  /* 0x0000000000028942 */ /* 0x000fe20003800000 */
[----:B------:R-:W-:Y:S05]  /*bdd0*/  @!P0 BRA `(.L_x_368) ;  /* 0x0000005000008947 */ /* 0x000fea0003800000 */
.L_x_370:
[----:B------:R-:W-:Y:S05]  /*bde0*/  BSYNC B2 ;  /* 0x0000000000027941 */ /* 0x000fea0003800000 */
.L_x_369:
[----:B------:R-:W-:-:S04]  /*bdf0*/  IADD3 R0, R0, 0x1, RZ ;  /* 0x0000000100007810 */ /* 0x000fc80007ffe0ff */
[----:B------:R-:W-:-:S04]  /*be00*/  ISETP.GE.AND P0, PT, R0, R47, PT ;  /* 0x0000002f0000720c */ /* 0x000fc80003f06270 */
[----:B------:R0:W-:Y:S08]  /*be10*/  STG.E.SYS [R40], R0 ;  /* 0x0000000028007386 */ /* 0x0001f0000010e900 */
[----:B0-----:R-:W-:Y:S05]  /*be20*/  @!P0 BRA `(.L_x_371) ;  /* 0xffffff1000008947 */ /* 0x001fea000383ffff */
.L_x_368:
[----:B------:R-:W-:Y:S05]  /*be30*/  BSYNC B1 ;  /* 0x0000000000017941 */ /* 0x000fea0003800000 */
.L_x_367:
[----:B------:R-:W-:Y:S05]  /*be40*/  BRA `(.L_x_372) ;  /* 0x0000025000007947 */ /* 0x000fea0003800000 */
.L_x_366:
[----:B0-----:R-:W2:Y:S04]  /*be50*/  LDL R48, [R1] ;  /* 0x0000000001307983 */ /* 0x001ea80000100800 */
[----:B------:R-:W3:Y:S01]  /*be60*/  LDL R42, [R1+0x2c] ;  /* 0x00002c00012a7983 */ /* 0x000ee20000100800 */
[----:B--2---:R-:W-:-:S04]  /*be70*/  FADD.FTZ R48, RZ, R48 ;  /* 0x00000030ff307221 */ /* 0x004fc80000010000 */
[----:B---3--:R-:W-:-:S04]  /*be80*/  FADD.FTZ R42, R48, R42 ;  /* 0x0000002a302a7221 */ /* 0x008fc80000010000 */
[----:B------:R-:W2:Y:S02]  /*be90*/  LDL R48, [R1+0x58] ;  /* 0x0000580001307983 */ /* 0x000ea40000100800 */
[----:B--2---:R-:W-:Y:S02]  /*bea0*/  FADD.FTZ R48, R42, R48 ;  /* 0x000000302a307221 */ /* 0x004fe40000010000 */
[----:B------:R-:W2:Y:S02]  /*beb0*/  LDL R42, [R1+0x84] ;  /* 0x00008400012a7983 */ /* 0x000ea40000100800 */
[----:B--2---:R-:W-:-:S04]  /*bec0*/  FADD.FTZ R42, R48, R42 ;  /* 0x0000002a302a7221 */ /* 0x004fc80000010000 */
[----:B------:R-:W2:Y:S02]  /*bed0*/  LDL R48, [R1+0xb0] ;  /* 0x0000b00001307983 */ /* 0x000ea40000100800 */
[----:B--2---:R-:W-:Y:S02]  /*bee0*/  FADD.FTZ R42, R42, R48 ;  /* 0x000000302a2a7221 */ /* 0x004fe40000010000 */
[----:B------:R-:W2:Y:S02]  /*bef0*/  LDL R48, [R1+0xdc] ;  /* 0x0000dc0001307983 */ /* 0x000ea40000100800 */
[----:B--2---:R-:W-:Y:S02]  /*bf00*/  FADD.FTZ R42, R42, R48 ;  /* 0x000000302a2a7221 */ /* 0x004fe40000010000 */
[----:B------:R-:W2:Y:S02]  /*bf10*/  LDL R48, [R1+0x108] ;  /* 0x0001080001307983 */ /* 0x000ea40000100800 */
[----:B--2---:R-:W-:-:S02]  /*bf20*/  FADD.FTZ R42, R42, R48 ;  /* 0x000000302a2a7221 */ /* 0x004fc40000010000 */
[----:B------:R-:W2:Y:S02]  /*bf30*/  LDL R48, [R1+0x134] ;  /* 0x0001340001307983 */ /* 0x000ea40000100800 */
[----:B--2---:R-:W-:-:S04]  /*bf40*/  FADD.FTZ R42, R42, R48 ;  /* 0x000000302a2a7221 */ /* 0x004fc80000010000 */
[----:B------:R-:W-:-:S04]  /*bf50*/  FADD.FTZ R0, R0, R42 ;  /* 0x0000002a00007221 */ /* 0x000fc80000010000 */
[----:B------:R-:W2:Y:S01]  /*bf60*/  LDL R42, [R1+0x18c] ;  /* 0x00018c00012a7983 */ /* 0x000ea20000100800 */
[----:B------:R-:W-:Y:S01]  /*bf70*/  ISETP.GE.AND P0, PT, R47, 0x1, PT ;  /* 0x000000012f00780c */ /* 0x000fe20003f06270 */
[----:B--2---:R-:W-:Y:S01]  /*bf80*/  FADD.FTZ R0, R0, R42 ;  /* 0x0000002a00007221 */ /* 0x004fe20000010000 */
[----:B------:R-:W-:-:S05]  /*bf90*/  MOV R42, c[0x0][0x1a4] ;  /* 0x00006900002a7a02 */ /* 0x000fca0000000f00 */
[----:B------:R-:W-:-:S04]  /*bfa0*/  FADD.FTZ R42, R42, 1 ;  /* 0x3f8000002a2a7421 */ /* 0x000fc80000010000 */
[----:B------:R-:W-:Y:S01]  /*bfb0*/  FMUL.FTZ R0, R0, R42 ;  /* 0x0000002a00007220 */ /* 0x000fe20000410000 */
[----:B------:R-:W-:Y:S07]  /*bfc0*/  @!P0 BRA `(.L_x_372) ;  /* 0x000000d000008947 */ /* 0x000fee0003800000 */
[----:B------:R-:W-:Y:S02]  /*bfd0*/  MOV R42, RZ ;  /* 0x000000ff002a7202 */ /* 0x000fe40000000f00 */
[----:B------:R-:W-:-:S08]  /*bfe0*/  MOV R48, RZ ;  /* 0x000000ff00307202 */ /* 0x000fd00000000f00 */
.L_x_373:
[----:B------:R-:W-:Y:S02]  /*bff0*/  FSETP.GE.FTZ.AND P0, PT, R48, R0, PT ;  /* 0x000000003000720b */ /* 0x000fe40003f16000 */
[----:B------:R-:W-:-:S12]  /*c000*/  ISETP.GT.AND P1, PT, R42, 0x1, PT ;  /* 0x000000012a00780c */ /* 0x000fd80003f24270 */
[----:B------:R-:W-:Y:S05]  /*c010*/  @P0 BRA P1, `(.L_x_372) ;  /* 0x0000008000000947 */ /* 0x000fea0000800000 */
[----:B------:R-:W-:-:S05]  /*c020*/  IMAD R49, R42, 0xb, RZ ;  /* 0x0000000b2a317824 */ /* 0x000fca00078e02ff */
[----:B------:R-:W-:-:S08]  /*c030*/  LEA R49, R49, R1, 0x2 ;  /* 0x0000000131317211 */ /* 0x000fd000078e10ff */
[----:B------:R-:W2:Y:S01]  /*c040*/  LDL R49, [R49] ;  /* 0x0000000031317983 */ /* 0x000ea20000100800 */
[----:B------:R-:W-:-:S04]  /*c050*/  IADD3 R42, R42, 0x1, RZ ;  /* 0x000000012a2a7810 */ /* 0x000fc80007ffe0ff */
[----:B------:R-:W-:-:S04]  /*c060*/  ISETP.GE.AND P0, PT, R42, R47, PT ;  /* 0x0000002f2a00720c */ /* 0x000fc80003f06270 */
[----:B------:R0:W-:Y:S01]  /*c070*/  STG.E.SYS [R40], R42 ;  /* 0x0000002a28007386 */ /* 0x0001e2000010e900 */
[----:B--2---:R-:W-:-:S07]  /*c080*/  FADD.FTZ R48, R49, R48 ;  /* 0x0000003031307221 */ /* 0x004fce0000010000 */
[----:B0-----:R-:W-:Y:S05]  /*c090*/  @!P0 BRA `(.L_x_373) ;  /* 0xffffff5000008947 */ /* 0x001fea000383ffff */
.L_x_372:
[----:B------:R-:W-:Y:S05]  /*c0a0*/  BSYNC B0 ;  /* 0x0000000000007941 */ /* 0x000fea0003800000 */
.L_x_365:
[----:B------:R0:W-:Y:S04]  /*c0b0*/  STL.64 [R1+0x260], R40 ;  /* 0x0002602801007387 */ /* 0x0001e80000100a00 */
[----:B------:R1:W2:Y:S04]  /*c0c0*/  LDG.E.SYS R42, [R60] ;  /* 0x000000003c2a7381 */ /* 0x0002a800001ee900 */
[----:B------:R3:W-:Y:S04]  /*c0d0*/  STL.64 [R1+0x270], R8 ;  /* 0x0002700801007387 */ /* 0x0007e80000100a00 */
[----:B0-----:R-:W4:Y:S04]  /*c0e0*/  LDL.LU.64 R40, [R1+0x190] ;  /* 0x0001900001287983 */ /* 0x001f280000300a00 */
[----:B------:R-:W2:Y:S04]  /*c0f0*/  LDL.LU.64 R58, [R1+0x1b0] ;  /* 0x0001b000013a7983 */ /* 0x000ea80000300a00 */
[----:B---3--:R-:W3:Y:S04]  /*c100*/  LDL.LU.64 R8, [R1+0x1a0] ;  /* 0x0001a00001087983 */ /* 0x008ee80000300a00 */
[----:B------:R-:W2:Y:S04]  /*c110*/  LDL.LU.64 R48, [R1+0x1b8] ;  /* 0x0001b80001307983 */ /* 0x000ea80000300a00 */
[----:B----4-:R-:W4:Y:S04]  /*c120*/  LDG.E.SYS R0, [R40] ;  /* 0x0000000028007381 */ /* 0x010f2800001ee900 */
[----:B----4-:R1:W-:Y:S04]  /*c130*/  STG.E.SYS [R60], R0 ;  /* 0x000000003c007386 */ /* 0x0103e8000010e900 */
[----:B-1----:R-:W4:Y:S04]  /*c140*/  LDL.LU.64 R60, [R1+0x1a8] ;  /* 0x0001a800013c7983 */ /* 0x002f280000300a00 */
[----:B--2---:R3:W-:Y:S04]  /*c150*/  STG.E.SYS [R40], R42 ;  /* 0x0000002a28007386 */ /* 0x0047e8000010e900 */
[----:B---3--:R-:W2:Y:S04]  /*c160*/  LDG.E.SYS R42, [R8] ;  /* 0x00000000082a7381 */ /* 0x008ea800001ee900 */
[----:B------:R0:W-:Y:S04]  /*c170*/  STL.64 [R1+0x268], R2 ;  /* 0x0002680201007387 */ /* 0x0001e80000100a00 */
[----:B------:R1:W-:Y:S04]  /*c180*/  STL [R1+0x25c], R46 ;  /* 0x00025c2e01007387 */ /* 0x0003e80000100800 */
[----:B------:R-:W3:Y:S04]  /*c190*/  LDL.LU.64 R40, [R1+0x1d8] ;  /* 0x0001d80001287983 */ /* 0x000ee80000300a00 */
[----:B0-----:R-:W2:Y:S04]  /*c1a0*/  LDL.LU.64 R2, [R1+0x1c0] ;  /* 0x0001c00001027983 */ /* 0x001ea80000300a00 */
[----:B-1----:R-:W2:Y:S04]  /*c1b0*/  LDL.LU.64 R46, [R1+0x1d0] ;  /* 0x0001d000012e7983 */ /* 0x002ea80000300a00 */
[----:B----4-:R-:W4:Y:S04]  /*c1c0*/  LDG.E.SYS R0, [R60] ;  /* 0x000000003c007381 */ /* 0x010f2800001ee900 */
[----:B----4-:R0:W-:Y:S04]  /*c1d0*/  STG.E.SYS [R8], R0 ;  /* 0x0000000008007386 */ /* 0x0101e8000010e900 */
[----:B--2---:R1:W-:Y:S04]  /*c1e0*/  STG.E.SYS [R60], R42 ;  /* 0x0000002a3c007386 */ /* 0x0043e8000010e900 */
[----:B0-----:R-:W2:Y:S04]  /*c1f0*/  LDG.E.SYS R0, [R58] ;  /* 0x000000003a007381 */ /* 0x001ea800001ee900 */
[----:B-1----:R-:W4:Y:S04]  /*c200*/  LDG.E.SYS R42, [R48] ;  /* 0x00000000302a7381 */ /* 0x002f2800001ee900 */
[----:B------:R-:W3:Y:S04]  /*c210*/  LDL.LU.64 R60, [R1+0x1f8] ;  /* 0x0001f800013c7983 */ /* 0x000ee80000300a00 */
[----:B------:R-:W3:Y:S04]  /*c220*/  LDL.LU.64 R8, [R1+0x270] ;  /* 0x0002700001087983 */ /* 0x000ee80000300a00 */
[----:B--2---:R0:W-:Y:S04]  /*c230*/  STG.E.SYS [R48], R0 ;  /* 0x0000000030007386 */ /* 0x0041e8000010e900 */
[----:B----4-:R1:W-:Y:S04]  /*c240*/  STG.E.SYS [R58], R42 ;  /* 0x0000002a3a007386 */ /* 0x0103e8000010e900 */
[----:B0-----:R-:W2:Y:S04]  /*c250*/  LDG.E.SYS R0, [R2] ;  /* 0x0000000002007381 */ /* 0x001ea800001ee900 */
[----:B-1----:R-:W4:Y:S04]  /*c260*/  LDG.E.SYS R42, [R10] ;  /* 0x000000000a2a7381 */ /* 0x002f2800001ee900 */
[----:B------:R-:W3:Y:S04]  /*c270*/  LDL.LU.64 R48, [R1+0x230] ;  /* 0x0002300001307983 */ /* 0x000ee80000300a00 */
[----:B------:R-:W3:Y:S04]  /*c280*/  LDL.LU.64 R58, [R1+0x1c8] ;  /* 0x0001c800013a7983 */ /* 0x000ee80000300a00 */
[----:B--2---:R0:W-:Y:S04]  /*c290*/  STG.E.SYS [R10], R0 ;  /* 0x000000000a007386 */ /* 0x0041e8000010e900 */
[----:B----4-:R1:W-:Y:S04]  /*c2a0*/  STG.E.SYS [R2], R42 ;  /* 0x0000002a02007386 */ /* 0x0103e8000010e900 */
[----:B0-----:R-:W2:Y:S04]  /*c2b0*/  LDG.E.SYS R0, [R46] ;  /* 0x000000002e007381 */ /* 0x001ea800001ee900 */
[----:B---3--:R-:W3:Y:S04]  /*c2c0*/  LDG.E.SYS R10, [R40] ;  /* 0x00000000280a7381 */ /* 0x008ee800001ee900 */
[----:B-1----:R-:W4:Y:S04]  /*c2d0*/  LDL.LU.64 R2, [R1+0x268] ;  /* 0x0002680001027983 */ /* 0x002f280000300a00 */
[----:B--2---:R0:W-:Y:S04]  /*c2e0*/  STG.E.SYS [R40], R0 ;  /* 0x0000000028007386 */ /* 0x0041e8000010e900 */
[----:B---3--:R1:W-:Y:S04]  /*c2f0*/  STG.E.SYS [R46], R10 ;  /* 0x0000000a2e007386 */ /* 0x0083e8000010e900 */
[----:B0-----:R-:W2:Y:S04]  /*c300*/  LDG.E.SYS R0, [R54] ;  /* 0x0000000036007381 */ /* 0x001ea800001ee900 */
[----:B-1----:R-:W3:Y:S04]  /*c310*/  LDG.E.SYS R10, [R12] ;  /* 0x000000000c0a7381 */ /* 0x002ee800001ee900 */
[----:B------:R-:W4:Y:S04]  /*c320*/  LDL.LU.64 R40, [R1+0x260] ;  /* 0x0002600001287983 */ /* 0x000f280000300a00 */
[----:B------:R0:W5:Y:S04]  /*c330*/  LDL.LU R46, [R1+0x25c] ;  /* 0x00025c00012e7983 */ /* 0x0001680000300800 */
[----:B--2---:R1:W-:Y:S04]  /*c340*/  STG.E.SYS [R12], R0 ;  /* 0x000000000c007386 */ /* 0x0043e8000010e900 */
[----:B---3--:R2:W-:Y:S04]  /*c350*/  STG.E.SYS [R54], R10 ;  /* 0x0000000a36007386 */ /* 0x0085e8000010e900 */
[----:B-1----:R-:W3:Y:S04]  /*c360*/  LDG.E.SYS R0, [R60] ;  /* 0x000000003c007381 */ /* 0x002ee800001ee900 */
[----:B--2---:R-:W2:Y:S04]  /*c370*/  LDG.E.SYS R10, [R20] ;  /* 0x00000000140a7381 */ /* 0x004ea800001ee900 */
[----:B------:R-:W4:Y:S04]  /*c380*/  LDL.LU.64 R54, [R1+0x248] ;  /* 0x0002480001367983 */ /* 0x000f280000300a00 */
[----:B---3--:R1:W-:Y:S04]  /*c390*/  STG.E.SYS [R20], R0 ;  /* 0x0000000014007386 */ /* 0x0083e8000010e900 */
[----:B--2---:R2:W-:Y:S04]  /*c3a0*/  STG.E.SYS [R60], R10 ;  /* 0x0000000a3c007386 */ /* 0x0045e8000010e900 */
[----:B-1----:R-:W3:Y:S04]  /*c3b0*/  LDG.E.SYS R0, [R48] ;  /* 0x0000000030007381 */ /* 0x002ee800001ee900 */
[----:B--2---:R-:W2:Y:S04]  /*c3c0*/  LDG.E.SYS R10, [R58] ;  /* 0x000000003a0a7381 */ /* 0x004ea800001ee900 */
[----:B------:R-:W4:Y:S04]  /*c3d0*/  LDL.LU.64 R20, [R1+0x250] ;  /* 0x0002500001147983 */ /* 0x000f280000300a00 */
        /* <DEDUP_REMOVED lines=11> */
[----:B---3--:R1:W-:Y:S04]  /*c490*/  STG.E.SYS [R24], R0 ;  /* 0x0000000018007386 */ /* 0x0083e8000010e900 */
[----:B--2---:R-:W-:Y:S04]  /*c4a0*/  STG.E.SYS [R14], R10 ;  /* 0x0000000a0e007386 */ /* 0x004fe8000010e900 */
[----:B----4-:R-:W2:Y:S04]  /*c4b0*/  LDG.E.SYS R13, [R20] ;  /* 0x00000000140d7381 */ /* 0x010ea800001ee900 */
[----:B------:R-:W3:Y:S01]  /*c4c0*/  LDG.E.SYS R11, [R28] ;  /* 0x000000001c0b7381 */ /* 0x000ee200001ee900 */
[----:B-1----:R-:W-:-:S03]  /*c4d0*/  MOV R0, 0x4 ;  /* 0x0000000400007802 */ /* 0x002fc60000000f00 */
[----:B------:R-:W4:Y:S04]  /*c4e0*/  LDL.LU.64 R24, [R1+0x1e8] ;  /* 0x0001e80001187983 */ /* 0x000f280000300a00 */
[----:B--2---:R-:W-:Y:S04]  /*c4f0*/  STG.E.SYS [R28], R13 ;  /* 0x0000000d1c007386 */ /* 0x004fe8000010e900 */
[----:B---3--:R1:W-:Y:S04]  /*c500*/  STG.E.SYS [R20], R11 ;  /* 0x0000000b14007386 */ /* 0x0083e8000010e900 */
[----:B------:R-:W2:Y:S04]  /*c510*/  LDG.E.SYS R12, [R60] ;  /* 0x000000003c0c7381 */ /* 0x000ea800001ee900 */
[----:B-1----:R-:W3:Y:S04]  /*c520*/  LDG.E.SYS R20, [R58] ;  /* 0x000000003a147381 */ /* 0x002ee800001ee900 */
[----:B---3--:R-:W-:Y:S04]  /*c530*/  STG.E.SYS [R60], R20 ;  /* 0x000000143c007386 */ /* 0x008fe8000010e900 */
[----:B--2---:R1:W-:Y:S04]  /*c540*/  STG.E.SYS [R58], R12 ;  /* 0x0000000c3a007386 */ /* 0x0043e8000010e900 */
[----:B------:R-:W2:Y:S04]  /*c550*/  LDG.E.SYS R23, [R4] ;  /* 0x0000000004177381 */ /* 0x000ea800001ee900 */
[----:B------:R-:W3:Y:S04]  /*c560*/  LDG.E.SYS R21, [R30] ;  /* 0x000000001e157381 */ /* 0x000ee800001ee900 */
[----:B--2---:R-:W-:Y:S04]  /*c570*/  STG.E.SYS [R30], R23 ;  /* 0x000000171e007386 */ /* 0x004fe8000010e900 */
[----:B---3--:R2:W-:Y:S04]  /*c580*/  STG.E.SYS [R4], R21 ;  /* 0x0000001504007386 */ /* 0x0085e8000010e900 */
[----:B------:R-:W3:Y:S04]  /*c590*/  LDG.E.SYS R14, [R16] ;  /* 0x00000000100e7381 */ /* 0x000ee800001ee900 */
[----:B------:R-:W2:Y:S01]  /*c5a0*/  LDG.E.SYS R13, [R32] ;  /* 0x00000000200d7381 */ /* 0x000ea200001ee900 */
[----:B------:R-:W-:-:S04]  /*c5b0*/  IMAD R10, R43, 0x36, R44 ;  /* 0x000000362b0a7824 */ /* 0x000fc800078e022c */
[----:B------:R-:W-:Y:S01]  /*c5c0*/  IMAD.WIDE R10, R10, R0, c[0x0][0x168] ;  /* 0x00005a000a0a7625 */ /* 0x000fe200078e0200 */
[----:B---3--:R3:W-:Y:S04]  /*c5d0*/  STG.E.SYS [R32], R14 ;  /* 0x0000000e20007386 */ /* 0x0087e8000010e900 */
[----:B--2---:R2:W-:Y:S04]  /*c5e0*/  STG.E.SYS [R16], R13 ;  /* 0x0000000d10007386 */ /* 0x0045e8000010e900 */
[----:B------:R-:W2:Y:S04]  /*c5f0*/  LDG.E.SYS R15, [R26] ;  /* 0x000000001a0f7381 */ /* 0x000ea800001ee900 */
[----:B-1----:R-:W3:Y:S04]  /*c600*/  LDG.E.SYS R12, [R10] ;  /* 0x000000000a0c7381 */ /* 0x002ee800001ee900 */
[----:B--2---:R-:W-:Y:S04]  /*c610*/  STG.E.SYS [R10], R15 ;  /* 0x0000000f0a007386 */ /* 0x004fe8000010e900 */
[----:B---3--:R1:W-:Y:S04]  /*c620*/  STG.E.SYS [R26], R12 ;  /* 0x0000000c1a007386 */ /* 0x0083e8000010e900 */
[----:B------:R-:W2:Y:S04]  /*c630*/  LDG.E.SYS R5, [R54] ;  /* 0x0000000036057381 */ /* 0x000ea800001ee900 */
[----:B------:R-:W3:Y:S04]  /*c640*/  LDG.E.SYS R4, [R34] ;  /* 0x0000000022047381 */ /* 0x000ee800001ee900 */
[----:B--2---:R2:W-:Y:S04]  /*c650*/  STG.E.SYS [R34], R5 ;  /* 0x0000000522007386 */ /* 0x0045e8000010e900 */
[----:B---3--:R3:W-:Y:S04]  /*c660*/  STG.E.SYS [R54], R4 ;  /* 0x0000000436007386 */ /* 0x0087e8000010e900 */
[----:B------:R-:W2:Y:S04]  /*c670*/  LDG.E.SYS R21, [R48] ;  /* 0x0000000030157381 */ /* 0x000ea800001ee900 */
[----:B------:R-:W3:Y:S01]  /*c680*/  LDG.E.SYS R14, [R56] ;  /* 0x00000000380e7381 */ /* 0x000ee200001ee900 */
[----:B------:R-:W-:-:S03]  /*c690*/  LEA R13, R43, R44, 0x6 ;  /* 0x0000002c2b0d7211 */ /* 0x000fc600078e30ff */
[----:B-1----:R-:W4:Y:S04]  /*c6a0*/  LDL.LU.64 R26, [R1+0x240] ;  /* 0x00024000011a7983 */ /* 0x002f280000300a00 */
[----:B--2---:R1:W-:Y:S04]  /*c6b0*/  STG.E.SYS [R56], R21 ;  /* 0x0000001538007386 */ /* 0x0043e8000010e900 */
[----:B---3--:R-:W-:Y:S04]  /*c6c0*/  STG.E.SYS [R48], R14 ;  /* 0x0000000e30007386 */ /* 0x008fe8000010e900 */
[----:B------:R-:W2:Y:S04]  /*c6d0*/  LDG.E.SYS R17, [R6] ;  /* 0x0000000006117381 */ /* 0x000ea800001ee900 */
[----:B------:R-:W3:Y:S01]  /*c6e0*/  LDG.E.SYS R15, [R36] ;  /* 0x00000000240f7381 */ /* 0x000ee200001ee900 */
[----:B------:R-:W-:-:S04]  /*c6f0*/  IMAD R10, R43, 0x3f, R44 ;  /* 0x0000003f2b0a7824 */ /* 0x000fc800078e022c */
[----:B------:R-:W-:Y:S01]  /*c700*/  IMAD.WIDE R10, R10, R0, c[0x0][0x168] ;  /* 0x00005a000a0a7625 */ /* 0x000fe200078e0200 */
[----:B--2---:R2:W-:Y:S04]  /*c710*/  STG.E.SYS [R36], R17 ;  /* 0x0000001124007386 */ /* 0x0045e8000010e900 */
[----:B---3--:R3:W-:Y:S04]  /*c720*/  STG.E.SYS [R6], R15 ;  /* 0x0000000f06007386 */ /* 0x0087e8000010e900 */
[----:B------:R-:W2:Y:S04]  /*c730*/  LDG.E.SYS R20, [R18] ;  /* 0x0000000012147381 */ /* 0x000ea800001ee900 */
[----:B------:R-:W3:Y:S01]  /*c740*/  LDG.E.SYS R16, [R10] ;  /* 0x000000000a107381 */ /* 0x000ee200001ee900 */
[----:B------:R-:W-:-:S02]  /*c750*/  IMAD R5, R43, 0x2e, R44 ;  /* 0x0000002e2b057824 */ /* 0x000fc400078e022c */
[-C--:B------:R-:W-:Y:S02]  /*c760*/  IMAD.WIDE R12, R13, R0.reuse, c[0x0][0x168] ;  /* 0x00005a000d0c7625 */ /* 0x080fe400078e0200 */
[----:B------:R-:W-:Y:S01]  /*c770*/  IMAD.WIDE R4, R5, R0, c[0x0][0x168] ;  /* 0x00005a0005047625 */ /* 0x000fe200078e0200 */
[----:B--2---:R2:W-:Y:S04]  /*c780*/  STG.E.SYS [R10], R20 ;  /* 0x000000140a007386 */ /* 0x0045e8000010e900 */
[----:B---3--:R4:W-:Y:S05]  /*c790*/  STG.E.SYS [R18], R16 ;  /* 0x0000001012007386 */ /* 0x0089ea000010e900 */
[----:B-1----:R-:W3:Y:S04]  /*c7a0*/  LDG.E.SYS R21, [R4] ;  /* 0x0000000004157381 */ /* 0x002ee800001ee900 */
[----:B------:R-:W2:Y:S01]  /*c7b0*/  LDG.E.SYS R17, [R12] ;  /* 0x000000000c117381 */ /* 0x000ea200001ee900 */
[----:B------:R-:W-:-:S02]  /*c7c0*/  IMAD R14, R43, 0x38, R44 ;  /* 0x000000382b0e7824 */ /* 0x000fc400078e022c */
[C-C-:B------:R-:W-:Y:S02]  /*c7d0*/  IMAD R6, R43.reuse, 0x41, R44.reuse ;  /* 0x000000412b067824 */ /* 0x140fe400078e022c */
[-C--:B------:R-:W-:Y:S02]  /*c7e0*/  IMAD.WIDE R14, R14, R0.reuse, c[0x0][0x168] ;  /* 0x00005a000e0e7625 */ /* 0x080fe400078e0200 */
[----:B------:R-:W-:Y:S01]  /*c7f0*/  IMAD.WIDE R6, R6, R0, c[0x0][0x168] ;  /* 0x00005a0006067625 */ /* 0x000fe200078e0200 */
[----:B---3--:R-:W-:Y:S04]  /*c800*/  STG.E.SYS [R12], R21 ;  /* 0x000000150c007386 */ /* 0x008fe8000010e900 */
[----:B--2---:R1:W-:Y:S04]  /*c810*/  STG.E.SYS [R4], R17 ;  /* 0x0000001104007386 */ /* 0x0043e8000010e900 */
[----:B------:R-:W2:Y:S04]  /*c820*/  LDG.E.SYS R23, [R14] ;  /* 0x000000000e177381 */ /* 0x000ea800001ee900 */
[----:B------:R-:W3:Y:S04]  /*c830*/  LDG.E.SYS R11, [R6] ;  /* 0x00000000060b7381 */ /* 0x000ee800001ee900 */
[----:B--2---:R2:W-:Y:S04]  /*c840*/  STG.E.SYS [R6], R23 ;  /* 0x0000001706007386 */ /* 0x0045e8000010e900 */
[----:B---3--:R3:W-:Y:S04]  /*c850*/  STG.E.SYS [R14], R11 ;  /* 0x0000000b0e007386 */ /* 0x0087e8000010e900 */
[----:B----4-:R-:W4:Y:S04]  /*c860*/  LDG.E.SYS R16, [R26] ;  /* 0x000000001a107381 */ /* 0x010f2800001ee900 */
[----:B------:R-:W3:Y:S01]  /*c870*/  LDG.E.SYS R10, [R38] ;  /* 0x00000000260a7381 */ /* 0x000ee200001ee900 */
[----:B-1----:R-:W-:-:S02]  /*c880*/  IMAD R5, R43, 0x48, R44 ;  /* 0x000000482b057824 */ /* 0x002fc400078e022c */
[----:B------:R-:W-:Y:S01]  /*c890*/  IMAD R13, R43, 0x4a, R44 ;  /* 0x0000004a2b0d7824 */ /* 0x000fe200078e022c */
[----:B--2---:R-:W2:Y:S04]  /*c8a0*/  LDL.LU.64 R22, [R1+0x1e0] ;  /* 0x0001e00001167983 */ /* 0x004ea80000300a00 */
[----:B----4-:R-:W-:Y:S04]  /*c8b0*/  STG.E.SYS [R38], R16 ;  /* 0x0000001026007386 */ /* 0x010fe8000010e900 */
[----:B---3--:R1:W-:Y:S04]  /*c8c0*/  STG.E.SYS [R26], R10 ;  /* 0x0000000a1a007386 */ /* 0x0083e8000010e900 */
[----:B------:R-:W3:Y:S04]  /*c8d0*/  LDG.E.SYS R18, [R24] ;  /* 0x0000000018127381 */ /* 0x000ee800001ee900 */
[----:B------:R-:W4:Y:S01]  /*c8e0*/  LDG.E.SYS R12, [R52] ;  /* 0x00000000340c7381 */ /* 0x000f2200001ee900 */
[----:B------:R-:W-:-:S02]  /*c8f0*/  IMAD.WIDE R4, R5, R0, c[0x0][0x168] ;  /* 0x00005a0005047625 */ /* 0x000fc400078e0200 */
[C-C-:B------:R-:W-:Y:S02]  /*c900*/  IMAD R11, R43.reuse, 0x25, R44.reuse ;  /* 0x000000252b0b7824 */ /* 0x140fe400078e022c */
[----:B------:R-:W-:Y:S01]  /*c910*/  IMAD R6, R43, 0x49, R44 ;  /* 0x000000492b067824 */ /* 0x000fe200078e022c */
[----:B---3--:R-:W-:Y:S04]  /*c920*/  STG.E.SYS [R52], R18 ;  /* 0x0000001234007386 */ /* 0x008fe8000010e900 */
[----:B----4-:R3:W-:Y:S04]  /*c930*/  STG.E.SYS [R24], R12 ;  /* 0x0000000c18007386 */ /* 0x0107e8000010e900 */
[----:B------:R-:W4:Y:S04]  /*c940*/  LDG.E.SYS R19, [R8] ;  /* 0x0000000008137381 */ /* 0x000f2800001ee900 */
[----:B------:R-:W2:Y:S01]  /*c950*/  LDG.E.SYS R17, [R4] ;  /* 0x0000000004117381 */ /* 0x000ea200001ee900 */
[----:B-1----:R-:W-:-:S02]  /*c960*/  IMAD.WIDE R10, R11, R0, c[0x0][0x168] ;  /* 0x00005a000b0a7625 */ /* 0x002fc400078e0200 */
[----:B------:R-:W-:Y:S01]  /*c970*/  IMAD.WIDE R6, R6, R0, c[0x0][0x168] ;  /* 0x00005a0006067625 */ /* 0x000fe200078e0200 */
[----:B---3--:R-:W3:Y:S01]  /*c980*/  LDL.LU.64 R24, [R1+0x238] ;  /* 0x0002380001187983 */ /* 0x008ee20000300a00 */
[----:B------:R-:W-:-:S03]  /*c990*/  IMAD R14, R43, 0x2f, R44 ;  /* 0x0000002f2b0e7824 */ /* 0x000fc600078e022c */
[----:B----4-:R-:W-:Y:S04]  /*c9a0*/  STG.E.SYS [R4], R19 ;  /* 0x0000001304007386 */ /* 0x010fe8000010e900 */
[----:B--2---:R1:W-:Y:S04]  /*c9b0*/  STG.E.SYS [R8], R17 ;  /* 0x0000001108007386 */ /* 0x0043e8000010e900 */
[----:B------:R-:W2:Y:S04]  /*c9c0*/  LDG.E.SYS R20, [R10] ;  /* 0x000000000a147381 */ /* 0x000ea800001ee900 */
[----:B------:R-:W4:Y:S01]  /*c9d0*/  LDG.E.SYS R16, [R6] ;  /* 0x0000000006107381 */ /* 0x000f2200001ee900 */
[----:B------:R-:W-:-:S02]  /*c9e0*/  IMAD.WIDE R14, R14, R0, c[0x0][0x168] ;  /* 0x00005a000e0e7625 */ /* 0x000fc400078e0200 */
[----:B------:R-:W-:Y:S02]  /*c9f0*/  IMAD.WIDE R12, R13, R0, c[0x0][0x168] ;  /* 0x00005a000d0c7625 */ /* 0x000fe400078e0200 */
[C-C-:B-1----:R-:W-:Y:S01]  /*ca00*/  IMAD R9, R43.reuse, 0x39, R44.reuse ;  /* 0x000000392b097824 */ /* 0x142fe200078e022c */
[----:B--2---:R-:W-:Y:S04]  /*ca10*/  STG.E.SYS [R6], R20 ;  /* 0x0000001406007386 */ /* 0x004fe8000010e900 */
[----:B----4-:R1:W-:Y:S04]  /*ca20*/  STG.E.SYS [R10], R16 ;  /* 0x000000100a007386 */ /* 0x0103e8000010e900 */
[----:B------:R-:W2:Y:S04]  /*ca30*/  LDG.E.SYS R18, [R14] ;  /* 0x000000000e127381 */ /* 0x000ea800001ee900 */
[----:B------:R-:W4:Y:S01]  /*ca40*/  LDG.E.SYS R19, [R12] ;  /* 0x000000000c137381 */ /* 0x000f2200001ee900 */
[----:B------:R-:W-:-:S02]  /*ca50*/  IMAD R5, R43, 0x4b, R44 ;  /* 0x0000004b2b057824 */ /* 0x000fc400078e022c */
[-C--:B------:R-:W-:Y:S02]  /*ca60*/  IMAD.WIDE R8, R9, R0.reuse, c[0x0][0x168] ;  /* 0x00005a0009087625 */ /* 0x080fe400078e0200 */
[----:B------:R-:W-:Y:S01]  /*ca70*/  IMAD.WIDE R4, R5, R0, c[0x0][0x168] ;  /* 0x00005a0005047625 */ /* 0x000fe200078e0200 */
[----:B--2---:R-:W-:Y:S04]  /*ca80*/  STG.E.SYS [R12], R18 ;  /* 0x000000120c007386 */ /* 0x004fe8000010e900 */
[----:B----4-:R3:W-:Y:S04]  /*ca90*/  STG.E.SYS [R14], R19 ;  /* 0x000000130e007386 */ /* 0x0107e8000010e900 */
[----:B------:R-:W2:Y:S04]  /*caa0*/  LDG.E.SYS R21, [R8] ;  /* 0x0000000008157381 */ /* 0x000ea800001ee900 */
[----:B------:R-:W4:Y:S01]  /*cab0*/  LDG.E.SYS R17, [R4] ;  /* 0x0000000004117381 */ /* 0x000f2200001ee900 */
[----:B-1----:R-:W-:-:S02]  /*cac0*/  IMAD R10, R43, 0x43, R44 ;  /* 0x000000432b0a7824 */ /* 0x002fc400078e022c */
[C-C-:B------:R-:W-:Y:S02]  /*cad0*/  IMAD R6, R43.reuse, 0x4c, R44.reuse ;  /* 0x0000004c2b067824 */ /* 0x140fe400078e022c */
[-C--:B------:R-:W-:Y:S02]  /*cae0*/  IMAD.WIDE R10, R10, R0.reuse, c[0x0][0x168] ;  /* 0x00005a000a0a7625 */ /* 0x080fe400078e0200 */
[----:B------:R-:W-:Y:S01]  /*caf0*/  IMAD.WIDE R6, R6, R0, c[0x0][0x168] ;  /* 0x00005a0006067625 */ /* 0x000fe200078e0200 */
[----:B--2---:R-:W-:Y:S04]  /*cb00*/  STG.E.SYS [R4], R21 ;  /* 0x0000001504007386 */ /* 0x004fe8000010e900 */
[----:B----4-:R1:W-:Y:S04]  /*cb10*/  STG.E.SYS [R8], R17 ;  /* 0x0000001108007386 */ /* 0x0103e8000010e900 */
[----:B------:R-:W2:Y:S04]  /*cb20*/  LDG.E.SYS R20, [R10] ;  /* 0x000000000a147381 */ /* 0x000ea800001ee900 */
[----:B------:R-:W4:Y:S04]  /*cb30*/  LDG.E.SYS R16, [R6] ;  /* 0x0000000006107381 */ /* 0x000f2800001ee900 */
[----:B--2---:R2:W-:Y:S04]  /*cb40*/  STG.E.SYS [R6], R20 ;  /* 0x0000001406007386 */ /* 0x0045e8000010e900 */
[----:B----4-:R-:W-:Y:S04]  /*cb50*/  STG.E.SYS [R10], R16 ;  /* 0x000000100a007386 */ /* 0x010fe8000010e900 */
[----:B---3--:R-:W3:Y:S04]  /*cb60*/  LDG.E.SYS R15, [R24] ;  /* 0x00000000180f7381 */ /* 0x008ee800001ee900 */
[----:B------:R-:W4:Y:S01]  /*cb70*/  LDG.E.SYS R14, [R2] ;  /* 0x00000000020e7381 */ /* 0x000f2200001ee900 */
[----:B------:R-:W-:-:S04]  /*cb80*/  IMAD R13, R43, 0x51, R44 ;  /* 0x000000512b0d7824 */ /* 0x000fc800078e022c */
[----:B------:R-:W-:Y:S01]  /*cb90*/  IMAD.WIDE R12, R13, R0, c[0x0][0x168] ;  /* 0x00005a000d0c7625 */ /* 0x000fe200078e0200 */
[----:B---3--:R3:W-:Y:S04]  /*cba0*/  STG.E.SYS [R2], R15 ;  /* 0x0000000f02007386 */ /* 0x0087e8000010e900 */
[----:B----4-:R4:W-:Y:S04]  /*cbb0*/  STG.E.SYS [R24], R14 ;  /* 0x0000000e18007386 */ /* 0x0109e8000010e900 */
[----:B------:R-:W3:Y:S04]  /*cbc0*/  LDG.E.SYS R18, [R22] ;  /* 0x0000000016127381 */ /* 0x000ee800001ee900 */
[----:B-1----:R-:W4:Y:S01]  /*cbd0*/  LDG.E.SYS R17, [R12] ;  /* 0x000000000c117381 */ /* 0x002f2200001ee900 */
[----:B------:R-:W-:-:S02]  /*cbe0*/  IMAD R9, R43, 0x1c, R44 ;  /* 0x0000001c2b097824 */ /* 0x000fc400078e022c */
[--C-:B------:R-:W-:Y:S02]  /*cbf0*/  IMAD R5, R43, 0x52, R44.reuse ;  /* 0x000000522b057824 */ /* 0x100fe400078e022c */
[-C--:B--2---:R-:W-:Y:S02]  /*cc00*/  IMAD.WIDE R6, R9, R0.reuse, c[0x0][0x168] ;  /* 0x00005a0009067625 */ /* 0x084fe400078e0200 */
[----:B------:R-:W-:Y:S01]  /*cc10*/  IMAD.WIDE R4, R5, R0, c[0x0][0x168] ;  /* 0x00005a0005047625 */ /* 0x000fe200078e0200 */
[----:B---3--:R1:W-:Y:S04]  /*cc20*/  STG.E.SYS [R12], R18 ;  /* 0x000000120c007386 */ /* 0x0083e8000010e900 */
[----:B----4-:R2:W-:Y:S04]  /*cc30*/  STG.E.SYS [R22], R17 ;  /* 0x0000001116007386 */ /* 0x0105e8000010e900 */
[----:B------:R-:W3:Y:S04]  /*cc40*/  LDG.E.SYS R19, [R6] ;  /* 0x0000000006137381 */ /* 0x000ee800001ee900 */
[----:B------:R-:W4:Y:S01]  /*cc50*/  LDG.E.SYS R15, [R4] ;  /* 0x00000000040f7381 */ /* 0x000f2200001ee900 */
[----:B------:R-:W-:-:S02]  /*cc60*/  IMAD R9, R43, 0x26, R44 ;  /* 0x000000262b097824 */ /* 0x000fc400078e022c */
[--C-:B------:R-:W-:Y:S02]  /*cc70*/  IMAD R2, R43, 0x53, R44.reuse ;  /* 0x000000532b027824 */ /* 0x100fe400078e022c */
[-C--:B------:R-:W-:Y:S02]  /*cc80*/  IMAD.WIDE R8, R9, R0.reuse, c[0x0][0x168] ;  /* 0x00005a0009087625 */ /* 0x080fe400078e0200 */
[----:B------:R-:W-:Y:S01]  /*cc90*/  IMAD.WIDE R2, R2, R0, c[0x0][0x168] ;  /* 0x00005a0002027625 */ /* 0x000fe200078e0200 */
[----:B---3--:R-:W-:Y:S04]  /*cca0*/  STG.E.SYS [R4], R19 ;  /* 0x0000001304007386 */ /* 0x008fe8000010e900 */
[----:B----4-:R3:W-:Y:S04]  /*ccb0*/  STG.E.SYS [R6], R15 ;  /* 0x0000000f06007386 */ /* 0x0107e8000010e900 */
[----:B------:R-:W4:Y:S04]  /*ccc0*/  LDG.E.SYS R16, [R8] ;  /* 0x0000000008107381 */ /* 0x000f2800001ee900 */
[----:B------:R-:W2:Y:S01]  /*ccd0*/  LDG.E.SYS R14, [R2] ;  /* 0x00000000020e7381 */ /* 0x000ea200001ee900 */
[----:B-1----:R-:W-:-:S02]  /*cce0*/  IMAD R13, R43, 0x30, R44 ;  /* 0x000000302b0d7824 */ /* 0x002fc400078e022c */
[--C-:B------:R-:W-:Y:S02]  /*ccf0*/  IMAD R10, R43, 0x54, R44.reuse ;  /* 0x000000542b0a7824 */ /* 0x100fe400078e022c */
[-C--:B------:R-:W-:Y:S02]  /*cd00*/  IMAD.WIDE R12, R13, R0.reuse, c[0x0][0x168] ;  /* 0x00005a000d0c7625 */ /* 0x080fe400078e0200 */
[----:B------:R-:W-:Y:S01]  /*cd10*/  IMAD.WIDE R10, R10, R0, c[0x0][0x168] ;  /* 0x00005a000a0a7625 */ /* 0x000fe200078e0200 */
[----:B----4-:R-:W-:Y:S04]  /*cd20*/  STG.E.SYS [R2], R16 ;  /* 0x0000001002007386 */ /* 0x010fe8000010e900 */
[----:B--2---:R1:W-:Y:S04]  /*cd30*/  STG.E.SYS [R8], R14 ;  /* 0x0000000e08007386 */ /* 0x0043e8000010e900 */
[----:B------:R-:W2:Y:S04]  /*cd40*/  LDG.E.SYS R20, [R12] ;  /* 0x000000000c147381 */ /* 0x000ea800001ee900 */
[----:B------:R-:W4:Y:S01]  /*cd50*/  LDG.E.SYS R17, [R10] ;  /* 0x000000000a117381 */ /* 0x000f2200001ee900 */
[----:B---3--:R-:W-:-:S02]  /*cd60*/  IMAD R6, R43, 0x3a, R44 ;  /* 0x0000003a2b067824 */ /* 0x008fc400078e022c */
[--C-:B------:R-:W-:Y:S02]  /*cd70*/  IMAD R5, R43, 0x55, R44.reuse ;  /* 0x000000552b057824 */ /* 0x100fe400078e022c */
[-C--:B------:R-:W-:Y:S02]  /*cd80*/  IMAD.WIDE R6, R6, R0.reuse, c[0x0][0x168] ;  /* 0x00005a0006067625 */ /* 0x080fe400078e0200 */
[----:B------:R-:W-:Y:S01]  /*cd90*/  IMAD.WIDE R4, R5, R0, c[0x0][0x168] ;  /* 0x00005a0005047625 */ /* 0x000fe200078e0200 */
[----:B--2---:R-:W-:Y:S04]  /*cda0*/  STG.E.SYS [R10], R20 ;  /* 0x000000140a007386 */ /* 0x004fe8000010e900 */
[----:B----4-:R2:W-:Y:S04]  /*cdb0*/  STG.E.SYS [R12], R17 ;  /* 0x000000110c007386 */ /* 0x0105e8000010e900 */
[----:B------:R-:W3:Y:S04]  /*cdc0*/  LDG.E.SYS R18, [R6] ;  /* 0x0000000006127381 */ /* 0x000ee800001ee900 */
[----:B------:R-:W4:Y:S01]  /*cdd0*/  LDG.E.SYS R15, [R4] ;  /* 0x00000000040f7381 */ /* 0x000f2200001ee900 */
[----:B-1----:R-:W-:-:S02]  /*cde0*/  IMAD R9, R43, 0x44, R44 ;  /* 0x000000442b097824 */ /* 0x002fc400078e022c */
[--C-:B------:R-:W-:Y:S02]  /*cdf0*/  IMAD R2, R43, 0x56, R44.reuse ;  /* 0x000000562b027824 */ /* 0x100fe400078e022c */
[-C--:B------:R-:W-:Y:S02]  /*ce00*/  IMAD.WIDE R8, R9, R0.reuse, c[0x0][0x168] ;  /* 0x00005a0009087625 */ /* 0x080fe400078e0200 */
[----:B------:R-:W-:Y:S01]  /*ce10*/  IMAD.WIDE R2, R2, R0, c[0x0][0x168] ;  /* 0x00005a0002027625 */ /* 0x000fe200078e0200 */
[----:B---3--:R-:W-:Y:S04]  /*ce20*/  STG.E.SYS [R4], R18 ;  /* 0x0000001204007386 */ /* 0x008fe8000010e900 */
[----:B----4-:R1:W-:Y:S04]  /*ce30*/  STG.E.SYS [R6], R15 ;  /* 0x0000000f06007386 */ /* 0x0103e8000010e900 */
[----:B------:R-:W3:Y:S04]  /*ce40*/  LDG.E.SYS R16, [R8] ;  /* 0x0000000008107381 */ /* 0x000ee800001ee900 */
[----:B------:R-:W4:Y:S01]  /*ce50*/  LDG.E.SYS R14, [R2] ;  /* 0x00000000020e7381 */ /* 0x000f2200001ee900 */
[----:B--2---:R-:W-:-:S02]  /*ce60*/  IMAD R13, R43, 0x4e, R44 ;  /* 0x0000004e2b0d7824 */ /* 0x004fc400078e022c */
[--C-:B------:R-:W-:Y:S02]  /*ce70*/  IMAD R10, R43, 0x57, R44.reuse ;  /* 0x000000572b0a7824 */ /* 0x100fe400078e022c */
[-C--:B------:R-:W-:Y:S02]  /*ce80*/  IMAD.WIDE R12, R13, R0.reuse, c[0x0][0x168] ;  /* 0x00005a000d0c7625 */ /* 0x080fe400078e0200 */
[----:B------:R-:W-:Y:S01]  /*ce90*/  IMAD.WIDE R10, R10, R0, c[0x0][0x168] ;  /* 0x00005a000a0a7625 */ /* 0x000fe200078e0200 */
[----:B---3--:R-:W-:Y:S04]  /*cea0*/  STG.E.SYS [R2], R16 ;  /* 0x0000001002007386 */ /* 0x008fe8000010e900 */
        /* <DEDUP_REMOVED lines=63> */
[----:B---3--:R2:W-:Y:S04]  /*d2a0*/  STG.E.SYS [R4], R18 ;  /* 0x0000001204007386 */ /* 0x0085e8000010e900 */
[----:B----4-:R0:W-:Y:S04]  /*d2b0*/  STG.E.SYS [R6], R15 ;  /* 0x0000000f06007386 */ /* 0x0101e8000010e900 */
[----:B------:R-:W3:Y:S04]  /*d2c0*/  LDG.E.SYS R16, [R8] ;  /* 0x0000000008107381 */ /* 0x000ee800001ee900 */
[----:B------:R-:W4:Y:S01]  /*d2d0*/  LDG.E.SYS R14, [R2] ;  /* 0x00000000020e7381 */ /* 0x000f2200001ee900 */
[----:B-1----:R-:W-:-:S02]  /*d2e0*/  IMAD R13, R43, 0x59, R44 ;  /* 0x000000592b0d7824 */ /* 0x002fc400078e022c */
[----:B------:R-:W-:Y:S02]  /*d2f0*/  IMAD R10, R43, 0x62, R44 ;  /* 0x000000622b0a7824 */ /* 0x000fe400078e022c */
[-C--:B------:R-:W-:Y:S02]  /*d300*/  IMAD.WIDE R12, R13, R0.reuse, c[0x0][0x168] ;  /* 0x00005a000d0c7625 */ /* 0x080fe400078e0200 */
[----:B------:R-:W-:Y:S01]  /*d310*/  IMAD.WIDE R10, R10, R0, c[0x0][0x168] ;  /* 0x00005a000a0a7625 */ /* 0x000fe200078e0200 */
[----:B---3--:R0:W-:Y:S04]  /*d320*/  STG.E.SYS [R2], R16 ;  /* 0x0000001002007386 */ /* 0x0081e8000010e900 */
[----:B----4-:R0:W-:Y:S04]  /*d330*/  STG.E.SYS [R8], R14 ;  /* 0x0000000e08007386 */ /* 0x0101e8000010e900 */
[----:B------:R-:W3:Y:S04]  /*d340*/  LDG.E.SYS R17, [R12] ;  /* 0x000000000c117381 */ /* 0x000ee800001ee900 */
[----:B--2---:R-:W2:Y:S04]  /*d350*/  LDG.E.SYS R5, [R10] ;  /* 0x000000000a057381 */ /* 0x004ea800001ee900 */
[----:B---3--:R0:W-:Y:S04]  /*d360*/  STG.E.SYS [R10], R17 ;  /* 0x000000110a007386 */ /* 0x0081e8000010e900 */
[----:B--2---:R0:W-:Y:S04]  /*d370*/  STG.E.SYS [R12], R5 ;  /* 0x000000050c007386 */ /* 0x0041e8000010e900 */
[----:B------:R-:W2:Y:S01]  /*d380*/  LDG.E.SYS R4, [R40] ;  /* 0x0000000028047381 */ /* 0x000ea200001ee900 */
[----:B------:R-:W-:Y:S01]  /*d390*/  BSSY B0, `(.L_x_374) ;  /* 0x0000010000007945 */ /* 0x000fe20003800000 */
[----:B--2---:R-:W-:-:S12]  /*d3a0*/  ISETP.GE.AND P0, PT, R4, 0x1, PT ;  /* 0x000000010400780c */ /* 0x004fd80003f06270 */
[----:B------:R-:W-:Y:S05]  /*d3b0*/  @!P0 BRA `(.L_x_375) ;  /* 0x000000d000008947 */ /* 0x000fea0003800000 */
[----:B0-----:R-:W-:Y:S01]  /*d3c0*/  BSSY B1, `(.L_x_375) ;  /* 0x000000c000017945 */ /* 0x001fe20003800000 */
[----:B------:R-:W-:-:S08]  /*d3d0*/  MOV R5, RZ ;  /* 0x000000ff00057202 */ /* 0x000fd00000000f00 */
.L_x_376:
[----:B------:R-:W-:Y:S01]  /*d3e0*/  IMAD R2, R43, R5, R44 ;  /* 0x000000052b027224 */ /* 0x000fe200078e022c */
[----:B------:R-:W2:Y:S03]  /*d3f0*/  LDL R6, [R1+0x210] ;  /* 0x0002100001067983 */ /* 0x000ea60000100800 */
[----:B------:R-:W-:-:S10]  /*d400*/  IMAD.WIDE R2, R2, R0, c[0x0][0x168] ;  /* 0x00005a0002027625 */ /* 0x000fd400078e0200 */
[----:B------:R-:W2:Y:S02]  /*d410*/  LDG.E.SYS R4, [R2] ;  /* 0x0000000002047381 */ /* 0x000ea400001ee900 */
[----:B--2---:R-:W-:-:S08]  /*d420*/  FMUL.FTZ R4, R6, R4 ;  /* 0x0000000406047220 */ /* 0x004fd00000410000 */
[----:B------:R0:W-:Y:S04]  /*d430*/  STG.E.SYS [R2], R4 ;  /* 0x0000000402007386 */ /* 0x0001e8000010e900 */
[----:B0-----:R-:W2:Y:S01]  /*d440*/  LDG.E.SYS R4, [R40] ;  /* 0x0000000028047381 */ /* 0x001ea200001ee900 */
[----:B------:R-:W-:-:S04]  /*d450*/  IADD3 R5, R5, 0x1, RZ ;  /* 0x0000000105057810 */ /* 0x000fc80007ffe0ff */
[----:B--2---:R-:W-:-:S12]  /*d460*/  ISETP.GE.AND P0, PT, R5, R4, PT ;  /* 0x000000040500720c */ /* 0x004fd80003f06270 */
[----:B------:R-:W-:Y:S05]  /*d470*/  @!P0 BRA `(.L_x_376) ;  /* 0xffffff6000008947 */ /* 0x000fea000383ffff */
[----:B------:R-:W-:Y:S05]  /*d480*/  BSYNC B1 ;  /* 0x0000000000017941 */ /* 0x000fea0003800000 */
.L_x_375:
[----:B0-----:R-:W-:Y:S05]  /*d490*/  BSYNC B0 ;  /* 0x0000000000007941 */ /* 0x001fea0003800000 */
.L_x_374:
[----:B------:R-:W-:Y:S01]  /*d4a0*/  ISETP.GE.AND P0, PT, R4, 0x1, PT ;  /* 0x000000010400780c */ /* 0x000fe20003f06270 */
[----:B------:R-:W-:Y:S11]  /*d4b0*/  BSSY B0, `(.L_x_377) ;  /* 0x0000011000007945 */ /* 0x000ff60003800000 */
[----:B------:R-:W-:Y:S05]  /*d4c0*/  @!P0 BRA `(.L_x_378) ;  /* 0x000000f000008947 */ /* 0x000fea0003800000 */
[----:B------:R-:W-:Y:S01]  /*d4d0*/  BSSY B1, `(.L_x_379) ;  /* 0x000000d000017945 */ /* 0x000fe20003800000 */
[----:B------:R-:W-:-:S08]  /*d4e0*/  MOV R4, RZ ;  /* 0x000000ff00047202 */ /* 0x000fd00000000f00 */
.L_x_380:
[----:B0-----:R-:W-:Y:S01]  /*d4f0*/  IADD3 R2, R4, 0xa, RZ ;  /* 0x0000000a04027810 */ /* 0x001fe20007ffe0ff */
[----:B------:R-:W2:Y:S04]  /*d500*/  LDL R6, [R1+0x20c] ;  /* 0x00020c0001067983 */ /* 0x000ea80000100800 */
[----:B------:R-:W-:-:S04]  /*d510*/  IMAD R2, R43, R2, R44 ;  /* 0x000000022b027224 */ /* 0x000fc800078e022c */
[----:B------:R-:W-:-:S10]  /*d520*/  IMAD.WIDE R2, R2, R0, c[0x0][0x168] ;  /* 0x00005a0002027625 */ /* 0x000fd400078e0200 */
[----:B------:R-:W2:Y:S02]  /*d530*/  LDG.E.SYS R5, [R2] ;  /* 0x0000000002057381 */ /* 0x000ea400001ee900 */
[----:B--2---:R-:W-:-:S08]  /*d540*/  FMUL.FTZ R5, R6, R5 ;  /* 0x0000000506057220 */ /* 0x004fd00000410000 */
[----:B------:R0:W-:Y:S04]  /*d550*/  STG.E.SYS [R2], R5 ;  /* 0x0000000502007386 */ /* 0x0001e8000010e900 */
[----:B------:R-:W2:Y:S01]  /*d560*/  LDG.E.SYS R6, [R40] ;  /* 0x0000000028067381 */ /* 0x000ea200001ee900 */
[----:B------:R-:W-:-:S04]  /*d570*/  IADD3 R4, R4, 0x1, RZ ;  /* 0x0000000104047810 */ /* 0x000fc80007ffe0ff */
[----:B--2---:R-:W-:-:S12]  /*d580*/  ISETP.GE.AND P0, PT, R4, R6, PT ;  /* 0x000000060400720c */ /* 0x004fd80003f06270 */
[----:B------:R-:W-:Y:S05]  /*d590*/  @!P0 BRA `(.L_x_380) ;  /* 0xffffff5000008947 */ /* 0x000fea000383ffff */
[----:B0-----:R-:W-:Y:S05]  /*d5a0*/  BSYNC B1 ;  /* 0x0000000000017941 */ /* 0x001fea0003800000 */
.L_x_379:
[----:B------:R-:W-:-:S08]  /*d5b0*/  MOV R4, R6 ;  /* 0x0000000600047202 */ /* 0x000fd00000000f00 */
.L_x_378:
[----:B------:R-:W-:Y:S05]  /*d5c0*/  BSYNC B0 ;  /* 0x0000000000007941 */ /* 0x000fea0003800000 */
.L_x_377:
[----:B------:R-:W-:Y:S01]  /*d5d0*/  ISETP.GE.AND P0, PT, R4, 0x1, PT ;  /* 0x000000010400780c */ /* 0x000fe20003f06270 */
[----:B------:R-:W-:Y:S11]  /*d5e0*/  BSSY B0, `(.L_x_381) ;  /* 0x0000011000007945 */ /* 0x000ff60003800000 */
[----:B------:R-:W-:Y:S05]  /*d5f0*/  @!P0 BRA `(.L_x_382) ;  /* 0x000000f000008947 */ /* 0x000fea0003800000 */
[----:B------:R-:W-:Y:S01]  /*d600*/  BSSY B1, `(.L_x_383) ;  /* 0x000000d000017945 */ /* 0x000fe20003800000 */
[----:B------:R-:W-:-:S08]  /*d610*/  MOV R4, RZ ;  /* 0x000000ff00047202 */ /* 0x000fd00000000f00 */
.L_x_384:
        /* <DEDUP_REMOVED lines=12> */
.L_x_383:
[----:B------:R-:W-:-:S08]  /*d6e0*/  MOV R4, R6 ;  /* 0x0000000600047202 */ /* 0x000fd00000000f00 */
.L_x_382:
[----:B------:R-:W-:Y:S05]  /*d6f0*/  BSYNC B0 ;  /* 0x0000000000007941 */ /* 0x000fea0003800000 */
.L_x_381:
[----:B------:R-:W-:Y:S01]  /*d700*/  ISETP.GE.AND P0, PT, R4, 0x1, PT ;  /* 0x000000010400780c */ /* 0x000fe20003f06270 */
[----:B------:R-:W-:Y:S11]  /*d710*/  BSSY B0, `(.L_x_385) ;  /* 0x0000010000007945 */ /* 0x000ff60003800000 */
[----:B------:R-:W-:Y:S05]  /*d720*/  @!P0 BRA `(.L_x_386) ;  /* 0x000000e000008947 */ /* 0x000fea0003800000 */
[----:B------:R-:W-:Y:S01]  /*d730*/  BSSY B1, `(.L_x_387) ;  /* 0x000000c000017945 */ /* 0x000fe20003800000 */
[----:B------:R-:W-:-:S08]  /*d740*/  MOV R4, RZ ;  /* 0x000000ff00047202 */ /* 0x000fd00000000f00 */
.L_x_388:
[----:B0-----:R-:W-:-:S05]  /*d750*/  IADD3 R2, R4, 0x1e, RZ ;  /* 0x0000001e04027810 */ /* 0x001fca0007ffe0ff */
[----:B------:R-:W-:-:S04]  /*d760*/  IMAD R2, R43, R2, R44 ;  /* 0x000000022b027224 */ /* 0x000fc800078e022c */
[----:B------:R-:W-:-:S10]  /*d770*/  IMAD.WIDE R2, R2, R0, c[0x0][0x168] ;  /* 0x00005a0002027625 */ /* 0x000fd400078e0200 */
[----:B------:R-:W2:Y:S02]  /*d780*/  LDG.E.SYS R5, [R2] ;  /* 0x0000000002057381 */ /* 0x000ea400001ee900 */
[----:B--2--5:R-:W-:-:S08]  /*d790*/  FMUL.FTZ R5, R46, R5 ;  /* 0x000000052e057220 */ /* 0x024fd00000410000 */
[----:B------:R0:W-:Y:S04]  /*d7a0*/  STG.E.SYS [R2], R5 ;  /* 0x0000000502007386 */ /* 0x0001e8000010e900 */
[----:B------:R-:W2:Y:S01]  /*d7b0*/  LDG.E.SYS R6, [R40] ;  /* 0x0000000028067381 */ /* 0x000ea200001ee900 */
[----:B------:R-:W-:-:S04]  /*d7c0*/  IADD3 R4, R4, 0x1, RZ ;  /* 0x0000000104047810 */ /* 0x000fc80007ffe0ff */
[----:B--2---:R-:W-:-:S12]  /*d7d0*/  ISETP.GE.AND P0, PT, R4, R6, PT ;  /* 0x000000060400720c */ /* 0x004fd80003f06270 */
[----:B------:R-:W-:Y:S05]  /*d7e0*/  @!P0 BRA `(.L_x_388) ;  /* 0xffffff6000008947 */ /* 0x000fea000383ffff */
[----:B0-----:R-:W-:Y:S05]  /*d7f0*/  BSYNC B1 ;  /* 0x0000000000017941 */ /* 0x001fea0003800000 */
.L_x_387:
[----:B------:R-:W-:-:S08]  /*d800*/  MOV R4, R6 ;  /* 0x0000000600047202 */ /* 0x000fd00000000f00 */
.L_x_386:
[----:B------:R-:W-:Y:S05]  /*d810*/  BSYNC B0 ;  /* 0x0000000000007941 */ /* 0x000fea0003800000 */
.L_x_385:
[----:B------:R-:W-:Y:S01]  /*d820*/  ISETP.GE.AND P0, PT, R4, 0x1, PT ;  /* 0x000000010400780c */ /* 0x000fe20003f06270 */
[----:B------:R-:W-:Y:S11]  /*d830*/  BSSY B0, `(.L_x_389) ;  /* 0x0000010000007945 */ /* 0x000ff60003800000 */
[----:B------:R-:W-:Y:S05]  /*d840*/  @!P0 BRA `(.L_x_390) ;  /* 0x000000e000008947 */ /* 0x000fea0003800000 */
[----:B------:R-:W-:Y:S01]  /*d850*/  BSSY B1, `(.L_x_391) ;  /* 0x000000c000017945 */ /* 0x000fe20003800000 */
[----:B------:R-:W-:-:S08]  /*d860*/  MOV R4, RZ ;  /* 0x000000ff00047202 */ /* 0x000fd00000000f00 */
.L_x_392:
        /* <DEDUP_REMOVED lines=11> */
.L_x_391:
[----:B------:R-:W-:-:S08]  /*d920*/  MOV R4, R6 ;  /* 0x0000000600047202 */ /* 0x000fd00000000f00 */
.L_x_390:
[----:B------:R-:W-:Y:S05]  /*d930*/  BSYNC B0 ;  /* 0x0000000000007941 */ /* 0x000fea0003800000 */
.L_x_389:
[----:B------:R-:W-:Y:S01]  /*d940*/  ISETP.GE.AND P0, PT, R4, 0x1, PT ;  /* 0x000000010400780c */ /* 0x000fe20003f06270 */
[----:B------:R-:W-:Y:S11]  /*d950*/  BSSY B0, `(.L_x_393) ;  /* 0x0000010000007945 */ /* 0x000ff60003800000 */
[----:B------:R-:W-:Y:S05]  /*d960*/  @!P0 BRA `(.L_x_394) ;  /* 0x000000e000008947 */ /* 0x000fea0003800000 */
[----:B------:R-:W-:Y:S01]  /*d970*/  BSSY B1, `(.L_x_395) ;  /* 0x000000c000017945 */ /* 0x000fe20003800000 */
[----:B------:R-:W-:-:S08]  /*d980*/  MOV R4, RZ ;  /* 0x000000ff00047202 */ /* 0x000fd00000000f00 */
.L_x_396:
        /* <DEDUP_REMOVED lines=11> */
.L_x_395:
[----:B------:R-:W-:-:S08]  /*da40*/  MOV R4, R6 ;  /* 0x0000000600047202 */ /* 0x000fd00000000f00 */
.L_x_394:
[----:B------:R-:W-:Y:S05]  /*da50*/  BSYNC B0 ;  /* 0x0000000000007941 */ /* 0x000fea0003800000 */
.L_x_393:
[----:B------:R-:W-:Y:S01]  /*da60*/  ISETP.GE.AND P0, PT, R4, 0x1, PT ;  /* 0x000000010400780c */ /* 0x000fe20003f06270 */
[----:B------:R-:W-:Y:S11]  /*da70*/  BSSY B0, `(.L_x_397) ;  /* 0x0000011000007945 */ /* 0x000ff60003800000 */
[----:B------:R-:W-:Y:S05]  /*da80*/  @!P0 BRA `(.L_x_398) ;  /* 0x000000f000008947 */ /* 0x000fea0003800000 */
[----:B------:R-:W-:Y:S01]  /*da90*/  BSSY B1, `(.L_x_399) ;  /* 0x000000d000017945 */ /* 0x000fe20003800000 */
[----:B------:R-:W-:-:S08]  /*daa0*/  MOV R4, RZ ;  /* 0x000000ff00047202 */ /* 0x000fd00000000f00 */
.L_x_400:
        /* <DEDUP_REMOVED lines=12> */
.L_x_399:
[----:B------:R-:W-:-:S08]  /*db70*/  MOV R4, R6 ;  /* 0x0000000600047202 */ /* 0x000fd00000000f00 */
.L_x_398:
[----:B------:R-:W-:Y:S05]  /*db80*/  BSYNC B0 ;  /* 0x0000000000007941 */ /* 0x000fea0003800000 */
.L_x_397:
[----:B------:R-:W-:Y:S01]  /*db90*/  ISETP.GE.AND P0, PT, R4, 0x1, PT ;  /* 0x000000010400780c */ /* 0x000fe20003f06270 */
[----:B------:R-:W-:Y:S11]  /*dba0*/  BSSY B0, `(.L_x_401) ;  /* 0x0000010000007945 */ /* 0x000ff60003800000 */
[----:B------:R-:W-:Y:S05]  /*dbb0*/  @!P0 BRA `(.L_x_402) ;  /* 0x000000e000008947 */ /* 0x000fea0003800000 */
[----:B------:R-:W-:Y:S01]  /*dbc0*/  BSSY B1, `(.L_x_403) ;  /* 0x000000c000017945 */ /* 0x000fe20003800000 */
[----:B------:R-:W-:-:S08]  /*dbd0*/  MOV R4, RZ ;  /* 0x000000ff00047202 */ /* 0x000fd00000000f00 */
.L_x_404:
[----:B0-----:R-:W-:-:S05]  /*dbe0*/  IADD3 R2, R4, 0x46, RZ ;  /* 0x0000004604027810 */ /* 0x001fca0007ffe0ff */
        /* <DEDUP_REMOVED lines=10> */
.L_x_403:
[----:B------:R-:W-:-:S08]  /*dc90*/  MOV R4, R6 ;  /* 0x0000000600047202 */ /* 0x000fd00000000f00 */
.L_x_402:
[----:B------:R-:W-:Y:S05]  /*dca0*/  BSYNC B0 ;  /* 0x0000000000007941 */ /* 0x000fea0003800000 */
.L_x_401:
[----:B------:R-:W-:Y:S01]  /*dcb0*/  ISETP.GE.AND P0, PT, R4, 0x1, PT ;  /* 0x000000010400780c */ /* 0x000fe20003f06270 */
[----:B------:R-:W-:Y:S11]  /*dcc0*/  BSSY B0, `(.L_x_405) ;  /* 0x0000010000007945 */ /* 0x000ff60003800000 */
[----:B------:R-:W-:Y:S05]  /*dcd0*/  @!P0 BRA `(.L_x_406) ;  /* 0x000000e000008947 */ /* 0x000fea0003800000 */
[----:B------:R-:W-:Y:S01]  /*dce0*/  BSSY B1, `(.L_x_407) ;  /* 0x000000c000017945 */ /* 0x000fe20003800000 */
[----:B------:R-:W-:-:S08]  /*dcf0*/  MOV R4, RZ ;  /* 0x000000ff00047202 */ /* 0x000fd00000000f00 */
.L_x_408:
        /* <DEDUP_REMOVED lines=11> */
.L_x_407:
[----:B------:R-:W-:-:S08]  /*ddb0*/  MOV R4, R6 ;  /* 0x0000000600047202 */ /* 0x000fd00000000f00 */
.L_x_406:
[----:B------:R-:W-:Y:S05]  /*ddc0*/  BSYNC B0 ;  /* 0x0000000000007941 */ /* 0x000fea0003800000 */
.L_x_405:
[----:B------:R-:W-:-:S12]  /*ddd0*/  ISETP.GE.AND P0, PT, R4, 0x1, PT ;  /* 0x000000010400780c */ /* 0x000fd80003f06270 */
[----:B------:R-:W-:Y:S05]  /*dde0*/  @!P0 EXIT ;  /* 0x000000000000894d */ /* 0x000fea0003800000 */
[----:B------:R-:W-:-:S08]  /*ddf0*/  MOV R4, RZ ;  /* 0x000000ff00047202 */ /* 0x000fd00000000f00 */
.L_x_409:
        /* <DEDUP_REMOVED lines=10> */
[----:B0----5:R-:W-:Y:S05]  /*dea0*/  EXIT ;  /* 0x000000000000794d */ /* 0x021fea0003800000 */
.L_x_410:
[----:B------:R-:W-:-:S00]  /*deb0*/  BRA `(.L_x_410) ;  /* 0xfffffff000007947 */ /* 0x000fc0000383ffff */
[----:B------:R-:W-:-:S00]  /*dec0*/  NOP ;  /* 0x0000000000007918 */ /* 0x000fc00000000000 */
[----:B------:R-:W-:-:S00]  /*ded0*/  NOP ;  /* 0x0000000000007918 */ /* 0x000fc00000000000 */
[----:B------:R-:W-:-:S00]  /*dee0*/  NOP ;  /* 0x0000000000007918 */ /* 0x000fc00000000000 */
[----:B------:R-:W-:-:S00]  /*def0*/  NOP ;  /* 0x0000000000007918 */ /* 0x000fc00000000000 */
.L_x_465:


//--------------------- .text.kernel_cuda_filter_combine_halves --------------------------
	.section	.text.kernel_cuda_filter_combine_halves,"ax",@progbits
	.sectioninfo	@"SHI_REGISTERS=52"
	.align	128
        .global         kernel_cuda_filter_combine_halves
        .type           kernel_cuda_filter_combine_halves,@function
        .size           kernel_cuda_filter_combine_halves,(.L_x_466 - kernel_cuda_filter_combine_halves)
        .other          kernel_cuda_filter_combine_halves,@"STO_CUDA_ENTRY STV_DEFAULT"
kernel_cuda_filter_combine_halves:
.text.kernel_cuda_filter_combine_halves:
[----:B------:R-:W-:-:S08]  /*0000*/  MOV R1, c[0x0][0x28] ;  /* 0x00000a0000017a02 */ /* 0x000fd00000000f00 */
[----:B------:R0:W0:Y:S01]  /*0010*/  S2UR UR6, SR_CTAID.Y ;  /* 0x00000000000679c3 */ /* 0x0000220000002600 */
[----:B------:R-:W1:Y:S01]  /*0020*/  S2R R8, SR_TID.Y ;  /* 0x0000000000087919 */ /* 0x000e620000002200 */
[----:B------:R-:W2:Y:S01]  /*0030*/  S2R R9, SR_TID.X ;  /* 0x0000000000097919 */ /* 0x000ea20000002100 */
[----:B------:R-:W-:Y:S01]  /*0040*/  ULDC UR7, c[0x0][0x4] ;  /* 0x0000010000077ab9 */ /* 0x000fe20000000800 */
[----:B------:R3:W3:Y:S01]  /*0050*/  S2UR UR4, SR_CTAID.X ;  /* 0x00000000000479c3 */ /* 0x0006e20000002500 */
[----:B------:R-:W-:Y:S01]  /*0060*/  ULDC UR8, c[0x0][0x184] ;  /* 0x0000610000087ab9 */ /* 0x000fe20000000800 */
[----:B------:R-:W-:Y:S01]  /*0070*/  ULDC UR5, c[0x0][0x0] ;  /* 0x0000000000057ab9 */ /* 0x000fe20000000800 */
[----:B------:R-:W-:Y:S01]  /*0080*/  IADD3 R1, R1, -0x68, RZ ;  /* 0xffffff9801017810 */ /* 0x000fe20007ffe0ff */
[----:B0-----:R-:W-:-:S03]  /*0090*/  UIMAD UR6, UR6, UR7, UR8 ;  /* 0x00000007060672a4 */ /* 0x001fc6000f8e0208 */
[----:B------:R-:W-:Y:S02]  /*00a0*/  ULDC UR7, c[0x0][0x180] ;  /* 0x0000600000077ab9 */ /* 0x000fe40000000800 */
[----:B---3--:R-:W-:Y:S01]  /*00b0*/  UIMAD UR4, UR4, UR5, UR7 ;  /* 0x00000005040472a4 */ /* 0x008fe2000f8e0207 */
[----:B-1----:R-:W-:-:S04]  /*00c0*/  IADD3 R8, R8, UR6, RZ ;  /* 0x0000000608087c10 */ /* 0x002fc8000fffe0ff */
[----:B------:R-:W-:Y:S02]  /*00d0*/  ISETP.GE.AND P0, PT, R8, c[0x0][0x18c], PT ;  /* 0x0000630008007a0c */ /* 0x000fe40003f06270 */
[----:B--2---:R-:W-:-:S04]  /*00e0*/  IADD3 R9, R9, UR4, RZ ;  /* 0x0000000409097c10 */ /* 0x004fc8000fffe0ff */
[----:B------:R-:W-:-:S12]  /*00f0*/  ISETP.GE.OR P0, PT, R9, c[0x0][0x188], P0 ;  /* 0x0000620009007a0c */ /* 0x000fd80000706670 */
[----:B------:R-:W-:Y:S05]  /*0100*/  @P0 EXIT ;  /* 0x000000000000094d */ /* 0x000fea0003800000 */
[----:B------:R-:W-:Y:S02]  /*0110*/  MOV R0, c[0x0][0x180] ;  /* 0x0000600000007a02 */ /* 0x000fe40000000f00 */
[----:B------:R-:W-:Y:S02]  /*0120*/  ISETP.NE.U32.AND P0, PT, RZ, c[0x0][0x160], PT ;  /* 0x00005800ff007a0c */ /* 0x000fe40003f05070 */
[----:B------:R-:W-:Y:S02]  /*0130*/  IADD3 R0, -R0, 0x3, RZ ;  /* 0x0000000300007810 */ /* 0x000fe40007ffe1ff */
[----:B------:R-:W-:Y:S02]  /*0140*/  ISETP.NE.AND.EX P0, PT, RZ, c[0x0][0x164], PT, P0 ;  /* 0x00005900ff007a0c */ /* 0x000fe40003f05300 */
[----:B------:R-:W-:Y:S02]  /*0150*/  IADD3 R0, R0, c[0x0][0x188], RZ ;  /* 0x0000620000007a10 */ /* 0x000fe40007ffe0ff */
[----:B------:R-:W-:-:S02]  /*0160*/  IADD3 R2, R8, -c[0x0][0x184], RZ ;  /* 0x8000610008027a10 */ /* 0x000fc40007ffe0ff */
[----:B------:R-:W-:Y:S02]  /*0170*/  IADD3 R3, R9, -c[0x0][0x180], RZ ;  /* 0x8000600009037a10 */ /* 0x000fe40007ffe0ff */
[----:B------:R-:W-:Y:S02]  /*0180*/  LOP3.LUT R0, R0, 0xfffffffc, RZ, 0xc0, !PT ;  /* 0xfffffffc00007812 */ /* 0x000fe400078ec0ff */
[----:B------:R-:W-:-:S03]  /*0190*/  MOV R12, 0x4 ;  /* 0x00000004000c7802 */ /* 0x000fc60000000f00 */
[----:B------:R-:W-:-:S04]  /*01a0*/  IMAD R10, R0, R2, R3 ;  /* 0x00000002000a7224 */ /* 0x000fc800078e0203 */
[CC--:B------:R-:W-:Y:S02]  /*01b0*/  IMAD.WIDE R4, R10.reuse, R12.reuse, c[0x0][0x170] ;  /* 0x00005c000a047625 */ /* 0x0c0fe400078e020c */
[----:B------:R-:W-:Y:S01]  /*01c0*/  IMAD.WIDE R6, R10, R12, c[0x0][0x178] ;  /* 0x00005e000a067625 */ /* 0x000fe200078e020c */
[----:B------:R-:W-:Y:S07]  /*01d0*/  @!P0 BRA `(.L_x_411) ;  /* 0x0000006000008947 */ /* 0x000fee0003800000 */
[----:B------:R-:W2:Y:S04]  /*01e0*/  LDG.E.SYS R2, [R6] ;  /* 0x0000000006027381 */ /* 0x000ea800001ee900 */
[----:B------:R-:W2:Y:S02]  /*01f0*/  LDG.E.SYS R3, [R4] ;  /* 0x0000000004037381 */ /* 0x000ea400001ee900 */
[----:B--2---:R-:W-:Y:S02]  /*0200*/  FADD.FTZ R11, R2, R3 ;  /* 0x00000003020b7221 */ /* 0x004fe40000010000 */
[----:B------:R-:W-:-:S02]  /*0210*/  IMAD.WIDE R2, R10, R12, c[0x0][0x160] ;  /* 0x000058000a027625 */ /* 0x000fc400078e020c */
[----:B------:R-:W-:-:S08]  /*0220*/  FMUL.FTZ R11, R11, 0.5 ;  /* 0x3f0000000b0b7820 */ /* 0x000fd00000410000 */
[----:B------:R0:W-:Y:S02]  /*0230*/  STG.E.SYS [R2], R11 ;  /* 0x0000000b02007386 */ /* 0x0001e4000010e900 */
.L_x_411:
[----:B0-----:R-:W-:Y:S02]  /*0240*/  ULDC UR4, c[0x0][0x168] ;  /* 0x00005a0000047ab9 */ /* 0x001fe40000000800 */
[----:B------:R-:W-:-:S03]  /*0250*/  UISETP.NE.U32.AND UP0, UPT, URZ, UR4, UPT ;  /* 0x000000043f00728c */ /* 0x000fc6000bf05070 */
[----:B------:R-:W-:Y:S02]  /*0260*/  ULDC UR4, c[0x0][0x16c] ;  /* 0x00005b0000047ab9 */ /* 0x000fe40000000800 */
[----:B------:R-:W-:-:S06]  /*0270*/  UISETP.NE.AND.EX UP0, UPT, URZ, UR4, UPT, UP0 ;  /* 0x000000043f00728c */ /* 0x000fcc000bf05300 */
[----:B------:R-:W-:-:S12]  /*0280*/  PLOP3.LUT P0, PT, PT, PT, UP0, 0x40, 0x0 ;  /* 0x000000000000781c */ /* 0x000fd80003f0e808 */
[----:B------:R-:W-:Y:S05]  /*0290*/  @P0 EXIT ;  /* 0x000000000000094d */ /* 0x000fea0003800000 */
[----:B------:R-:W-:Y:S01]  /*02a0*/  ISETP.NE.AND P0, PT, RZ, c[0x0][0x190], PT ;  /* 0x00006400ff007a0c */ /* 0x000fe20003f05270 */
[----:B------:R-:W-:-:S11]  /*02b0*/  IMAD.WIDE R2, R10, R12, c[0x0][0x168] ;  /* 0x00005a000a027625 */ /* 0x000fd600078e020c */
[----:B------:R-:W-:Y:S05]  /*02c0*/  @!P0 BRA `(.L_x_412) ;  /* 0x0000157000008947 */ /* 0x000fea0003800000 */
[----:B------:R-:W-:Y:S01]  /*02d0*/  ULDC UR4, c[0x0][0x190] ;  /* 0x0000640000047ab9 */ /* 0x000fe20000000800 */
[----:B------:R-:W-:Y:S01]  /*02e0*/  IADD3 R4, R8, -c[0x0][0x190], RZ ;  /* 0x8000640008047a10 */ /* 0x000fe20007ffe0ff */
[----:B------:R-:W-:Y:S01]  /*02f0*/  UIADD3 UR4, UR4, 0x1, URZ ;  /* 0x0000000104047890 */ /* 0x000fe2000fffe03f */
[----:B------:R0:W-:Y:S01]  /*0300*/  STG.E.SYS [R2], RZ ;  /* 0x000000ff02007386 */ /* 0x0001e2000010e900 */
[----:B------:R-:W-:Y:S01]  /*0310*/  BSSY B1, `(.L_x_413) ;  /* 0x000012e000017945 */ /* 0x000fe20003800000 */
[----:B------:R-:W-:Y:S02]  /*0320*/  IMNMX R5, R4, c[0x0][0x184], !PT ;  /* 0x0000610004057a17 */ /* 0x000fe40007800200 */
[----:B------:R-:W-:Y:S02]  /*0330*/  MOV R12, RZ ;  /* 0x000000ff000c7202 */ /* 0x000fe40000000f00 */
[----:B------:R-:W-:-:S04]  /*0340*/  IADD3 R8, R8, UR4, RZ ;  /* 0x0000000408087c10 */ /* 0x000fc8000fffe0ff */
[----:B------:R-:W-:-:S04]  /*0350*/  IMNMX R8, R8, c[0x0][0x18c], PT ;  /* 0x0000630008087a17 */ /* 0x000fc80003800200 */
[----:B------:R-:W-:-:S12]  /*0360*/  ISETP.GE.AND P0, PT, R5, R8, PT ;  /* 0x000000080500720c */ /* 0x000fd80003f06270 */
[----:B------:R-:W-:Y:S05]  /*0370*/  @P0 BRA `(.L_x_414) ;  /* 0x0000127000000947 */ /* 0x000fea0003800000 */
[C---:B0-----:R-:W-:Y:S02]  /*0380*/  IADD3 R10, R9.reuse, -c[0x0][0x190], RZ ;  /* 0x80006400090a7a10 */ /* 0x041fe40007ffe0ff */
[----:B------:R-:W-:Y:S02]  /*0390*/  IADD3 R11, R9, UR4, RZ ;  /* 0x00000004090b7c10 */ /* 0x000fe4000fffe0ff */
[----:B------:R-:W-:Y:S02]  /*03a0*/  MOV R9, R5 ;  /* 0x0000000500097202 */ /* 0x000fe40000000f00 */
[----:B------:R-:W-:Y:S02]  /*03b0*/  MOV R12, RZ ;  /* 0x000000ff000c7202 */ /* 0x000fe40000000f00 */
[----:B------:R-:W-:Y:S02]  /*03c0*/  IMNMX R10, R10, c[0x0][0x180], !PT ;  /* 0x000060000a0a7a17 */ /* 0x000fe40007800200 */
[----:B------:R-:W-:-:S08]  /*03d0*/  IMNMX R11, R11, c[0x0][0x188], PT ;  /* 0x000062000b0b7a17 */ /* 0x000fd00003800200 */
.L_x_429:
[----:B------:R-:W-:Y:S01]  /*03e0*/  ISETP.GT.AND P0, PT, R11, R10, PT ;  /* 0x0000000a0b00720c */ /* 0x000fe20003f04270 */
[----:B------:R-:W-:Y:S11]  /*03f0*/  BSSY B0, `(.L_x_415) ;  /* 0x000011c000007945 */ /* 0x000ff60003800000 */
[----:B------:R-:W-:Y:S05]  /*0400*/  @!P0 BRA `(.L_x_416) ;  /* 0x000011a000008947 */ /* 0x000fea0003800000 */
[----:B------:R-:W-:Y:S01]  /*0410*/  IADD3 R25, -R10, R11, RZ ;  /* 0x0000000b0a197210 */ /* 0x000fe20007ffe1ff */
[----:B------:R-:W-:Y:S01]  /*0420*/  BSSY B2, `(.L_x_417) ;  /* 0x000003a000027945 */ /* 0x000fe20003800000 */
[----:B------:R-:W-:-:S02]  /*0430*/  IADD3 R23, R9, -c[0x0][0x184], RZ ;  /* 0x8000610009177a10 */ /* 0x000fc40007ffe0ff */
[----:B------:R-:W-:-:S04]  /*0440*/  LOP3.LUT R4, R25, 0x3, RZ, 0xc0, !PT ;  /* 0x0000000319047812 */ /* 0x000fc800078ec0ff */
[----:B------:R-:W-:-:S12]  /*0450*/  ISETP.NE.AND P0, PT, R4, RZ, PT ;  /* 0x000000ff0400720c */ /* 0x000fd80003f05270 */
[----:B------:R-:W-:Y:S05]  /*0460*/  @!P0 BRA `(.L_x_418) ;  /* 0x0000032000008947 */ /* 0x000fea0003800000 */
[----:B------:R-:W-:Y:S01]  /*0470*/  ISETP.NE.AND P0, PT, R4, 0x1, PT ;  /* 0x000000010400780c */ /* 0x000fe20003f05270 */
[----:B------:R-:W-:Y:S01]  /*0480*/  BSSY B3, `(.L_x_419) ;  /* 0x0000021000037945 */ /* 0x000fe20003800000 */
[----:B------:R-:W-:-:S10]  /*0490*/  IMAD R24, R0, R23, -c[0x0][0x180] ;  /* 0x8000600000187624 */ /* 0x000fd400078e0217 */
[----:B------:R-:W-:Y:S05]  /*04a0*/  @!P0 BRA `(.L_x_420) ;  /* 0x000001d000008947 */ /* 0x000fea0003800000 */
[----:B------:R-:W-:Y:S02]  /*04b0*/  ISETP.NE.AND P0, PT, R4, 0x2, PT ;  /* 0x000000020400780c */ /* 0x000fe40003f05270 */
[----:B------:R-:W-:-:S10]  /*04c0*/  MOV R15, 0x4 ;  /* 0x00000004000f7802 */ /* 0x000fd40000000f00 */
[C---:B------:R-:W-:Y:S02]  /*04d0*/  @P0 IADD3 R13, R10.reuse, 0x1, RZ ;  /* 0x000000010a0d0810 */ /* 0x040fe40007ffe0ff */
[----:B------:R-:W-:Y:S02]  /*04e0*/  @P0 IADD3 R4, R10, R24, RZ ;  /* 0x000000180a040210 */ /* 0x000fe40007ffe0ff */
[----:B------:R-:W-:Y:S02]  /*04f0*/  @!P0 MOV R13, R10 ;  /* 0x0000000a000d8202 */ /* 0x000fe40000000f00 */
[----:B------:R-:W-:Y:S02]  /*0500*/  @P0 MOV R5, 0x4 ;  /* 0x0000000400050802 */ /* 0x000fe40000000f00 */
[----:B------:R-:W-:-:S03]  /*0510*/  IADD3 R14, R24, R13, RZ ;  /* 0x0000000d180e7210 */ /* 0x000fc60007ffe0ff */
[CC--:B------:R-:W-:Y:S02]  /*0520*/  @P0 IMAD.WIDE R6, R4.reuse, R5.reuse, c[0x0][0x178] ;  /* 0x00005e0004060625 */ /* 0x0c0fe400078e0205 */
[----:B------:R-:W-:Y:S02]  /*0530*/  @P0 IMAD.WIDE R4, R4, R5, c[0x0][0x170] ;  /* 0x00005c0004040625 */ /* 0x000fe400078e0205 */
[CC--:B------:R-:W-:Y:S02]  /*0540*/  IMAD.WIDE R16, R14.reuse, R15.reuse, c[0x0][0x178] ;  /* 0x00005e000e107625 */ /* 0x0c0fe400078e020f */
[----:B------:R-:W-:-:S04]  /*0550*/  IMAD.WIDE R14, R14, R15, c[0x0][0x170] ;  /* 0x00005c000e0e7625 */ /* 0x000fc800078e020f */
[----:B------:R-:W2:Y:S04]  /*0560*/  @P0 LDG.E.SYS R6, [R6] ;  /* 0x0000000006060381 */ /* 0x000ea800001ee900 */
[----:B------:R-:W2:Y:S04]  /*0570*/  @P0 LDG.E.SYS R4, [R4] ;  /* 0x0000000004040381 */ /* 0x000ea800001ee900 */
[----:B------:R-:W3:Y:S04]  /*0580*/  LDG.E.SYS R16, [R16] ;  /* 0x0000000010107381 */ /* 0x000ee800001ee900 */
[----:B------:R-:W3:Y:S01]  /*0590*/  LDG.E.SYS R14, [R14] ;  /* 0x000000000e0e7381 */ /* 0x000ee200001ee900 */
[----:B------:R-:W-:-:S02]  /*05a0*/  @P0 LEA R20, R12, R1, 0x2 ;  /* 0x000000010c140211 */ /* 0x000fc400078e10ff */
[----:B------:R-:W-:Y:S02]  /*05b0*/  @P0 IADD3 R12, R12, 0x1, RZ ;  /* 0x000000010c0c0810 */ /* 0x000fe40007ffe0ff */
[----:B------:R-:W-:Y:S02]  /*05c0*/  IADD3 R13, R13, 0x1, RZ ;  /* 0x000000010d0d7810 */ /* 0x000fe40007ffe0ff */
[C---:B------:R-:W-:Y:S02]  /*05d0*/  LEA R26, R12.reuse, R1, 0x2 ;  /* 0x000000010c1a7211 */ /* 0x040fe400078e10ff */
[----:B------:R-:W-:Y:S01]  /*05e0*/  IADD3 R12, R12, 0x1, RZ ;  /* 0x000000010c0c7810 */ /* 0x000fe20007ffe0ff */
[----:B--2---:R-:W-:-:S04]  /*05f0*/  @P0 FADD.FTZ R18, -R6, R4 ;  /* 0x0000000406120221 */ /* 0x004fc80000010100 */
[----:B------:R-:W-:Y:S02]  /*0600*/  @P0 FMUL.FTZ R19, R18, 0.25 ;  /* 0x3e80000012130820 */ /* 0x000fe40000410000 */
[----:B---3--:R-:W-:Y:S02]  /*0610*/  FADD.FTZ R21, -R16, R14 ;  /* 0x0000000e10157221 */ /* 0x008fe40000010100 */
[----:B------:R-:W-:Y:S02]  /*0620*/  @P0 FMUL.FTZ R18, R18, R19 ;  /* 0x0000001312120220 */ /* 0x000fe40000410000 */
[----:B------:R-:W-:-:S04]  /*0630*/  FMUL.FTZ R22, R21, 0.25 ;  /* 0x3e80000015167820 */ /* 0x000fc80000410000 */
[----:B------:R-:W-:Y:S02]  /*0640*/  FMUL.FTZ R21, R21, R22 ;  /* 0x0000001615157220 */ /* 0x000fe40000410000 */
[----:B------:R0:W-:Y:S06]  /*0650*/  @P0 STL [R20], R18 ;  /* 0x0000001214000387 */ /* 0x0001ec0000100800 */
[----:B------:R0:W-:Y:S01]  /*0660*/  STL [R26], R21 ;  /* 0x000000151a007387 */ /* 0x0001e20000100800 */
[----:B------:R-:W-:Y:S05]  /*0670*/  BRA `(.L_x_421) ;  /* 0x0000001000007947 */ /* 0x000fea0003800000 */
.L_x_420:
[----:B------:R-:W-:-:S08]  /*0680*/  MOV R13, R10 ;  /* 0x0000000a000d7202 */ /* 0x000fd00000000f00 */
.L_x_421:
[----:B0-----:R-:W-:Y:S05]  /*0690*/  BSYNC B3 ;  /* 0x0000000000037941 */ /* 0x001fea0003800000 */
.L_x_419:
[----:B------:R-:W-:Y:S02]  /*06a0*/  IADD3 R4, R24, R13, RZ ;  /* 0x0000000d18047210 */ /* 0x000fe40007ffe0ff */
[----:B------:R-:W-:-:S05]  /*06b0*/  MOV R5, 0x4 ;  /* 0x0000000400057802 */ /* 0x000fca0000000f00 */
[CC--:B------:R-:W-:Y:S02]  /*06c0*/  IMAD.WIDE R6, R4.reuse, R5.reuse, c[0x0][0x178] ;  /* 0x00005e0004067625 */ /* 0x0c0fe400078e0205 */
[----:B------:R-:W-:-:S08]  /*06d0*/  IMAD.WIDE R4, R4, R5, c[0x0][0x170] ;  /* 0x00005c0004047625 */ /* 0x000fd000078e0205 */
[----:B------:R-:W2:Y:S04]  /*06e0*/  LDG.E.SYS R6, [R6] ;  /* 0x0000000006067381 */ /* 0x000ea800001ee900 */
[----:B------:R-:W2:Y:S01]  /*06f0*/  LDG.E.SYS R4, [R4] ;  /* 0x0000000004047381 */ /* 0x000ea200001ee900 */
[C---:B------:R-:W-:Y:S01]  /*0700*/  IMAD R16, R12.reuse, 0x4, R1 ;  /* 0x000000040c107824 */ /* 0x040fe200078e0201 */
[----:B------:R-:W-:Y:S02]  /*0710*/  IADD3 R18, R12, 0x1, RZ ;  /* 0x000000010c127810 */ /* 0x000fe40007ffe0ff */
[----:B------:R-:W-:Y:S02]  /*0720*/  IADD3 R13, R13, 0x1, RZ ;  /* 0x000000010d0d7810 */ /* 0x000fe40007ffe0ff */
[----:B------:R-:W-:Y:S01]  /*0730*/  MOV R12, R18 ;  /* 0x00000012000c7202 */ /* 0x000fe20000000f00 */
[----:B--2---:R-:W-:-:S04]  /*0740*/  FADD.FTZ R14, -R6, R4 ;  /* 0x00000004060e7221 */ /* 0x004fc80000010100 */
[----:B------:R-:W-:-:S04]  /*0750*/  FMUL.FTZ R15, R14, 0.25 ;  /* 0x3e8000000e0f7820 */ /* 0x000fc80000410000 */
[----:B------:R-:W-:-:S08]  /*0760*/  FMUL.FTZ R14, R14, R15 ;  /* 0x0000000f0e0e7220 */ /* 0x000fd00000410000 */
[----:B------:R0:W-:Y:S01]  /*0770*/  STL [R16], R14 ;  /* 0x0000000e10007387 */ /* 0x0001e20000100800 */
[----:B------:R-:W-:Y:S05]  /*0780*/  BRA `(.L_x_422) ;  /* 0x0000003000007947 */ /* 0x000fea0003800000 */
.L_x_418:
[----:B------:R-:W-:Y:S02]  /*0790*/  MOV R18, R12 ;  /* 0x0000000c00127202 */ /* 0x000fe40000000f00 */
[----:B------:R-:W-:Y:S02]  /*07a0*/  MOV R13, R10 ;  /* 0x0000000a000d7202 */ /* 0x000fe40000000f00 */
[----:B------:R-:W-:-:S08]  /*07b0*/  MOV R12, RZ ;  /* 0x000000ff000c7202 */ /* 0x000fd00000000f00 */
.L_x_422:
[----:B0-----:R-:W-:Y:S05]  /*07c0*/  BSYNC B2 ;  /* 0x0000000000027941 */ /* 0x001fea0003800000 */
.L_x_417:
[----:B------:R-:W-:-:S12]  /*07d0*/  ISETP.GE.U32.AND P0, PT, R25, 0x4, PT ;  /* 0x000000041900780c */ /* 0x000fd80003f06070 */
[----:B------:R-:W-:Y:S05]  /*07e0*/  @!P0 BRA `(.L_x_416) ;  /* 0x00000dc000008947 */ /* 0x000fea0003800000 */
[----:B------:R-:W-:Y:S01]  /*07f0*/  IADD3 R4, R11, -R13, RZ ;  /* 0x8000000d0b047210 */ /* 0x000fe20007ffe0ff */
[----:B------:R-:W-:Y:S01]  /*0800*/  BSSY B2, `(.L_x_423) ;  /* 0x0000076000027945 */ /* 0x000fe20003800000 */
[----:B------:R-:W-:Y:S01]  /*0810*/  IADD3 R5, R13, -c[0x0][0x180], RZ ;  /* 0x800060000d057a10 */ /* 0x000fe20007ffe0ff */
[----:B------:R-:W-:Y:S01]  /*0820*/  IMAD R16, R18, 0x4, R1 ;  /* 0x0000000412107824 */ /* 0x000fe200078e0201 */
[----:B------:R-:W-:Y:S02]  /*0830*/  ISETP.GT.AND P1, PT, R4, 0xc, PT ;  /* 0x0000000c0400780c */ /* 0x000fe40003f24270 */
[----:B------:R-:W-:Y:S01]  /*0840*/  PLOP3.LUT P0, PT, PT, PT, PT, 0x80, 0x0 ;  /* 0x000000000000781c */ /* 0x000fe20003f0f070 */
[----:B------:R-:W-:Y:S01]  /*0850*/  IMAD R5, R0, R23, R5 ;  /* 0x0000001700057224 */ /* 0x000fe200078e0205 */
[----:B------:R-:W-:-:S03]  /*0860*/  MOV R12, R18 ;  /* 0x00000012000c7202 */ /* 0x000fc60000000f00 */
[----:B------:R-:W-:-:S05]  /*0870*/  IMAD.WIDE R14, R5, 0x4, RZ ;  /* 0x00000004050e7825 */ /* 0x000fca00078e02ff */
[----:B------:R-:W-:Y:S05]  /*0880*/  @!P1 BRA `(.L_x_424) ;  /* 0x000006d000009947 */ /* 0x000fea0003800000 */
[----:B------:R-:W-:Y:S02]  /*0890*/  PLOP3.LUT P0, PT, PT, PT, PT, 0x8, 0x0 ;  /* 0x000000000000781c */ /* 0x000fe40003f0e170 */
[----:B------:R-:W-:-:S10]  /*08a0*/  IADD3 R18, R11, -0xc, RZ ;  /* 0xfffffff40b127810 */ /* 0x000fd40007ffe0ff */
.L_x_425:
[C---:B------:R-:W-:Y:S02]  /*08b0*/  IADD3 R4, P1, R14.reuse, c[0x0][0x170], RZ ;  /* 0x00005c000e047a10 */ /* 0x040fe40007f3e0ff */
[----:B------:R-:W-:Y:S02]  /*08c0*/  IADD3 R6, P2, R14, c[0x0][0x178], RZ ;  /* 0x00005e000e067a10 */ /* 0x000fe40007f5e0ff */
[C---:B------:R-:W-:Y:S02]  /*08d0*/  IADD3.X R5, R15.reuse, c[0x0][0x174], RZ, P1, !PT ;  /* 0x00005d000f057a10 */ /* 0x040fe40000ffe4ff */
[----:B------:R-:W-:-:S06]  /*08e0*/  IADD3.X R7, R15, c[0x0][0x17c], RZ, P2, !PT ;  /* 0x00005f000f077a10 */ /* 0x000fcc00017fe4ff */
[----:B------:R-:W2:Y:S04]  /*08f0*/  LDG.E.SYS R45, [R4+0x4] ;  /* 0x00000400042d7381 */ /* 0x000ea800001ee900 */
[----:B------:R-:W2:Y:S04]  /*0900*/  LDG.E.SYS R44, [R6+0x4] ;  /* 0x00000400062c7381 */ /* 0x000ea800001ee900 */
[----:B------:R0:W3:Y:S04]  /*0910*/  LDG.E.SYS R46, [R6+0x8] ;  /* 0x00000800062e7381 */ /* 0x0000e800001ee900 */
[----:B------:R-:W3:Y:S04]  /*0920*/  LDG.E.SYS R47, [R4+0x8] ;  /* 0x00000800042f7381 */ /* 0x000ee800001ee900 */
[----:B------:R0:W4:Y:S04]  /*0930*/  LDG.E.SYS R41, [R6+0xc] ;  /* 0x00000c0006297381 */ /* 0x00012800001ee900 */
[----:B------:R-:W4:Y:S04]  /*0940*/  LDG.E.SYS R40, [R4+0xc] ;  /* 0x00000c0004287381 */ /* 0x000f2800001ee900 */
[----:B------:R0:W5:Y:S04]  /*0950*/  LDG.E.SYS R39, [R6+0x10] ;  /* 0x0000100006277381 */ /* 0x00016800001ee900 */
[----:B------:R1:W5:Y:S04]  /*0960*/  LDG.E.SYS R38, [R4+0x10] ;  /* 0x0000100004267381 */ /* 0x00036800001ee900 */
[----:B------:R0:W2:Y:S04]  /*0970*/  LDG.E.SYS R27, [R6+0x1c] ;  /* 0x00001c00061b7381 */ /* 0x0000a800001ee900 */
        /* <DEDUP_REMOVED lines=8> */
[----:B------:R-:W2:Y:S04]  /*0a00*/  LDG.E.SYS R49, [R4+0x34] ;  /* 0x0000340004317381 */ /* 0x000ea800001ee900 */
[----:B------:R0:W3:Y:S04]  /*0a10*/  LDG.E.SYS R42, [R6] ;  /* 0x00000000062a7381 */ /* 0x0000e800001ee900 */
[----:B------:R-:W3:Y:S04]  /*0a20*/  LDG.E.SYS R43, [R4] ;  /* 0x00000000042b7381 */ /* 0x000ee800001ee900 */
[----:B------:R0:W4:Y:S04]  /*0a30*/  LDG.E.SYS R37, [R6+0x14] ;  /* 0x0000140006257381 */ /* 0x00012800001ee900 */
        /* <DEDUP_REMOVED lines=10> */
[----:B------:R1:W4:Y:S01]  /*0ae0*/  LDG.E.SYS R33, [R4+0x3c] ;  /* 0x00003c0004217381 */ /* 0x00032200001ee900 */
[----:B------:R-:W-:-:S04]  /*0af0*/  IADD3 R13, R13, 0x10, RZ ;  /* 0x000000100d0d7810 */ /* 0x000fc80007ffe0ff */
[----:B------:R-:W-:Y:S02]  /*0b00*/  ISETP.GE.AND P1, PT, R13, R18, PT ;  /* 0x000000120d00720c */ /* 0x000fe40003f26270 */
[----:B------:R-:W-:Y:S02]  /*0b10*/  IADD3 R14, P2, R14, 0x40, RZ ;  /* 0x000000400e0e7810 */ /* 0x000fe40007f5e0ff */
[----:B------:R-:W-:Y:S02]  /*0b20*/  IADD3 R12, R12, 0x10, RZ ;  /* 0x000000100c0c7810 */ /* 0x000fe40007ffe0ff */
[----:B------:R-:W-:Y:S01]  /*0b30*/  IADD3.X R15, RZ, R15, RZ, P2, !PT ;  /* 0x0000000fff0f7210 */ /* 0x000fe200017fe4ff */
[----:B--2---:R-:W-:-:S04]  /*0b40*/  FADD.FTZ R44, -R44, R45 ;  /* 0x0000002d2c2c7221 */ /* 0x004fc80000010100 */
[----:B0-----:R-:W-:Y:S02]  /*0b50*/  FMUL.FTZ R6, R44, 0.25 ;  /* 0x3e8000002c067820 */ /* 0x001fe40000410000 */
[----:B---3--:R-:W-:-:S04]  /*0b60*/  FADD.FTZ R46, -R46, R47 ;  /* 0x0000002f2e2e7221 */ /* 0x008fc80000010100 */
[----:B------:R-:W-:Y:S02]  /*0b70*/  FMUL.FTZ R7, R46, 0.25 ;  /* 0x3e8000002e077820 */ /* 0x000fe40000410000 */
[----:B------:R-:W-:Y:S02]  /*0b80*/  FMUL.FTZ R6, R44, R6 ;  /* 0x000000062c067220 */ /* 0x000fe40000410000 */
[----:B------:R-:W-:Y:S02]  /*0b90*/  FMUL.FTZ R7, R46, R7 ;  /* 0x000000072e077220 */ /* 0x000fe40000410000 */
[----:B------:R-:W-:Y:S02]  /*0ba0*/  FADD.FTZ R48, -R48, R49 ;  /* 0x0000003130307221 */ /* 0x000fe40000010100 */
[----:B------:R-:W-:Y:S02]  /*0bb0*/  FADD.FTZ R42, -R42, R43 ;  /* 0x0000002b2a2a7221 */ /* 0x000fe40000010100 */
[----:B------:R0:W-:Y:S04]  /*0bc0*/  STL [R16+0x4], R6 ;  /* 0x0000040610007387 */ /* 0x0001e80000100800 */
[----:B------:R2:W-:Y:S01]  /*0bd0*/  STL [R16+0x8], R7 ;  /* 0x0000080710007387 */ /* 0x0005e20000100800 */
[----:B------:R-:W-:-:S02]  /*0be0*/  FMUL.FTZ R45, R48, 0.25 ;  /* 0x3e800000302d7820 */ /* 0x000fc40000410000 */
[----:B------:R-:W-:Y:S02]  /*0bf0*/  FMUL.FTZ R43, R42, 0.25 ;  /* 0x3e8000002a2b7820 */ /* 0x000fe40000410000 */
[----:B----4-:R-:W-:-:S04]  /*0c00*/  FADD.FTZ R40, -R41, R40 ;  /* 0x0000002829287221 */ /* 0x010fc80000010100 */
[C---:B-1----:R-:W-:Y:S02]  /*0c10*/  FMUL.FTZ R5, R40.reuse, 0.25 ;  /* 0x3e80000028057820 */ /* 0x042fe40000410000 */
[----:B-----5:R-:W-:Y:S02]  /*0c20*/  FADD.FTZ R38, -R39, R38 ;  /* 0x0000002627267221 */ /* 0x020fe40000010100 */
[----:B------:R-:W-:Y:S02]  /*0c30*/  FMUL.FTZ R5, R40, R5 ;  /* 0x0000000528057220 */ /* 0x000fe40000410000 */
[----:B------:R-:W-:Y:S02]  /*0c40*/  FMUL.FTZ R4, R38, 0.25 ;  /* 0x3e80000026047820 */ /* 0x000fe40000410000 */
[----:B------:R-:W-:Y:S02]  /*0c50*/  FADD.FTZ R27, -R27, R28 ;  /* 0x0000001c1b1b7221 */ /* 0x000fe40000010100 */
[----:B------:R-:W-:-:S02]  /*0c60*/  FADD.FTZ R20, -R25, R20 ;  /* 0x0000001419147221 */ /* 0x000fc40000010100 */
[----:B------:R-:W-:Y:S02]  /*0c70*/  FADD.FTZ R17, -R26, R17 ;  /* 0x000000111a117221 */ /* 0x000fe40000010100 */
[----:B------:R-:W-:Y:S01]  /*0c80*/  FADD.FTZ R19, -R24, R19 ;  /* 0x0000001318137221 */ /* 0x000fe20000010100 */
[----:B------:R1:W-:Y:S01]  /*0c90*/  STL [R16+0xc], R5 ;  /* 0x00000c0510007387 */ /* 0x0003e20000100800 */
[----:B------:R-:W-:Y:S02]  /*0ca0*/  FMUL.FTZ R38, R38, R4 ;  /* 0x0000000426267220 */ /* 0x000fe40000410000 */
[----:B------:R-:W-:Y:S02]  /*0cb0*/  FMUL.FTZ R4, R27, 0.25 ;  /* 0x3e8000001b047820 */ /* 0x000fe40000410000 */
[----:B0-----:R-:W-:Y:S02]  /*0cc0*/  FMUL.FTZ R6, R20, 0.25 ;  /* 0x3e80000014067820 */ /* 0x001fe40000410000 */
[----:B--2---:R-:W-:-:S02]  /*0cd0*/  FMUL.FTZ R7, R17, 0.25 ;  /* 0x3e80000011077820 */ /* 0x004fc40000410000 */
[----:B-1----:R-:W-:Y:S02]  /*0ce0*/  FMUL.FTZ R5, R19, 0.25 ;  /* 0x3e80000013057820 */ /* 0x002fe40000410000 */
[----:B------:R-:W-:Y:S02]  /*0cf0*/  FADD.FTZ R36, -R37, R36 ;  /* 0x0000002425247221 */ /* 0x000fe40000010100 */
[----:B------:R-:W-:Y:S02]  /*0d00*/  FADD.FTZ R35, -R34, R35 ;  /* 0x0000002322237221 */ /* 0x000fe40000010100 */
[----:B------:R-:W-:Y:S02]  /*0d10*/  FADD.FTZ R23, -R23, R32 ;  /* 0x0000002017177221 */ /* 0x000fe40000010100 */
[----:B------:R-:W-:Y:S02]  /*0d20*/  FADD.FTZ R22, -R22, R29 ;  /* 0x0000001d16167221 */ /* 0x000fe40000010100 */
[----:B------:R-:W-:-:S02]  /*0d30*/  FADD.FTZ R21, -R21, R30 ;  /* 0x0000001e15157221 */ /* 0x000fc40000010100 */
[----:B------:R-:W-:Y:S02]  /*0d40*/  FADD.FTZ R31, -R31, R33 ;  /* 0x000000211f1f7221 */ /* 0x000fe40000010100 */
[----:B------:R-:W-:Y:S02]  /*0d50*/  FMUL.FTZ R27, R27, R4 ;  /* 0x000000041b1b7220 */ /* 0x000fe40000410000 */
[----:B------:R-:W-:Y:S02]  /*0d60*/  FMUL.FTZ R6, R20, R6 ;  /* 0x0000000614067220 */ /* 0x000fe40000410000 */
[----:B------:R-:W-:Y:S02]  /*0d70*/  FMUL.FTZ R7, R17, R7 ;  /* 0x0000000711077220 */ /* 0x000fe40000410000 */
[----:B------:R-:W-:Y:S02]  /*0d80*/  FMUL.FTZ R5, R19, R5 ;  /* 0x0000000513057220 */ /* 0x000fe40000410000 */
[----:B------:R-:W-:-:S02]  /*0d90*/  FMUL.FTZ R34, R36, 0.25 ;  /* 0x3e80000024227820 */ /* 0x000fc40000410000 */
[----:B------:R-:W-:Y:S02]  /*0da0*/  FMUL.FTZ R37, R35, 0.25 ;  /* 0x3e80000023257820 */ /* 0x000fe40000410000 */
[----:B------:R-:W-:Y:S02]  /*0db0*/  FMUL.FTZ R4, R23, 0.25 ;  /* 0x3e80000017047820 */ /* 0x000fe40000410000 */
[----:B------:R-:W-:Y:S02]  /*0dc0*/  FMUL.FTZ R17, R22, 0.25 ;  /* 0x3e80000016117820 */ /* 0x000fe40000410000 */
[----:B------:R-:W-:Y:S02]  /*0dd0*/  FMUL.FTZ R19, R21, 0.25 ;  /* 0x3e80000015137820 */ /* 0x000fe40000410000 */
[----:B------:R-:W-:Y:S02]  /*0de0*/  FMUL.FTZ R20, R31, 0.25 ;  /* 0x3e8000001f147820 */ /* 0x000fe40000410000 */
[----:B------:R-:W-:-:S02]  /*0df0*/  FMUL.FTZ R45, R48, R45 ;  /* 0x0000002d302d7220 */ /* 0x000fc40000410000 */
[----:B------:R-:W-:Y:S02]  /*0e00*/  FMUL.FTZ R42, R42, R43 ;  /* 0x0000002b2a2a7220 */ /* 0x000fe40000410000 */
[----:B------:R-:W-:Y:S02]  /*0e10*/  FMUL.FTZ R34, R36, R34 ;  /* 0x0000002224227220 */ /* 0x000fe40000410000 */
[----:B------:R-:W-:Y:S02]  /*0e20*/  FMUL.FTZ R35, R35, R37 ;  /* 0x0000002523237220 */ /* 0x000fe40000410000 */
[----:B------:R-:W-:Y:S02]  /*0e30*/  FMUL.FTZ R23, R23, R4 ;  /* 0x0000000417177220 */ /* 0x000fe40000410000 */
[----:B------:R-:W-:Y:S02]  /*0e40*/  FMUL.FTZ R17, R22, R17 ;  /* 0x0000001116117220 */ /* 0x000fe40000410000 */
[----:B------:R-:W-:-:S02]  /*0e50*/  FMUL.FTZ R19, R21, R19 ;  /* 0x0000001315137220 */ /* 0x000fc40000410000 */
[----:B------:R-:W-:Y:S01]  /*0e60*/  FMUL.FTZ R31, R31, R20 ;  /* 0x000000141f1f7220 */ /* 0x000fe20000410000 */
[----:B------:R-:W-:Y:S04]  /*0e70*/  STL [R16+0x34], R45 ;  /* 0x0000342d10007387 */ /* 0x000fe80000100800 */
[----:B------:R-:W-:Y:S04]  /*0e80*/  STL [R16], R42 ;  /* 0x0000002a10007387 */ /* 0x000fe80000100800 */
[----:B------:R-:W-:Y:S04]  /*0e90*/  STL [R16+0x10], R38 ;  /* 0x0000102610007387 */ /* 0x000fe80000100800 */
        /* <DEDUP_REMOVED lines=9> */
[----:B------:R0:W-:Y:S02]  /*0f30*/  STL [R16+0x3c], R31 ;  /* 0x00003c1f10007387 */ /* 0x0001e40000100800 */
[----:B0-----:R-:W-:Y:S01]  /*0f40*/  IADD3 R16, R16, 0x40, RZ ;  /* 0x0000004010107810 */ /* 0x001fe20007ffe0ff */
[----:B------:R-:W-:Y:S07]  /*0f50*/  @!P1 BRA `(.L_x_425) ;  /* 0xfffff95000009947 */ /* 0x000fee000383ffff */
.L_x_424:
[----:B------:R-:W-:Y:S05]  /*0f60*/  BSYNC B2 ;  /* 0x0000000000027941 */ /* 0x000fea0003800000 */
.L_x_423:
[----:B------:R-:W-:Y:S01]  /*0f70*/  IADD3 R4, R11, -R13, RZ ;  /* 0x8000000d0b047210 */ /* 0x000fe20007ffe0ff */
[----:B------:R-:W-:Y:S03]  /*0f80*/  BSSY B2, `(.L_x_426) ;  /* 0x000003d000027945 */ /* 0x000fe60003800000 */
[----:B------:R-:W-:-:S12]  /*0f90*/  ISETP.GT.AND P1, PT, R4, 0x4, PT ;  /* 0x000000040400780c */ /* 0x000fd80003f24270 */
[----:B------:R-:W-:Y:S05]  /*0fa0*/  @!P1 BRA `(.L_x_427) ;  /* 0x000003a000009947 */ /* 0x000fea0003800000 */
[C---:B------:R-:W-:Y:S02]  /*0fb0*/  IADD3 R4, P0, R14.reuse, c[0x0][0x170], RZ ;  /* 0x00005c000e047a10 */ /* 0x040fe40007f1e0ff */
[----:B------:R-:W-:Y:S02]  /*0fc0*/  IADD3 R6, P1, R14, c[0x0][0x178], RZ ;  /* 0x00005e000e067a10 */ /* 0x000fe40007f3e0ff */
[C---:B------:R-:W-:Y:S02]  /*0fd0*/  IADD3.X R5, R15.reuse, c[0x0][0x174], RZ, P0, !PT ;  /* 0x00005d000f057a10 */ /* 0x040fe400007fe4ff */
[----:B------:R-:W-:-:S06]  /*0fe0*/  IADD3.X R7, R15, c[0x0][0x17c], RZ, P1, !PT ;  /* 0x00005f000f077a10 */ /* 0x000fcc0000ffe4ff */
[----:B------:R-:W2:Y:S04]  /*0ff0*/  LDG.E.SYS R18, [R4] ;  /* 0x0000000004127381 */ /* 0x000ea800001ee900 */
[----:B------:R-:W2:Y:S04]  /*1000*/  LDG.E.SYS R17, [R6] ;  /* 0x0000000006117381 */ /* 0x000ea800001ee900 */
[----:B------:R-:W3:Y:S04]  /*1010*/  LDG.E.SYS R19, [R6+0x4] ;  /* 0x0000040006137381 */ /* 0x000ee800001ee900 */
[----:B------:R-:W3:Y:S04]  /*1020*/  LDG.E.SYS R20, [R4+0x4] ;  /* 0x0000040004147381 */ /* 0x000ee800001ee900 */
[----:B------:R-:W4:Y:S04]  /*1030*/  LDG.E.SYS R27, [R6+0x14] ;  /* 0x00001400061b7381 */ /* 0x000f2800001ee900 */
[----:B------:R-:W4:Y:S04]  /*1040*/  LDG.E.SYS R28, [R4+0x14] ;  /* 0x00001400041c7381 */ /* 0x000f2800001ee900 */
[----:B------:R-:W5:Y:S04]  /*1050*/  LDG.E.SYS R21, [R6+0x8] ;  /* 0x0000080006157381 */ /* 0x000f6800001ee900 */
[----:B------:R-:W5:Y:S04]  /*1060*/  LDG.E.SYS R22, [R4+0x8] ;  /* 0x0000080004167381 */ /* 0x000f6800001ee900 */
[----:B------:R0:W3:Y:S04]  /*1070*/  LDG.E.SYS R23, [R6+0xc] ;  /* 0x00000c0006177381 */ /* 0x0000e800001ee900 */
[----:B------:R0:W3:Y:S04]  /*1080*/  LDG.E.SYS R25, [R6+0x10] ;  /* 0x0000100006197381 */ /* 0x0000e800001ee900 */
[----:B------:R0:W3:Y:S04]  /*1090*/  LDG.E.SYS R29, [R6+0x18] ;  /* 0x00001800061d7381 */ /* 0x0000e800001ee900 */
[----:B------:R0:W3:Y:S04]  /*10a0*/  LDG.E.SYS R31, [R6+0x1c] ;  /* 0x00001c00061f7381 */ /* 0x0000e800001ee900 */
[----:B------:R-:W3:Y:S04]  /*10b0*/  LDG.E.SYS R24, [R4+0xc] ;  /* 0x00000c0004187381 */ /* 0x000ee800001ee900 */
[----:B------:R-:W3:Y:S04]  /*10c0*/  LDG.E.SYS R26, [R4+0x10] ;  /* 0x00001000041a7381 */ /* 0x000ee800001ee900 */
[----:B------:R-:W3:Y:S04]  /*10d0*/  LDG.E.SYS R30, [R4+0x18] ;  /* 0x00001800041e7381 */ /* 0x000ee800001ee900 */
[----:B------:R-:W3:Y:S01]  /*10e0*/  LDG.E.SYS R32, [R4+0x1c] ;  /* 0x00001c0004207381 */ /* 0x000ee200001ee900 */
[----:B------:R-:W-:-:S02]  /*10f0*/  IADD3 R14, P1, R14, 0x20, RZ ;  /* 0x000000200e0e7810 */ /* 0x000fc40007f3e0ff */
[----:B------:R-:W-:Y:S02]  /*1100*/  PLOP3.LUT P0, PT, PT, PT, PT, 0x8, 0x0 ;  /* 0x000000000000781c */ /* 0x000fe40003f0e170 */
[----:B------:R-:W-:Y:S01]  /*1110*/  IADD3 R12, R12, 0x8, RZ ;  /* 0x000000080c0c7810 */ /* 0x000fe20007ffe0ff */
[----:B------:R-:W-:Y:S01]  /*1120*/  IMAD.X R15, RZ, RZ, R15, P1 ;  /* 0x000000ffff0f7224 */ /* 0x000fe200008e060f */
[----:B------:R-:W-:Y:S01]  /*1130*/  IADD3 R13, R13, 0x8, RZ ;  /* 0x000000080d0d7810 */ /* 0x000fe20007ffe0ff */
[----:B--2---:R-:W-:-:S04]  /*1140*/  FADD.FTZ R17, -R17, R18 ;  /* 0x0000001211117221 */ /* 0x004fc80000010100 */
[----:B------:R-:W-:-:S04]  /*1150*/  FMUL.FTZ R18, R17, 0.25 ;  /* 0x3e80000011127820 */ /* 0x000fc80000410000 */
[----:B------:R-:W-:Y:S02]  /*1160*/  FMUL.FTZ R17, R17, R18 ;  /* 0x0000001211117220 */ /* 0x000fe40000410000 */
[----:B----4-:R-:W-:-:S06]  /*1170*/  FADD.FTZ R27, -R27, R28 ;  /* 0x0000001c1b1b7221 */ /* 0x010fcc0000010100 */
[----:B------:R-:W-:Y:S01]  /*1180*/  STL [R16], R17 ;  /* 0x0000001110007387 */ /* 0x000fe20000100800 */
[----:B---3--:R-:W-:Y:S02]  /*1190*/  FADD.FTZ R19, -R19, R20 ;  /* 0x0000001413137221 */ /* 0x008fe40000010100 */
[----:B-----5:R-:W-:Y:S02]  /*11a0*/  FADD.FTZ R21, -R21, R22 ;  /* 0x0000001615157221 */ /* 0x020fe40000010100 */
[----:B0-----:R-:W-:Y:S02]  /*11b0*/  FMUL.FTZ R6, R19, 0.25 ;  /* 0x3e80000013067820 */ /* 0x001fe40000410000 */
[----:B------:R-:W-:Y:S02]  /*11c0*/  FADD.FTZ R23, -R23, R24 ;  /* 0x0000001817177221 */ /* 0x000fe40000010100 */
[----:B------:R-:W-:Y:S02]  /*11d0*/  FADD.FTZ R25, -R25, R26 ;  /* 0x0000001a19197221 */ /* 0x000fe40000010100 */
[----:B------:R-:W-:-:S02]  /*11e0*/  FADD.FTZ R29, -R29, R30 ;  /* 0x0000001e1d1d7221 */ /* 0x000fc40000010100 */
[----:B------:R-:W-:Y:S02]  /*11f0*/  FADD.FTZ R31, -R31, R32 ;  /* 0x000000201f1f7221 */ /* 0x000fe40000010100 */
[----:B------:R-:W-:Y:S02]  /*1200*/  FMUL.FTZ R6, R19, R6 ;  /* 0x0000000613067220 */ /* 0x000fe40000410000 */
[----:B------:R-:W-:Y:S02]  /*1210*/  FMUL.FTZ R20, R27, 0.25 ;  /* 0x3e8000001b147820 */ /* 0x000fe40000410000 */
[----:B------:R-:W-:Y:S02]  /*1220*/  FMUL.FTZ R7, R21, 0.25 ;  /* 0x3e80000015077820 */ /* 0x000fe40000410000 */
[----:B------:R-:W-:Y:S02]  /*1230*/  FMUL.FTZ R4, R23, 0.25 ;  /* 0x3e80000017047820 */ /* 0x000fe40000410000 */
[----:B------:R-:W-:-:S02]  /*1240*/  FMUL.FTZ R18, R25, 0.25 ;  /* 0x3e80000019127820 */ /* 0x000fc40000410000 */
[----:B------:R-:W-:Y:S02]  /*1250*/  FMUL.FTZ R19, R29, 0.25 ;  /* 0x3e8000001d137820 */ /* 0x000fe40000410000 */
[----:B------:R-:W-:Y:S02]  /*1260*/  FMUL.FTZ R5, R31, 0.25 ;  /* 0x3e8000001f057820 */ /* 0x000fe40000410000 */
[----:B------:R-:W-:Y:S02]  /*1270*/  FMUL.FTZ R27, R27, R20 ;  /* 0x000000141b1b7220 */ /* 0x000fe40000410000 */
[----:B------:R-:W-:Y:S02]  /*1280*/  FMUL.FTZ R7, R21, R7 ;  /* 0x0000000715077220 */ /* 0x000fe40000410000 */
[----:B------:R-:W-:Y:S02]  /*1290*/  FMUL.FTZ R23, R23, R4 ;  /* 0x0000000417177220 */ /* 0x000fe40000410000 */
[----:B------:R-:W-:-:S02]  /*12a0*/  FMUL.FTZ R18, R25, R18 ;  /* 0x0000001219127220 */ /* 0x000fc40000410000 */
[----:B------:R-:W-:Y:S02]  /*12b0*/  FMUL.FTZ R19, R29, R19 ;  /* 0x000000131d137220 */ /* 0x000fe40000410000 */
[----:B------:R-:W-:Y:S01]  /*12c0*/  FMUL.FTZ R5, R31, R5 ;  /* 0x000000051f057220 */ /* 0x000fe20000410000 */
[----:B------:R-:W-:Y:S04]  /*12d0*/  STL [R16+0x14], R27 ;  /* 0x0000141b10007387 */ /* 0x000fe80000100800 */
[----:B------:R-:W-:Y:S04]  /*12e0*/  STL [R16+0x4], R6 ;  /* 0x0000040610007387 */ /* 0x000fe80000100800 */
[----:B------:R-:W-:Y:S04]  /*12f0*/  STL [R16+0x8], R7 ;  /* 0x0000080710007387 */ /* 0x000fe80000100800 */
[----:B------:R-:W-:Y:S04]  /*1300*/  STL [R16+0xc], R23 ;  /* 0x00000c1710007387 */ /* 0x000fe80000100800 */
[----:B------:R-:W-:Y:S04]  /*1310*/  STL [R16+0x10], R18 ;  /* 0x0000101210007387 */ /* 0x000fe80000100800 */
[----:B------:R-:W-:Y:S04]  /*1320*/  STL [R16+0x18], R19 ;  /* 0x0000181310007387 */ /* 0x000fe80000100800 */
[----:B------:R0:W-:Y:S02]  /*1330*/  STL [R16+0x1c], R5 ;  /* 0x00001c0510007387 */ /* 0x0001e40000100800 */
[----:B0-----:R-:W-:-:S08]  /*1340*/  IADD3 R16, R16, 0x20, RZ ;  /* 0x0000002010107810 */ /* 0x001fd00007ffe0ff */
.L_x_427:
[----:B------:R-:W-:Y:S05]  /*1350*/  BSYNC B2 ;  /* 0x0000000000027941 */ /* 0x000fea0003800000 */
.L_x_426:
[----:B------:R-:W-:-:S12]  /*1360*/  ISETP.LT.OR P0, PT, R13, R11, P0 ;  /* 0x0000000b0d00720c */ /* 0x000fd80000701670 */
[----:B------:R-:W-:Y:S05]  /*1370*/  @!P0 BRA `(.L_x_416) ;  /* 0x0000023000008947 */ /* 0x000fea0003800000 */
.L_x_428:
[C---:B------:R-:W-:Y:S02]  /*1380*/  IADD3 R6, P1, R14.reuse, c[0x0][0x178], RZ ;  /* 0x00005e000e067a10 */ /* 0x040fe40007f3e0ff */
[----:B------:R-:W-:Y:S02]  /*1390*/  IADD3 R4, P0, R14, c[0x0][0x170], RZ ;  /* 0x00005c000e047a10 */ /* 0x000fe40007f1e0ff */
[C---:B------:R-:W-:Y:S02]  /*13a0*/  IADD3.X R7, R15.reuse, c[0x0][0x17c], RZ, P1, !PT ;  /* 0x00005f000f077a10 */ /* 0x040fe40000ffe4ff */
[----:B------:R-:W-:-:S06]  /*13b0*/  IADD3.X R5, R15, c[0x0][0x174], RZ, P0, !PT ;  /* 0x00005d000f057a10 */ /* 0x000fcc00007fe4ff */
[----:B------:R-:W2:Y:S04]  /*13c0*/  LDG.E.SYS R19, [R6+0x4] ;  /* 0x0000040006137381 */ /* 0x000ea800001ee900 */
[----:B------:R-:W3:Y:S04]  /*13d0*/  LDG.E.SYS R17, [R6] ;  /* 0x0000000006117381 */ /* 0x000ee800001ee900 */
[----:B------:R-:W4:Y:S04]  /*13e0*/  LDG.E.SYS R21, [R6+0x8] ;  /* 0x0000080006157381 */ /* 0x000f2800001ee900 */
[----:B------:R-:W5:Y:S04]  /*13f0*/  LDG.E.SYS R23, [R6+0xc] ;  /* 0x00000c0006177381 */ /* 0x000f6800001ee900 */
[----:B------:R-:W2:Y:S04]  /*1400*/  LDG.E.SYS R20, [R4+0x4] ;  /* 0x0000040004147381 */ /* 0x000ea800001ee900 */
[----:B------:R-:W3:Y:S04]  /*1410*/  LDG.E.SYS R18, [R4] ;  /* 0x0000000004127381 */ /* 0x000ee800001ee900 */
[----:B------:R-:W4:Y:S04]  /*1420*/  LDG.E.SYS R22, [R4+0x8] ;  /* 0x0000080004167381 */ /* 0x000f2800001ee900 */
[----:B------:R-:W5:Y:S01]  /*1430*/  LDG.E.SYS R24, [R4+0xc] ;  /* 0x00000c0004187381 */ /* 0x000f6200001ee900 */
[----:B------:R-:W-:-:S02]  /*1440*/  IADD3 R13, R13, 0x4, RZ ;  /* 0x000000040d0d7810 */ /* 0x000fc40007ffe0ff */
[----:B------:R-:W-:Y:S02]  /*1450*/  IADD3 R14, P1, R14, 0x10, RZ ;  /* 0x000000100e0e7810 */ /* 0x000fe40007f3e0ff */
[----:B------:R-:W-:Y:S02]  /*1460*/  ISETP.GE.AND P0, PT, R13, R11, PT ;  /* 0x0000000b0d00720c */ /* 0x000fe40003f06270 */
[----:B------:R-:W-:Y:S02]  /*1470*/  IADD3 R12, R12, 0x4, RZ ;  /* 0x000000040c0c7810 */ /* 0x000fe40007ffe0ff */
[----:B------:R-:W-:Y:S01]  /*1480*/  IADD3.X R15, RZ, R15, RZ, P1, !PT ;  /* 0x0000000fff0f7210 */ /* 0x000fe20000ffe4ff */
[----:B--2---:R-:W-:Y:S02]  /*1490*/  FADD.FTZ R19, -R19, R20 ;  /* 0x0000001413137221 */ /* 0x004fe40000010100 */
[----:B---3--:R-:W-:Y:S02]  /*14a0*/  FADD.FTZ R17, -R17, R18 ;  /* 0x0000001211117221 */ /* 0x008fe40000010100 */
[----:B------:R-:W-:-:S02]  /*14b0*/  FMUL.FTZ R20, R19, 0.25 ;  /* 0x3e80000013147820 */ /* 0x000fc40000410000 */
[----:B----4-:R-:W-:Y:S02]  /*14c0*/  FADD.FTZ R21, -R21, R22 ;  /* 0x0000001615157221 */ /* 0x010fe40000010100 */
[----:B------:R-:W-:Y:S02]  /*14d0*/  FMUL.FTZ R18, R17, 0.25 ;  /* 0x3e80000011127820 */ /* 0x000fe40000410000 */
[----:B-----5:R-:W-:Y:S02]  /*14e0*/  FADD.FTZ R23, -R23, R24 ;  /* 0x0000001817177221 */ /* 0x020fe40000010100 */
[----:B------:R-:W-:Y:S02]  /*14f0*/  FMUL.FTZ R6, R21, 0.25 ;  /* 0x3e80000015067820 */ /* 0x000fe40000410000 */
[----:B------:R-:W-:Y:S02]  /*1500*/  FMUL.FTZ R22, R23, 0.25 ;  /* 0x3e80000017167820 */ /* 0x000fe40000410000 */
[----:B------:R-:W-:-:S02]  /*1510*/  FMUL.FTZ R19, R19, R20 ;  /* 0x0000001413137220 */ /* 0x000fc40000410000 */
[----:B------:R-:W-:Y:S02]  /*1520*/  FMUL.FTZ R17, R17, R18 ;  /* 0x0000001211117220 */ /* 0x000fe40000410000 */
[----:B------:R-:W-:Y:S02]  /*1530*/  FMUL.FTZ R6, R21, R6 ;  /* 0x0000000615067220 */ /* 0x000fe40000410000 */
[----:B------:R-:W-:Y:S02]  /*1540*/  FMUL.FTZ R22, R23, R22 ;  /* 0x0000001617167220 */ /* 0x000fe40000410000 */
[----:B------:R-:W-:Y:S04]  /*1550*/  STL [R16+0x4], R19 ;  /* 0x0000041310007387 */ /* 0x000fe80000100800 */
[----:B------:R-:W-:Y:S04]  /*1560*/  STL [R16], R17 ;  /* 0x0000001110007387 */ /* 0x000fe80000100800 */
[----:B------:R-:W-:Y:S04]  /*1570*/  STL [R16+0x8], R6 ;  /* 0x0000080610007387 */ /* 0x000fe80000100800 */
[----:B------:R0:W-:Y:S02]  /*1580*/  STL [R16+0xc], R22 ;  /* 0x00000c1610007387 */ /* 0x0001e40000100800 */
[----:B0-----:R-:W-:Y:S01]  /*1590*/  IADD3 R16, R16, 0x10, RZ ;  /* 0x0000001010107810 */ /* 0x001fe20007ffe0ff */
[----:B------:R-:W-:Y:S07]  /*15a0*/  @!P0 BRA `(.L_x_428) ;  /* 0xfffffdd000008947 */ /* 0x000fee000383ffff */
.L_x_416:
[----:B------:R-:W-:Y:S05]  /*15b0*/  BSYNC B0 ;  /* 0x0000000000007941 */ /* 0x000fea0003800000 */
.L_x_415:
[----:B------:R-:W-:-:S04]  /*15c0*/  IADD3 R9, R9, 0x1, RZ ;  /* 0x0000000109097810 */ /* 0x000fc80007ffe0ff */
[----:B------:R-:W-:-:S12]  /*15d0*/  ISETP.GE.AND P0, PT, R9, R8, PT ;  /* 0x000000080900720c */ /* 0x000fd80003f06270 */
[----:B------:R-:W-:Y:S05]  /*15e0*/  @!P0 BRA `(.L_x_429) ;  /* 0xffffedf000008947 */ /* 0x000fea000383ffff */
.L_x_414:
[----:B0-----:R-:W-:Y:S05]  /*15f0*/  BSYNC B1 ;  /* 0x0000000000017941 */ /* 0x001fea0003800000 */
.L_x_413:
[----:B------:R-:W-:Y:S01]  /*1600*/  ISETP.GE.AND P0, PT, R12, 0x2, PT ;  /* 0x000000020c00780c */ /* 0x000fe20003f06270 */
[----:B------:R-:W-:Y:S11]  /*1610*/  BSSY B0, `(.L_x_430) ;  /* 0x000001a000007945 */ /* 0x000ff60003800000 */
[----:B------:R-:W-:Y:S05]  /*1620*/  @!P0 BRA `(.L_x_431) ;  /* 0x0000018000008947 */ /* 0x000fea0003800000 */
[----:B------:R-:W-:-:S08]  /*1630*/  MOV R6, 0x1 ;  /* 0x0000000100067802 */ /* 0x000fd00000000f00 */
.L_x_435:
[----:B------:R-:W-:-:S08]  /*1640*/  LEA R0, R6, R1, 0x2 ;  /* 0x0000000106007211 */ /* 0x000fd000078e10ff */
[----:B------:R0:W5:Y:S01]  /*1650*/  LDL R5, [R0] ;  /* 0x0000000000057983 */ /* 0x0001620000100800 */
[----:B------:R-:W-:Y:S01]  /*1660*/  IADD3 R4, R6, -0x1, RZ ;  /* 0xffffffff06047810 */ /* 0x000fe20007ffe0ff */
[----:B------:R-:W-:Y:S01]  /*1670*/  BSSY B1, `(.L_x_432) ;  /* 0x0000010000017945 */ /* 0x000fe20003800000 */
[----:B------:R-:W-:Y:S02]  /*1680*/  MOV R7, R6 ;  /* 0x0000000600077202 */ /* 0x000fe40000000f00 */
[----:B------:R-:W-:Y:S02]  /*1690*/  ISETP.GE.AND P1, PT, R4, RZ, PT ;  /* 0x000000ff0400720c */ /* 0x000fe40003f26270 */
[----:B------:R-:W-:-:S04]  /*16a0*/  IADD3 R6, R6, 0x1, RZ ;  /* 0x0000000106067810 */ /* 0x000fc80007ffe0ff */
[----:B------:R-:W-:-:S06]  /*16b0*/  ISETP.GE.AND P0, PT, R6, R12, PT ;  /* 0x0000000c0600720c */ /* 0x000fcc0003f06270 */
[----:B0-----:R-:W-:Y:S06]  /*16c0*/  @!P1 BRA `(.L_x_433) ;  /* 0x000000a000009947 */ /* 0x001fec0003800000 */
.L_x_434:
[----:B------:R-:W-:-:S08]  /*16d0*/  LEA R0, R4, R1, 0x2 ;  /* 0x0000000104007211 */ /* 0x000fd000078e10ff */
[----:B------:R-:W2:Y:S01]  /*16e0*/  LDL R10, [R0] ;  /* 0x00000000000a7983 */ /* 0x000ea20000100800 */
[----:B------:R-:W-:Y:S02]  /*16f0*/  MOV R8, R4 ;  /* 0x0000000400087202 */ /* 0x000fe40000000f00 */
[----:B--2--5:R-:W-:-:S12]  /*1700*/  FSETP.GT.FTZ.AND P1, PT, R10, R5, PT ;  /* 0x000000050a00720b */ /* 0x024fd80003f34000 */
[----:B------:R-:W-:Y:S05]  /*1710*/  @!P1 BRA `(.L_x_433) ;  /* 0x0000005000009947 */ /* 0x000fea0003800000 */
[----:B------:R0:W-:Y:S01]  /*1720*/  STL [R0+0x4], R10 ;  /* 0x0000040a00007387 */ /* 0x0001e20000100800 */
[----:B------:R-:W-:Y:S02]  /*1730*/  IADD3 R4, R4, -0x1, RZ ;  /* 0xffffffff04047810 */ /* 0x000fe40007ffe0ff */
[----:B------:R-:W-:Y:S02]  /*1740*/  MOV R7, R8 ;  /* 0x0000000800077202 */ /* 0x000fe40000000f00 */
[----:B------:R-:W-:-:S12]  /*1750*/  ISETP.GT.AND P1, PT, R4, -0x1, PT ;  /* 0xffffffff0400780c */ /* 0x000fd80003f24270 */
[----:B0-----:R-:W-:Y:S05]  /*1760*/  @P1 BRA `(.L_x_434) ;  /* 0xffffff6000001947 */ /* 0x001fea000383ffff */
.L_x_433:
[----:B------:R-:W-:Y:S05]  /*1770*/  BSYNC B1 ;  /* 0x0000000000017941 */ /* 0x000fea0003800000 */
.L_x_432:
[----:B------:R-:W-:-:S08]  /*1780*/  LEA R0, R7, R1, 0x2 ;  /* 0x0000000107007211 */ /* 0x000fd000078e10ff */
[----:B-----5:R0:W-:Y:S02]  /*1790*/  STL [R0], R5 ;  /* 0x0000000500007387 */ /* 0x0201e40000100800 */
[----:B0-----:R-:W-:Y:S05]  /*17a0*/  @!P0 BRA `(.L_x_435) ;  /* 0xfffffe9000008947 */ /* 0x001fea000383ffff */
.L_x_431:
[----:B------:R-:W-:Y:S05]  /*17b0*/  BSYNC B0 ;  /* 0x0000000000007941 */ /* 0x000fea0003800000 */
.L_x_430:
[----:B------:R-:W-:-:S05]  /*17c0*/  IMAD R12, R12, 0x7, RZ ;  /* 0x000000070c0c7824 */ /* 0x000fca00078e02ff */
[----:B------:R-:W-:-:S04]  /*17d0*/  SHF.R.S32.HI R5, RZ, 0x1f, R12 ;  /* 0x0000001fff057819 */ /* 0x000fc8000001140c */
[----:B------:R-:W-:-:S04]  /*17e0*/  LEA.HI R5, R5, R12, RZ, 0x3 ;  /* 0x0000000c05057211 */ /* 0x000fc800078f18ff */
[----:B------:R-:W-:-:S04]  /*17f0*/  SHF.R.S32.HI R0, RZ, 0x3, R5 ;  /* 0x00000003ff007819 */ /* 0x000fc80000011405 */
[----:B------:R-:W-:-:S08]  /*1800*/  LEA R0, R0, R1, 0x2 ;  /* 0x0000000100007211 */ /* 0x000fd000078e10ff */
[----:B------:R-:W2:Y:S04]  /*1810*/  LDL R0, [R0] ;  /* 0x0000000000007983 */ /* 0x000ea80000100800 */
[----:B--2---:R-:W-:Y:S01]  /*1820*/  STG.E.SYS [R2], R0 ;  /* 0x0000000002007386 */ /* 0x004fe2000010e900 */
[----:B------:R-:W-:Y:S05]  /*1830*/  EXIT ;  /* 0x000000000000794d */ /* 0x000fea0003800000 */
.L_x_412:
[----:B------:R-:W2:Y:S04]  /*1840*/  LDG.E.SYS R4, [R4] ;  /* 0x0000000004047381 */ /* 0x000ea800001ee900 */
[----:B------:R-:W2:Y:S02]  /*1850*/  LDG.E.SYS R6, [R6] ;  /* 0x0000000006067381 */ /* 0x000ea400001ee900 */
[----:B--2---:R-:W-:-:S04]  /*1860*/  FADD.FTZ R0, R4, -R6 ;  /* 0x8000000604007221 */ /* 0x004fc80000010000 */
[----:B------:R-:W-:-:S04]  /*1870*/  FMUL.FTZ R9, R0, 0.25 ;  /* 0x3e80000000097820 */ /* 0x000fc80000410000 */
[----:B------:R-:W-:-:S08]  /*1880*/  FMUL.FTZ R0, R0, R9 ;  /* 0x0000000900007220 */ /* 0x000fd00000410000 */
[----:B------:R-:W-:Y:S01]  /*1890*/  STG.E.SYS [R2], R0 ;  /* 0x0000000002007386 */ /* 0x000fe2000010e900 */
[----:B------:R-:W-:Y:S05]  /*18a0*/  EXIT ;  /* 0x000000000000794d */ /* 0x000fea0003800000 */
.L_x_436:
[----:B------:R-:W-:-:S00]  /*18b0*/  BRA `(.L_x_436) ;  /* 0xfffffff000007947 */ /* 0x000fc0000383ffff */
[----:B------:R-:W-:-:S00]  /*18c0*/  NOP ;  /* 0x0000000000007918 */ /* 0x000fc00000000000 */
[----:B------:R-:W-:-:S00]  /*18d0*/  NOP ;  /* 0x0000000000007918 */ /* 0x000fc00000000000 */
[----:B------:R-:W-:-:S00]  /*18e0*/  NOP ;  /* 0x0000000000007918 */ /* 0x000fc00000000000 */
[----:B------:R-:W-:-:S00]  /*18f0*/  NOP ;  /* 0x0000000000007918 */ /* 0x000fc00000000000 */
.L_x_466:


//--------------------- .text.kernel_cuda_filter_detect_outliers --------------------------
	.section	.text.kernel_cuda_filter_detect_outliers,"ax",@progbits
	.sectioninfo	@"SHI_REGISTERS=28"
	.align	128
        .global         kernel_cuda_filter_detect_outliers
        .type           kernel_cuda_filter_detect_outliers,@function
        .size           kernel_cuda_filter_detect_outliers,(.L_x_467 - kernel_cuda_filter_detect_outliers)
        .other          kernel_cuda_filter_detect_outliers,@"STO_CUDA_ENTRY STV_DEFAULT"
kernel_cuda_filter_detect_outliers:
.text.kernel_cuda_filter_detect_outliers:
[----:B------:R-:W-:-:S08]  /*0000*/  IMAD.MOV.U32 R1, RZ, RZ, c[0x0][0x28] ;  /* 0x00000a00ff017624 */ /* 0x000fd000078e00ff */
        /* <DEDUP_REMOVED lines=16> */
[C---:B------:R-:W-:Y:S01]  /*0110*/  IADD3 R0, R3.reuse, -0x2, RZ ;  /* 0xfffffffe03007810 */ /* 0x040fe20007ffe0ff */
[----:B------:R-:W-:Y:S01]  /*0120*/  ULDC UR4, c[0x0][0x180] ;  /* 0x0000600000047ab9 */ /* 0x000fe20000000800 */
[----:B------:R-:W-:Y:S01]  /*0130*/  IADD3 R4, R3, 0x3, RZ ;  /* 0x0000000303047810 */ /* 0x000fe20007ffe0ff */
[----:B------:R-:W-:Y:S01]  /*0140*/  UIADD3 UR4, -UR4, 0x3, URZ ;  /* 0x0000000304047890 */ /* 0x000fe2000fffe13f */
[----:B------:R-:W-:Y:S01]  /*0150*/  IMNMX R0, R0, c[0x0][0x184], !PT ;  /* 0x0000610000007a17 */ /* 0x000fe20007800200 */
[----:B------:R-:W-:Y:S01]  /*0160*/  ULDC UR5, c[0x0][0x188] ;  /* 0x0000620000057ab9 */ /* 0x000fe20000000800 */
[----:B------:R-:W-:Y:S01]  /*0170*/  IMNMX R10, R4, c[0x0][0x18c], PT ;  /* 0x00006300040a7a17 */ /* 0x000fe20003800200 */
[----:B------:R-:W-:Y:S01]  /*0180*/  UIADD3 UR4, UR4, UR5, URZ ;  /* 0x0000000504047290 */ /* 0x000fe2000fffe03f */
[----:B------:R-:W-:Y:S01]  /*0190*/  BSSY B1, `(.L_x_437) ;  /* 0x000006d000017945 */ /* 0x000fe20003800000 */
[----:B------:R-:W-:Y:S01]  /*01a0*/  IMAD.MOV.U32 R12, RZ, RZ, RZ ;  /* 0x000000ffff0c7224 */ /* 0x000fe200078e00ff */
[----:B------:R-:W-:Y:S01]  /*01b0*/  ISETP.GE.AND P0, PT, R0, R10, PT ;  /* 0x0000000a0000720c */ /* 0x000fe20003f06270 */
[----:B------:R-:W-:-:S11]  /*01c0*/  ULOP3.LUT UR4, UR4, 0xfffffffc, URZ, 0xc0, !UPT ;  /* 0xfffffffc04047892 */ /* 0x000fd6000f8ec03f */
[----:B------:R-:W-:Y:S05]  /*01d0*/  @P0 BRA `(.L_x_438) ;  /* 0x0000068000000947 */ /* 0x000fea0003800000 */
[----:B------:R-:W-:Y:S01]  /*01e0*/  IMAD.MOV.U32 R11, RZ, RZ, R0 ;  /* 0x000000ffff0b7224 */ /* 0x000fe200078e0000 */
[C---:B------:R-:W-:Y:S01]  /*01f0*/  IADD3 R0, R2.reuse, -0x2, RZ ;  /* 0xfffffffe02007810 */ /* 0x040fe20007ffe0ff */
[----:B------:R-:W-:Y:S01]  /*0200*/  IMAD.MOV.U32 R12, RZ, RZ, RZ ;  /* 0x000000ffff0c7224 */ /* 0x000fe200078e00ff */
[----:B------:R-:W-:Y:S02]  /*0210*/  IADD3 R4, R2, 0x3, RZ ;  /* 0x0000000302047810 */ /* 0x000fe40007ffe0ff */
[----:B------:R-:W-:Y:S02]  /*0220*/  IADD3 R20, R1, c[0x0][0x20], RZ ;  /* 0x0000080001147a10 */ /* 0x000fe40007ffe0ff */
[----:B------:R-:W-:Y:S02]  /*0230*/  IMNMX R13, R0, c[0x0][0x180], !PT ;  /* 0x00006000000d7a17 */ /* 0x000fe40007800200 */
[----:B------:R-:W-:-:S08]  /*0240*/  IMNMX R14, R4, c[0x0][0x188], PT ;  /* 0x00006200040e7a17 */ /* 0x000fd00003800200 */
.L_x_452:
[----:B------:R-:W-:Y:S01]  /*0250*/  ISETP.GE.AND P0, PT, R13, R14, PT ;  /* 0x0000000e0d00720c */ /* 0x000fe20003f06270 */
[----:B------:R-:W-:Y:S11]  /*0260*/  BSSY B0, `(.L_x_439) ;  /* 0x000005c000007945 */ /* 0x000ff60003800000 */
[----:B------:R-:W-:Y:S05]  /*0270*/  @P0 BRA `(.L_x_440) ;  /* 0x000005a000000947 */ /* 0x000fea0003800000 */
[----:B------:R-:W-:-:S08]  /*0280*/  IMAD.MOV.U32 R15, RZ, RZ, R13 ;  /* 0x000000ffff0f7224 */ /* 0x000fd000078e000d */
.L_x_451:
[----:B------:R-:W-:Y:S01]  /*0290*/  IADD3 R0, R11, -c[0x0][0x184], RZ ;  /* 0x800061000b007a10 */ /* 0x000fe20007ffe0ff */
[----:B------:R-:W-:Y:S01]  /*02a0*/  IMAD.MOV.U32 R4, RZ, RZ, 0x4 ;  /* 0x00000004ff047424 */ /* 0x000fe200078e00ff */
[----:B------:R-:W-:Y:S01]  /*02b0*/  IADD3 R5, R15, -c[0x0][0x180], RZ ;  /* 0x800060000f057a10 */ /* 0x000fe20007ffe0ff */
[----:B------:R-:W-:-:S02]  /*02c0*/  ULDC UR5, c[0x0][0x190] ;  /* 0x0000640000057ab9 */ /* 0x000fc40000000800 */
[----:B------:R-:W-:Y:S02]  /*02d0*/  USHF.L.U32 UR5, UR5, 0x2, URZ ;  /* 0x0000000205057899 */ /* 0x000fe4000800063f */
[----:B------:R-:W-:Y:S02]  /*02e0*/  IMAD R5, R0, UR4, R5 ;  /* 0x0000000400057c24 */ /* 0x000fe4000f8e0205 */
[----:B------:R-:W-:Y:S02]  /*02f0*/  USHF.R.S32.HI UR6, URZ, 0x1f, UR5 ;  /* 0x0000001f3f067899 */ /* 0x000fe40008011405 */
[----:B------:R-:W-:-:S07]  /*0300*/  IMAD.WIDE R4, R5, R4, c[0x0][0x160] ;  /* 0x0000580005047625 */ /* 0x000fce00078e0204 */
[----:B------:R-:W-:-:S03]  /*0310*/  IADD3 R6, P0, R4, UR5, RZ ;  /* 0x0000000504067c10 */ /* 0x000fc6000ff1e0ff */
[----:B------:R0:W2:Y:S01]  /*0320*/  LDG.E.SYS R4, [R4] ;  /* 0x0000000004047381 */ /* 0x0000a200001ee900 */
[----:B------:R-:W-:Y:S02]  /*0330*/  IADD3.X R7, R5, UR6, RZ, P0, !PT ;  /* 0x0000000605077c10 */ /* 0x000fe400087fe4ff */
[----:B------:R-:W-:-:S04]  /*0340*/  IADD3 R8, P0, R6, UR5, RZ ;  /* 0x0000000506087c10 */ /* 0x000fc8000ff1e0ff */
[----:B------:R-:W-:Y:S02]  /*0350*/  IADD3.X R9, R7, UR6, RZ, P0, !PT ;  /* 0x0000000607097c10 */ /* 0x000fe400087fe4ff */
[----:B------:R-:W3:Y:S06]  /*0360*/  LDG.E.SYS R6, [R6] ;  /* 0x0000000006067381 */ /* 0x000eec00001ee900 */
[----:B------:R-:W4:Y:S01]  /*0370*/  LDG.E.SYS R8, [R8] ;  /* 0x0000000008087381 */ /* 0x000f2200001ee900 */
[----:B------:R-:W-:Y:S01]  /*0380*/  ISETP.GE.AND P1, PT, R12, 0x1, PT ;  /* 0x000000010c00780c */ /* 0x000fe20003f26270 */
[----:B------:R-:W-:Y:S01]  /*0390*/  BSSY B2, `(.L_x_441) ;  /* 0x0000013000027945 */ /* 0x000fe20003800000 */
[----:B------:R-:W-:Y:S01]  /*03a0*/  IADD3 R15, R15, 0x1, RZ ;  /* 0x000000010f0f7810 */ /* 0x000fe20007ffe0ff */
[----:B0-----:R-:W-:-:S03]  /*03b0*/  IMAD.MOV.U32 R5, RZ, RZ, RZ ;  /* 0x000000ffff057224 */ /* 0x001fc600078e00ff */
[----:B------:R-:W-:Y:S02]  /*03c0*/  ISETP.GE.AND P0, PT, R15, R14, PT ;  /* 0x0000000e0f00720c */ /* 0x000fe40003f06270 */
[----:B--2---:R-:W-:Y:S02]  /*03d0*/  FMNMX.FTZ R0, RZ, R4, !PT ;  /* 0x00000004ff007209 */ /* 0x004fe40007810000 */
[----:B---3--:R-:W-:-:S05]  /*03e0*/  FMNMX.FTZ R17, RZ, R6, !PT ;  /* 0x00000006ff117209 */ /* 0x008fca0007810000 */
[----:B------:R-:W-:Y:S01]  /*03f0*/  FADD.FTZ R17, R0, R17 ;  /* 0x0000001100117221 */ /* 0x000fe20000010000 */
[----:B----4-:R-:W-:-:S05]  /*0400*/  FMNMX.FTZ R16, RZ, R8, !PT ;  /* 0x00000008ff107209 */ /* 0x010fca0007810000 */
[----:B------:R-:W-:-:S04]  /*0410*/  FADD.FTZ R16, R16, R17 ;  /* 0x0000001110107221 */ /* 0x000fc80000010000 */
[----:B------:R-:W-:Y:S01]  /*0420*/  FMUL.FTZ R18, R16, 0.3333333432674407959 ;  /* 0x3eaaaaab10127820 */ /* 0x000fe20000410000 */
[----:B------:R-:W-:Y:S07]  /*0430*/  @!P1 BRA `(.L_x_442) ;  /* 0x0000008000009947 */ /* 0x000fee0003800000 */
[----:B------:R-:W-:-:S08]  /*0440*/  IMAD.MOV.U32 R0, RZ, RZ, R1 ;  /* 0x000000ffff007224 */ /* 0x000fd000078e0001 */
.L_x_443:
[----:B------:R-:W2:Y:S02]  /*0450*/  LDL R4, [R0] ;  /* 0x0000000000047983 */ /* 0x000ea40000100800 */
[----:B--2---:R-:W-:-:S12]  /*0460*/  FSETP.GT.FTZ.AND P1, PT, R4, R18, PT ;  /* 0x000000120400720b */ /* 0x004fd80003f34000 */
[----:B------:R-:W-:Y:S05]  /*0470*/  @P1 BRA `(.L_x_442) ;  /* 0x0000004000001947 */ /* 0x000fea0003800000 */
[----:B------:R-:W-:Y:S02]  /*0480*/  IADD3 R5, R5, 0x1, RZ ;  /* 0x0000000105057810 */ /* 0x000fe40007ffe0ff */
[----:B------:R-:W-:Y:S02]  /*0490*/  IADD3 R0, R0, 0x4, RZ ;  /* 0x0000000400007810 */ /* 0x000fe40007ffe0ff */
[----:B------:R-:W-:-:S12]  /*04a0*/  ISETP.GE.AND P1, PT, R5, R12, PT ;  /* 0x0000000c0500720c */ /* 0x000fd80003f26270 */
[----:B------:R-:W-:Y:S05]  /*04b0*/  @!P1 BRA `(.L_x_443) ;  /* 0xffffff9000009947 */ /* 0x000fea000383ffff */
.L_x_442:
[----:B------:R-:W-:Y:S05]  /*04c0*/  BSYNC B2 ;  /* 0x0000000000027941 */ /* 0x000fea0003800000 */
.L_x_441:
[----:B------:R-:W-:Y:S01]  /*04d0*/  ISETP.GT.AND P1, PT, R12, R5, PT ;  /* 0x000000050c00720c */ /* 0x000fe20003f24270 */
[----:B------:R-:W-:Y:S11]  /*04e0*/  BSSY B2, `(.L_x_444) ;  /* 0x000002e000027945 */ /* 0x000ff60003800000 */
[----:B------:R-:W-:Y:S05]  /*04f0*/  @!P1 BRA `(.L_x_445) ;  /* 0x000002c000009947 */ /* 0x000fea0003800000 */
[----:B------:R-:W-:Y:S01]  /*0500*/  IMAD.IADD R9, R12, 0x1, -R5 ;  /* 0x000000010c097824 */ /* 0x000fe200078e0a05 */
[----:B------:R-:W-:Y:S01]  /*0510*/  BSSY B3, `(.L_x_446) ;  /* 0x000001b000037945 */ /* 0x000fe20003800000 */
[----:B------:R-:W-:-:S03]  /*0520*/  IMAD.MOV.U32 R0, RZ, RZ, R12 ;  /* 0x000000ffff007224 */ /* 0x000fc600078e000c */
[----:B------:R-:W-:-:S04]  /*0530*/  LOP3.LUT R4, R9, 0x3, RZ, 0xc0, !PT ;  /* 0x0000000309047812 */ /* 0x000fc800078ec0ff */
[----:B------:R-:W-:-:S12]  /*0540*/  ISETP.NE.AND P1, PT, R4, RZ, PT ;  /* 0x000000ff0400720c */ /* 0x000fd80003f25270 */
[----:B------:R-:W-:Y:S05]  /*0550*/  @!P1 BRA `(.L_x_447) ;  /* 0x0000016000009947 */ /* 0x000fea0003800000 */
[----:B------:R-:W-:Y:S01]  /*0560*/  ISETP.NE.AND P1, PT, R4, 0x1, PT ;  /* 0x000000010400780c */ /* 0x000fe20003f25270 */
[----:B------:R-:W-:Y:S01]  /*0570*/  BSSY B4, `(.L_x_448) ;  /* 0x000000f000047945 */ /* 0x000fe20003800000 */
[----:B------:R-:W-:-:S10]  /*0580*/  IMAD.MOV.U32 R0, RZ, RZ, R12 ;  /* 0x000000ffff007224 */ /* 0x000fd400078e000c */
[----:B------:R-:W-:Y:S05]  /*0590*/  @!P1 BRA `(.L_x_449) ;  /* 0x000000c000009947 */ /* 0x000fea0003800000 */
[----:B------:R-:W-:-:S12]  /*05a0*/  ISETP.NE.AND P1, PT, R4, 0x2, PT ;  /* 0x000000020400780c */ /* 0x000fd80003f25270 */
[----:B------:R-:W-:-:S05]  /*05b0*/  @P1 IADD3 R6, R20, -c[0x0][0x20], RZ ;  /* 0x8000080014061a10 */ /* 0x000fca0007ffe0ff */
[----:B------:R-:W-:-:S08]  /*05c0*/  @P1 IMAD R4, R12, 0x4, R6 ;  /* 0x000000040c041824 */ /* 0x000fd000078e0206 */
[----:B------:R-:W2:Y:S01]  /*05d0*/  @P1 LDL R6, [R4+-0x4] ;  /* 0xfffffc0004061983 */ /* 0x000ea20000100800 */
[----:B------:R-:W-:Y:S01]  /*05e0*/  IMAD.MOV.U32 R0, RZ, RZ, R12 ;  /* 0x000000ffff007224 */ /* 0x000fe200078e000c */
[----:B------:R-:W-:-:S04]  /*05f0*/  IADD3 R7, R20, -c[0x0][0x20], RZ ;  /* 0x8000080014077a10 */ /* 0x000fc80007ffe0ff */
[----:B------:R-:W-:-:S05]  /*0600*/  @P1 IADD3 R0, R12, -0x1, RZ ;  /* 0xffffffff0c001810 */ /* 0x000fca0007ffe0ff */
[C---:B------:R-:W-:Y:S01]  /*0610*/  IMAD R7, R0.reuse, 0x4, R7 ;  /* 0x0000000400077824 */ /* 0x040fe200078e0207 */
[----:B--2---:R0:W-:Y:S07]  /*0620*/  @P1 STL [R4], R6 ;  /* 0x0000000604001387 */ /* 0x0041ee0000100800 */
[----:B------:R-:W2:Y:S01]  /*0630*/  LDL R8, [R7+-0x4] ;  /* 0xfffffc0007087983 */ /* 0x000ea20000100800 */
[----:B------:R-:W-:-:S03]  /*0640*/  IADD3 R0, R0, -0x1, RZ ;  /* 0xffffffff00007810 */ /* 0x000fc60007ffe0ff */
[----:B--2---:R0:W-:Y:S05]  /*0650*/  STL [R7], R8 ;  /* 0x0000000807007387 */ /* 0x0041ea0000100800 */
.L_x_449:
[----:B0-----:R-:W-:Y:S05]  /*0660*/  BSYNC B4 ;  /* 0x0000000000047941 */ /* 0x001fea0003800000 */
.L_x_448:
[----:B------:R-:W-:-:S05]  /*0670*/  IADD3 R6, R20, -c[0x0][0x20], RZ ;  /* 0x8000080014067a10 */ /* 0x000fca0007ffe0ff */
[----:B------:R-:W-:-:S08]  /*0680*/  IMAD R4, R0, 0x4, R6 ;  /* 0x0000000400047824 */ /* 0x000fd000078e0206 */
[----:B------:R-:W2:Y:S01]  /*0690*/  LDL R6, [R4+-0x4] ;  /* 0xfffffc0004067983 */ /* 0x000ea20000100800 */
[----:B------:R-:W-:-:S03]  /*06a0*/  IADD3 R0, R0, -0x1, RZ ;  /* 0xffffffff00007810 */ /* 0x000fc60007ffe0ff */
[----:B--2---:R0:W-:Y:S05]  /*06b0*/  STL [R4], R6 ;  /* 0x0000000604007387 */ /* 0x0041ea0000100800 */
.L_x_447:
[----:B0-----:R-:W-:Y:S05]  /*06c0*/  BSYNC B3 ;  /* 0x0000000000037941 */ /* 0x001fea0003800000 */
.L_x_446:
[----:B------:R-:W-:-:S12]  /*06d0*/  ISETP.GE.U32.AND P1, PT, R9, 0x4, PT ;  /* 0x000000040900780c */ /* 0x000fd80003f26070 */
[----:B------:R-:W-:Y:S05]  /*06e0*/  @!P1 BRA `(.L_x_445) ;  /* 0x000000d000009947 */ /* 0x000fea0003800000 */
[----:B------:R-:W-:-:S08]  /*06f0*/  IADD3 R19, R20, -c[0x0][0x20], RZ ;  /* 0x8000080014137a10 */ /* 0x000fd00007ffe0ff */
.L_x_450:
[----:B0123--:R-:W-:-:S08]  /*0700*/  IMAD R4, R0, 0x4, R19 ;  /* 0x0000000400047824 */ /* 0x00ffd000078e0213 */
[----:B------:R-:W2:Y:S04]  /*0710*/  LDL R6, [R4+-0x4] ;  /* 0xfffffc0004067983 */ /* 0x000ea80000100800 */
[----:B------:R-:W3:Y:S04]  /*0720*/  LDL R7, [R4+-0x8] ;  /* 0xfffff80004077983 */ /* 0x000ee80000100800 */
[----:B------:R-:W4:Y:S04]  /*0730*/  LDL R9, [R4+-0xc] ;  /* 0xfffff40004097983 */ /* 0x000f280000100800 */
[----:B------:R-:W5:Y:S01]  /*0740*/  LDL R17, [R4+-0x10] ;  /* 0xfffff00004117983 */ /* 0x000f620000100800 */
[----:B------:R-:W-:-:S04]  /*0750*/  IADD3 R0, R0, -0x4, RZ ;  /* 0xfffffffc00007810 */ /* 0x000fc80007ffe0ff */
[----:B------:R-:W-:Y:S01]  /*0760*/  ISETP.GT.AND P1, PT, R0, R5, PT ;  /* 0x000000050000720c */ /* 0x000fe20003f24270 */
[----:B--2---:R0:W-:Y:S04]  /*0770*/  STL [R4], R6 ;  /* 0x0000000604007387 */ /* 0x0041e80000100800 */
[----:B---3--:R1:W-:Y:S04]  /*0780*/  STL [R4+-0x4], R7 ;  /* 0xfffffc0704007387 */ /* 0x0083e80000100800 */
[----:B----4-:R2:W-:Y:S04]  /*0790*/  STL [R4+-0x8], R9 ;  /* 0xfffff80904007387 */ /* 0x0105e80000100800 */
[----:B-----5:R3:W-:Y:S01]  /*07a0*/  STL [R4+-0xc], R17 ;  /* 0xfffff41104007387 */ /* 0x0207e20000100800 */
[----:B------:R-:W-:Y:S05]  /*07b0*/  @P1 BRA `(.L_x_450) ;  /* 0xffffff4000001947 */ /* 0x000fea000383ffff */
.L_x_445:
[----:B0123--:R-:W-:Y:S05]  /*07c0*/  BSYNC B2 ;  /* 0x0000000000027941 */ /* 0x00ffea0003800000 */
.L_x_444:
[----:B------:R-:W-:Y:S02]  /*07d0*/  IADD3 R0, R20, -c[0x0][0x20], RZ ;  /* 0x8000080014007a10 */ /* 0x000fe40007ffe0ff */
[----:B------:R-:W-:-:S03]  /*07e0*/  IADD3 R12, R12, 0x1, RZ ;  /* 0x000000010c0c7810 */ /* 0x000fc60007ffe0ff */
[----:B------:R-:W-:-:S08]  /*07f0*/  IMAD R5, R5, 0x4, R0 ;  /* 0x0000000405057824 */ /* 0x000fd000078e0200 */
[----:B------:R0:W-:Y:S02]  /*0800*/  STL [R5], R18 ;  /* 0x0000001205007387 */ /* 0x0001e40000100800 */
[----:B0-----:R-:W-:Y:S05]  /*0810*/  @!P0 BRA `(.L_x_451) ;  /* 0xfffffa7000008947 */ /* 0x001fea000383ffff */
.L_x_440:
[----:B------:R-:W-:Y:S05]  /*0820*/  BSYNC B0 ;  /* 0x0000000000007941 */ /* 0x000fea0003800000 */
.L_x_439:
[----:B------:R-:W-:-:S04]  /*0830*/  IADD3 R11, R11, 0x1, RZ ;  /* 0x000000010b0b7810 */ /* 0x000fc80007ffe0ff */
[----:B------:R-:W-:-:S12]  /*0840*/  ISETP.GE.AND P0, PT, R11, R10, PT ;  /* 0x0000000a0b00720c */ /* 0x000fd80003f06270 */
[----:B------:R-:W-:Y:S05]  /*0850*/  @!P0 BRA `(.L_x_452) ;  /* 0xfffff9f000008947 */ /* 0x000fea000383ffff */
.L_x_438:
[----:B------:R-:W-:Y:S05]  /*0860*/  BSYNC B1 ;  /* 0x0000000000017941 */ /* 0x000fea0003800000 */
.L_x_437:
[----:B------:R-:W0:Y:S01]  /*0870*/  I2F R12, R12 ;  /* 0x0000000c000c7306 */ /* 0x000e220000201400 */
[----:B------:R-:W-:Y:S01]  /*0880*/  IADD3 R3, R3, -c[0x0][0x184], RZ ;  /* 0x8000610003037a10 */ /* 0x000fe20007ffe0ff */
[----:B------:R-:W-:Y:S01]  /*0890*/  IMAD.MOV.U32 R21, RZ, RZ, 0x4 ;  /* 0x00000004ff157424 */ /* 0x000fe200078e00ff */
[----:B------:R-:W-:Y:S01]  /*08a0*/  IADD3 R2, R2, -c[0x0][0x180], RZ ;  /* 0x8000600002027a10 */ /* 0x000fe20007ffe0ff */
[----:B------:R-:W-:-:S04]  /*08b0*/  IMAD.MOV.U32 R4, RZ, RZ, c[0x0][0x190] ;  /* 0x00006400ff047624 */ /* 0x000fc800078e00ff */
[----:B------:R-:W-:Y:S02]  /*08c0*/  IMAD R0, R3, UR4, R2 ;  /* 0x0000000403007c24 */ /* 0x000fe4000f8e0202 */
[----:B------:R-:W-:Y:S02]  /*08d0*/  IMAD.SHL.U32 R23, R4, 0x4, RZ ;  /* 0x0000000404177824 */ /* 0x000fe400078e00ff */
[----:B------:R-:W-:-:S03]  /*08e0*/  IMAD.WIDE R2, R0, R21, c[0x0][0x160] ;  /* 0x0000580000027625 */ /* 0x000fc600078e0215 */
[----:B------:R-:W-:Y:S01]  /*08f0*/  SHF.R.S32.HI R25, RZ, 0x1f, R23 ;  /* 0x0000001fff197819 */ /* 0x000fe20000011417 */
[----:B0-----:R-:W-:-:S03]  /*0900*/  FMUL.FTZ R8, R12, 0.75 ;  /* 0x3f4000000c087820 */ /* 0x001fc60000410000 */
[----:B------:R-:W-:-:S03]  /*0910*/  IADD3 R4, P0, R23, R2, RZ ;  /* 0x0000000217047210 */ /* 0x000fc60007f1e0ff */
[----:B------:R-:W0:Y:S01]  /*0920*/  F2I.FTZ.TRUNC.NTZ R8, R8 ;  /* 0x0000000800087305 */ /* 0x000e22000021f100 */
[----:B------:R-:W2:Y:S01]  /*0930*/  LDG.E.SYS R2, [R2] ;  /* 0x0000000002027381 */ /* 0x000ea200001ee900 */
[----:B------:R-:W-:Y:S01]  /*0940*/  IMAD.X R5, R3, 0x1, R25, P0 ;  /* 0x0000000103057824 */ /* 0x000fe200000e0619 */
[----:B------:R-:W-:-:S05]  /*0950*/  IADD3 R6, P0, R23, R4, RZ ;  /* 0x0000000417067210 */ /* 0x000fca0007f1e0ff */
[----:B------:R-:W-:Y:S02]  /*0960*/  IMAD.X R7, R25, 0x1, R5, P0 ;  /* 0x0000000119077824 */ /* 0x000fe400000e0605 */
[----:B------:R-:W3:Y:S06]  /*0970*/  LDG.E.SYS R4, [R4] ;  /* 0x0000000004047381 */ /* 0x000eec00001ee900 */
[----:B------:R-:W4:Y:S01]  /*0980*/  LDG.E.SYS R6, [R6] ;  /* 0x0000000006067381 */ /* 0x000f2200001ee900 */
[----:B0-----:R-:W-:-:S08]  /*0990*/  IMAD R12, R8, 0x4, R1 ;  /* 0x00000004080c7824 */ /* 0x001fd000078e0201 */
[----:B------:R-:W5:Y:S01]  /*09a0*/  LDL R12, [R12] ;  /* 0x000000000c0c7983 */ /* 0x000f620000100800 */
[----:B------:R-:W-:Y:S01]  /*09b0*/  BSSY B0, `(.L_x_453) ;  /* 0x000002e000007945 */ /* 0x000fe20003800000 */
[----:B--2---:R-:W-:Y:S02]  /*09c0*/  FMNMX.FTZ R8, RZ, R2, !PT ;  /* 0x00000002ff087209 */ /* 0x004fe40007810000 */
[----:B---3--:R-:W-:-:S05]  /*09d0*/  FMNMX.FTZ R9, RZ, R4, !PT ;  /* 0x00000004ff097209 */ /* 0x008fca0007810000 */
[----:B------:R-:W-:Y:S01]  /*09e0*/  FADD.FTZ R11, R8, R9 ;  /* 0x00000009080b7221 */ /* 0x000fe20000010000 */
[----:B----4-:R-:W-:-:S05]  /*09f0*/  FMNMX.FTZ R10, RZ, R6, !PT ;  /* 0x00000006ff0a7209 */ /* 0x010fca0007810000 */
[----:B------:R-:W-:Y:S02]  /*0a00*/  FADD.FTZ R11, R10, R11 ;  /* 0x0000000b0a0b7221 */ /* 0x000fe40000010000 */
[----:B-----5:R-:W-:Y:S02]  /*0a10*/  FADD.FTZ R16, R12, R12 ;  /* 0x0000000c0c107221 */ /* 0x020fe40000010000 */
[----:B------:R-:W-:-:S05]  /*0a20*/  FMUL.FTZ R11, R11, 0.3333333432674407959 ;  /* 0x3eaaaaab0b0b7820 */ /* 0x000fca0000410000 */
[----:B------:R-:W-:Y:S01]  /*0a30*/  FSETP.GT.FTZ.AND P0, PT, R11, R16, PT ;  /* 0x000000100b00720b */ /* 0x000fe20003f14000 */
[----:B------:R-:W-:Y:S02]  /*0a40*/  IMAD.MOV.U32 R13, RZ, RZ, R8 ;  /* 0x000000ffff0d7224 */ /* 0x000fe400078e0008 */
[----:B------:R-:W-:-:S09]  /*0a50*/  IMAD.MOV.U32 R14, RZ, RZ, R9 ;  /* 0x000000ffff0e7224 */ /* 0x000fd200078e0009 */
[----:B------:R-:W-:Y:S05]  /*0a60*/  @!P0 BRA `(.L_x_454) ;  /* 0x0000022000008947 */ /* 0x000fea0003800000 */
[----:B------:R-:W-:-:S07]  /*0a70*/  IMAD.WIDE R4, R0, R21, c[0x0][0x168] ;  /* 0x00005a0000047625 */ /* 0x000fce00078e0215 */
[----:B------:R-:W-:-:S03]  /*0a80*/  IADD3 R6, P0, R23, R4, RZ ;  /* 0x0000000417067210 */ /* 0x000fc60007f1e0ff */
[----:B------:R-:W2:Y:S02]  /*0a90*/  LDG.E.SYS R9, [R4] ;  /* 0x0000000004097381 */ /* 0x000ea400001ee900 */
[----:B------:R-:W-:Y:S01]  /*0aa0*/  IMAD.X R7, R5, 0x1, R25, P0 ;  /* 0x0000000105077824 */ /* 0x000fe200000e0619 */
[----:B------:R-:W-:-:S05]  /*0ab0*/  IADD3 R2, P0, R23, R6, RZ ;  /* 0x0000000617027210 */ /* 0x000fca0007f1e0ff */
[----:B------:R-:W-:Y:S02]  /*0ac0*/  IMAD.X R3, R25, 0x1, R7, P0 ;  /* 0x0000000119037824 */ /* 0x000fe400000e0607 */
[----:B------:R-:W2:Y:S06]  /*0ad0*/  LDG.E.SYS R8, [R6] ;  /* 0x0000000006087381 */ /* 0x000eac00001ee900 */
[----:B------:R-:W3:Y:S01]  /*0ae0*/  LDG.E.SYS R15, [R2] ;  /* 0x00000000020f7381 */ /* 0x000ee200001ee900 */
[----:B--2---:R-:W-:-:S04]  /*0af0*/  FADD.FTZ R8, R8, R9 ;  /* 0x0000000908087221 */ /* 0x004fc80000010000 */
[----:B---3--:R-:W-:-:S04]  /*0b00*/  FADD.FTZ R8, R8, R15 ;  /* 0x0000000f08087221 */ /* 0x008fc80000010000 */
[----:B------:R-:W-:-:S06]  /*0b10*/  FMUL.FTZ R8, R8, 0.3333333432674407959 ;  /* 0x3eaaaaab08087820 */ /* 0x000fcc0000410000 */
[----:B------:R-:W0:Y:S02]  /*0b20*/  MUFU.SQRT R8, R8 ;  /* 0x0000000800087308 */ /* 0x000e240000002000 */
[----:B0-----:R-:W-:-:S05]  /*0b30*/  FFMA.FTZ R9, R8, -3, R11 ;  /* 0xc040000008097823 */ /* 0x001fca000001000b */
[----:B------:R-:W-:-:S12]  /*0b40*/  FSETP.GEU.FTZ.AND P0, PT, R9, R16, PT ;  /* 0x000000100900720b */ /* 0x000fd80003f1e000 */
[----:B------:R-:W-:Y:S05]  /*0b50*/  @P0 BRA `(.L_x_454) ;  /* 0x0000013000000947 */ /* 0x000fea0003800000 */
[----:B------:R-:W-:-:S10]  /*0b60*/  IMAD.WIDE R8, R0, R21, c[0x0][0x170] ;  /* 0x00005c0000087625 */ /* 0x000fd400078e0215 */
[----:B------:R-:W2:Y:S01]  /*0b70*/  LDG.E.SYS R12, [R8] ;  /* 0x00000000080c7381 */ /* 0x000ea200001ee900 */
[----:B------:R-:W0:Y:S01]  /*0b80*/  MUFU.RCP R11, R11 ;  /* 0x0000000b000b7308 */ /* 0x000e220000001000 */
[----:B--2---:R-:W-:-:S08]  /*0b90*/  FADD.FTZ R15, -R12, -RZ ;  /* 0x800000ff0c0f7221 */ /* 0x004fd00000010100 */
[----:B------:R1:W-:Y:S04]  /*0ba0*/  STG.E.SYS [R8], R15 ;  /* 0x0000000f08007386 */ /* 0x0003e8000010e900 */
[----:B------:R-:W2:Y:S01]  /*0bb0*/  LDG.E.SYS R17, [R4] ;  /* 0x0000000004117381 */ /* 0x000ea200001ee900 */
[----:B0-----:R-:W-:-:S04]  /*0bc0*/  FMUL.FTZ R12, R16, R11 ;  /* 0x0000000b100c7220 */ /* 0x001fc80000410000 */
[----:B------:R-:W-:-:S04]  /*0bd0*/  FMUL.FTZ R16, R12, R12 ;  /* 0x0000000c0c107220 */ /* 0x000fc80000410000 */
[----:B--2---:R-:W-:-:S08]  /*0be0*/  FMUL.FTZ R17, R16, R17 ;  /* 0x0000001110117220 */ /* 0x004fd00000410000 */
[----:B------:R1:W-:Y:S04]  /*0bf0*/  STG.E.SYS [R4], R17 ;  /* 0x0000001104007386 */ /* 0x0003e8000010e900 */
[----:B------:R-:W2:Y:S02]  /*0c00*/  LDG.E.SYS R18, [R6] ;  /* 0x0000000006127381 */ /* 0x000ea400001ee900 */
[----:B--2---:R-:W-:-:S08]  /*0c10*/  FMUL.FTZ R19, R16, R18 ;  /* 0x0000001210137220 */ /* 0x004fd00000410000 */
[----:B------:R1:W-:Y:S04]  /*0c20*/  STG.E.SYS [R6], R19 ;  /* 0x0000001306007386 */ /* 0x0003e8000010e900 */
[----:B------:R-:W2:Y:S01]  /*0c30*/  LDG.E.SYS R18, [R2] ;  /* 0x0000000002127381 */ /* 0x000ea200001ee900 */
[-C--:B------:R-:W-:Y:S02]  /*0c40*/  FMUL.FTZ R13, R13, R12.reuse ;  /* 0x0000000c0d0d7220 */ /* 0x080fe40000410000 */
[-C--:B------:R-:W-:Y:S02]  /*0c50*/  FMUL.FTZ R14, R14, R12.reuse ;  /* 0x0000000c0e0e7220 */ /* 0x080fe40000410000 */
[----:B------:R-:W-:Y:S02]  /*0c60*/  FMUL.FTZ R10, R10, R12 ;  /* 0x0000000c0a0a7220 */ /* 0x000fe40000410000 */
[----:B--2---:R-:W-:-:S08]  /*0c70*/  FMUL.FTZ R16, R16, R18 ;  /* 0x0000001210107220 */ /* 0x004fd00000410000 */
[----:B------:R1:W-:Y:S02]  /*0c80*/  STG.E.SYS [R2], R16 ;  /* 0x0000001002007386 */ /* 0x0003e4000010e900 */
.L_x_454:
[----:B-1----:R-:W-:Y:S05]  /*0c90*/  BSYNC B0 ;  /* 0x0000000000007941 */ /* 0x002fea0003800000 */
.L_x_453:
[----:B------:R-:W-:-:S07]  /*0ca0*/  IMAD.WIDE R2, R0, R21, c[0x0][0x178] ;  /* 0x00005e0000027625 */ /* 0x000fce00078e0215 */
[----:B------:R-:W-:-:S03]  /*0cb0*/  IADD3 R4, P0, R23, R2, RZ ;  /* 0x0000000217047210 */ /* 0x000fc60007f1e0ff */
[----:B------:R-:W-:Y:S01]  /*0cc0*/  STG.E.SYS [R2], R13 ;  /* 0x0000000d02007386 */ /* 0x000fe2000010e900 */
[----:B------:R-:W-:Y:S01]  /*0cd0*/  IADD3 R6, P1, R23, R4, RZ ;  /* 0x0000000417067210 */ /* 0x000fe20007f3e0ff */
[----:B------:R-:W-:-:S04]  /*0ce0*/  IMAD.X R5, R3, 0x1, R25, P0 ;  /* 0x0000000103057824 */ /* 0x000fc800000e0619 */
[----:B------:R-:W-:-:S04]  /*0cf0*/  IMAD.X R7, R25, 0x1, R5, P1 ;  /* 0x0000000119077824 */ /* 0x000fc800008e0605 */
[----:B------:R-:W-:Y:S04]  /*0d00*/  STG.E.SYS [R4], R14 ;  /* 0x0000000e04007386 */ /* 0x000fe8000010e900 */
[----:B------:R-:W-:Y:S01]  /*0d10*/  STG.E.SYS [R6], R10 ;  /* 0x0000000a06007386 */ /* 0x000fe2000010e900 */
[----:B------:R-:W-:Y:S05]  /*0d20*/  EXIT ;  /* 0x000000000000794d */ /* 0x000fea0003800000 */
.L_x_455:
[----:B------:R-:W-:-:S00]  /*0d30*/  BRA `(.L_x_455) ;  /* 0xfffffff000007947 */ /* 0x000fc0000383ffff */
[----:B------:R-:W-:-:S00]  /*0d40*/  NOP ;  /* 0x0000000000007918 */ /* 0x000fc00000000000 */
[----:B------:R-:W-:-:S00]  /*0d50*/  NOP ;  /* 0x0000000000007918 */ /* 0x000fc00000000000 */
[----:B------:R-:W-:-:S00]  /*0d60*/  NOP ;  /* 0x0000000000007918 */ /* 0x000fc00000000000 */
[----:B------:R-:W-:-:S00]  /*0d70*/  NOP ;  /* 0x0000000000007918 */ /* 0x000fc00000000000 */
.L_x_467:


//--------------------- .text.kernel_cuda_filter_get_feature --------------------------
	.section	.text.kernel_cuda_filter_get_feature,"ax",@progbits
	.sectioninfo	@"SHI_REGISTERS=19"
	.align	128
        .global         kernel_cuda_filter_get_feature
        .type           kernel_cuda_filter_get_feature,@function
        .size           kernel_cuda_filter_get_feature,(.L_x_468 - kernel_cuda_filter_get_feature)
        .other          kernel_cuda_filter_get_feature,@"STO_CUDA_ENTRY STV_DEFAULT"
kernel_cuda_filter_get_feature:
.text.kernel_cuda_filter_get_feature:
[----:B------:R-:W-:-:S08]  /*0000*/  IMAD.MOV.U32 R1, RZ, RZ, c[0x0][0x28] ;  /* 0x00000a00ff017624 */ /* 0x000fd000078e00ff */
[----:B------:R0:W0:Y:S01]  /*0010*/  S2UR UR4, SR_CTAID.Y ;  /* 0x00000000000479c3 */ /* 0x0000220000002600 */
[----:B------:R-:W1:Y:S01]  /*0020*/  S2R R11, SR_CTAID.X ;  /* 0x00000000000b7919 */ /* 0x000e620000002500 */
[----:B------:R-:W2:Y:S01]  /*0030*/  S2R R6, SR_TID.Y ;  /* 0x0000000000067919 */ /* 0x000ea20000002200 */
[----:B------:R-:W3:Y:S01]  /*0040*/  S2R R13, SR_TID.X ;  /* 0x00000000000d7919 */ /* 0x000ee20000002100 */
[----:B------:R-:W-:Y:S01]  /*0050*/  ULDC UR5, c[0x0][0x4] ;  /* 0x0000010000057ab9 */ /* 0x000fe20000000800 */
[----:B------:R-:W-:Y:S01]  /*0060*/  ULDC UR6, c[0x0][0x194] ;  /* 0x0000650000067ab9 */ /* 0x000fe20000000800 */
[----:B------:R-:W-:Y:S01]  /*0070*/  IMAD.MOV.U32 R0, RZ, RZ, c[0x0][0x0] ;  /* 0x00000000ff007624 */ /* 0x000fe200078e00ff */
[----:B0-----:R-:W-:-:S03]  /*0080*/  UIMAD UR4, UR4, UR5, UR6 ;  /* 0x00000005040472a4 */ /* 0x001fc6000f8e0206 */
[----:B-1----:R-:W-:-:S04]  /*0090*/  IMAD R0, R11, R0, c[0x0][0x190] ;  /* 0x000064000b007624 */ /* 0x002fc800078e0200 */
[----:B---3--:R-:W-:Y:S01]  /*00a0*/  IMAD.IADD R0, R0, 0x1, R13 ;  /* 0x0000000100007824 */ /* 0x008fe200078e020d */
[----:B--2---:R-:W-:-:S04]  /*00b0*/  IADD3 R6, R6, UR4, RZ ;  /* 0x0000000406067c10 */ /* 0x004fc8000fffe0ff */
[----:B------:R-:W-:-:S04]  /*00c0*/  ISETP.GE.AND P0, PT, R6, c[0x0][0x19c], PT ;  /* 0x0000670006007a0c */ /* 0x000fc80003f06270 */
[----:B------:R-:W-:-:S12]  /*00d0*/  ISETP.GE.OR P0, PT, R0, c[0x0][0x198], P0 ;  /* 0x0000660000007a0c */ /* 0x000fd80000706670 */
[----:B------:R-:W-:Y:S05]  /*00e0*/  @P0 EXIT ;  /* 0x000000000000094d */ /* 0x000fea0003800000 */
[----:B------:R-:W-:Y:S01]  /*00f0*/  ULDC UR4, c[0x0][0x168] ;  /* 0x00005a0000047ab9 */ /* 0x000fe20000000800 */
[----:B------:R-:W-:Y:S01]  /*0100*/  ULDC UR5, c[0x0][0x16c] ;  /* 0x00005b0000057ab9 */ /* 0x000fe20000000800 */
[----:B------:R-:W-:-:S04]  /*0110*/  UIADD3 UR4, UP0, UR4, 0x4c, URZ ;  /* 0x0000004c04047890 */ /* 0x000fc8000ff1e03f */
[----:B------:R-:W-:-:S09]  /*0120*/  UIADD3.X UR5, URZ, UR5, URZ, UP0, !UPT ;  /* 0x000000053f057290 */ /* 0x000fd200087fe43f */
[----:B------:R-:W2:Y:S04]  /*0130*/  LDG.E.SYS R2, [UR4] ;  /* 0x00000004ff027981 */ /* 0x000ea8000c1ee900 */
[----:B------:R-:W3:Y:S01]  /*0140*/  LDG.E.SYS R3, [UR4+0x10] ;  /* 0x00001004ff037981 */ /* 0x000ee2000c1ee900 */
[----:B--2---:R-:W-:Y:S02]  /*0150*/  ISETP.GE.AND P0, PT, R0, R2, PT ;  /* 0x000000020000720c */ /* 0x004fe40003f06270 */
[----:B---3--:R-:W-:-:S10]  /*0160*/  ISETP.GE.AND P2, PT, R6, R3, PT ;  /* 0x000000030600720c */ /* 0x008fd40003f46270 */
[----:B------:R-:W2:Y:S04]  /*0170*/  @P0 LDG.E.SYS R2, [UR4+0x4] ;  /* 0x00000404ff020981 */ /* 0x000ea8000c1ee900 */
[----:B------:R-:W3:Y:S01]  /*0180*/  @P2 LDG.E.SYS R3, [UR4+0x14] ;  /* 0x00001404ff032981 */ /* 0x000ee2000c1ee900 */
[----:B------:R-:W-:Y:S02]  /*0190*/  IMAD.MOV.U32 R4, RZ, RZ, RZ ;  /* 0x000000ffff047224 */ /* 0x000fe400078e00ff */
[----:B------:R-:W-:Y:S01]  /*01a0*/  @P2 IMAD.MOV.U32 R5, RZ, RZ, 0x3 ;  /* 0x00000003ff052424 */ /* 0x000fe200078e00ff */
[----:B--2---:R-:W-:Y:S01]  /*01b0*/  @P0 ISETP.GE.AND P1, PT, R0, R2, PT ;  /* 0x000000020000020c */ /* 0x004fe20003f26270 */
[----:B------:R-:W-:Y:S01]  /*01c0*/  @P0 IMAD.MOV.U32 R2, RZ, RZ, 0x1 ;  /* 0x00000001ff020424 */ /* 0x000fe200078e00ff */
[----:B---3--:R-:W-:Y:S01]  /*01d0*/  @P2 ISETP.GE.AND P3, PT, R6, R3, PT ;  /* 0x000000030600220c */ /* 0x008fe20003f66270 */
[----:B------:R-:W-:-:S03]  /*01e0*/  IMAD.MOV.U32 R3, RZ, RZ, RZ ;  /* 0x000000ffff037224 */ /* 0x000fc600078e00ff */
[----:B------:R-:W-:Y:S02]  /*01f0*/  @P0 SEL R4, R2, 0x2, !P1 ;  /* 0x0000000202040807 */ /* 0x000fe40004800000 */
[----:B------:R-:W-:-:S05]  /*0200*/  @P2 SEL R3, R5, 0x6, !P3 ;  /* 0x0000000605032807 */ /* 0x000fca0005800000 */
[----:B------:R-:W-:-:S05]  /*0210*/  IMAD.IADD R3, R4, 0x1, R3 ;  /* 0x0000000104037824 */ /* 0x000fca00078e0203 */
[----:B------:R-:W-:-:S04]  /*0220*/  LEA R4, P0, R3, c[0x0][0x168], 0x2 ;  /* 0x00005a0003047a11 */ /* 0x000fc800078010ff */
[----:B------:R-:W-:-:S08]  /*0230*/  LEA.HI.X R5, R3, c[0x0][0x16c], RZ, 0x2, P0 ;  /* 0x00005b0003057a11 */ /* 0x000fd000000f14ff */
[----:B------:R-:W2:Y:S04]  /*0240*/  LDG.E.SYS R9, [R4] ;  /* 0x0000000004097381 */ /* 0x000ea800001ee900 */
[----:B------:R-:W3:Y:S01]  /*0250*/  LDG.E.SYS R7, [R4+0x24] ;  /* 0x0000240004077381 */ /* 0x000ee200001ee900 */
[----:B------:R-:W-:-:S04]  /*0260*/  LEA R2, P0, R3, c[0x0][0x168], 0x3 ;  /* 0x00005a0003027a11 */ /* 0x000fc800078018ff */
[----:B------:R-:W-:-:S08]  /*0270*/  LEA.HI.X R3, R3, c[0x0][0x16c], RZ, 0x3, P0 ;  /* 0x00005b0003037a11 */ /* 0x000fd000000f1cff */
[----:B------:R-:W4:Y:S01]  /*0280*/  LDG.E.64.SYS R2, [R2+0x68] ;  /* 0x0000680002027381 */ /* 0x000f2200001eeb00 */
[----:B------:R-:W-:Y:S02]  /*0290*/  ULDC UR4, c[0x0][0x1a4] ;  /* 0x0000690000047ab9 */ /* 0x000fe40000000800 */
[----:B------:R-:W-:Y:S01]  /*02a0*/  USHF.R.S32.HI UR4, URZ, 0x1f, UR4 ;  /* 0x0000001f3f047899 */ /* 0x000fe20008011404 */
[----:B--2---:R-:W-:-:S04]  /*02b0*/  IMAD.IADD R0, R0, 0x1, R9 ;  /* 0x0000000100007824 */ /* 0x004fc800078e0209 */
[----:B---3--:R-:W-:Y:S02]  /*02c0*/  IMAD R0, R6, R7, R0 ;  /* 0x0000000706007224 */ /* 0x008fe400078e0200 */
[----:B------:R-:W-:Y:S02]  /*02d0*/  IMAD.MOV.U32 R7, RZ, RZ, c[0x0][0x170] ;  /* 0x00005c00ff077624 */ /* 0x000fe400078e00ff */
[----:B------:R-:W-:-:S05]  /*02e0*/  IMAD R0, R0, c[0x0][0x1a0], RZ ;  /* 0x0000680000007a24 */ /* 0x000fca00078e02ff */
[----:B------:R-:W-:-:S04]  /*02f0*/  IADD3 R14, P0, R0, c[0x0][0x1a4], RZ ;  /* 0x00006900000e7a10 */ /* 0x000fc80007f1e0ff */
[----:B------:R-:W-:Y:S02]  /*0300*/  LEA.HI.X.SX32 R16, R0, UR4, 0x1, P0 ;  /* 0x0000000400107c11 */ /* 0x000fe400080f0eff */
[----:B------:R-:W-:-:S04]  /*0310*/  IADD3 R0, P0, R14, c[0x0][0x170], RZ ;  /* 0x00005c000e007a10 */ /* 0x000fc80007f1e0ff */
[----:B------:R-:W-:Y:S02]  /*0320*/  LEA.HI.X.SX32 R5, R7, R16, 0x1, P0 ;  /* 0x0000001007057211 */ /* 0x000fe400000f0eff */
[----:B----4-:R-:W-:-:S04]  /*0330*/  LEA R4, P0, R0, R2, 0x2 ;  /* 0x0000000200047211 */ /* 0x010fc800078010ff */
[----:B------:R-:W-:-:S08]  /*0340*/  LEA.HI.X R5, R0, R3, R5, 0x2, P0 ;  /* 0x0000000300057211 */ /* 0x000fd000000f1405 */
[----:B------:R0:W2:Y:S01]  /*0350*/  LD.E.SYS R9, [R4] ;  /* 0x0000000004097980 */ /* 0x0000a2000010e900 */
[----:B------:R-:W1:Y:S01]  /*0360*/  I2F R8, c[0x0][0x160] ;  /* 0x0000580000087b06 */ /* 0x000e620000201400 */
[----:B------:R-:W-:Y:S01]  /*0370*/  UMOV UR4, 0x3 ;  /* 0x0000000300047882 */ /* 0x000fe20000000000 */
[----:B------:R-:W-:Y:S01]  /*0380*/  ULDC UR5, c[0x0][0x190] ;  /* 0x0000640000057ab9 */ /* 0x000fe20000000800 */
[----:B------:R-:W-:Y:S01]  /*0390*/  IMAD.MOV.U32 R12, RZ, RZ, c[0x0][0x160] ;  /* 0x00005800ff0c7624 */ /* 0x000fe200078e00ff */
[----:B------:R-:W-:Y:S01]  /*03a0*/  UIADD3 UR4, UR4, -UR5, URZ ;  /* 0x8000000504047290 */ /* 0x000fe2000fffe03f */
[----:B------:R-:W-:Y:S01]  /*03b0*/  IADD3 R6, R6, -c[0x0][0x194], RZ ;  /* 0x8000650006067a10 */ /* 0x000fe20007ffe0ff */
[----:B------:R-:W-:Y:S01]  /*03c0*/  IMAD R0, R11, c[0x0][0x0], R13 ;  /* 0x000000000b007a24 */ /* 0x000fe200078e020d */
[----:B------:R-:W-:Y:S01]  /*03d0*/  ULDC UR5, c[0x0][0x198] ;  /* 0x0000660000057ab9 */ /* 0x000fe20000000800 */
[----:B------:R-:W-:Y:S01]  /*03e0*/  ISETP.GT.AND P0, PT, R12, 0x1, PT ;  /* 0x000000010c00780c */ /* 0x000fe20003f04270 */
[----:B------:R-:W-:Y:S01]  /*03f0*/  UIADD3 UR4, UR4, UR5, URZ ;  /* 0x0000000504047290 */ /* 0x000fe2000fffe03f */
[----:B------:R-:W-:-:S03]  /*0400*/  IMAD.MOV.U32 R7, RZ, RZ, 0x4 ;  /* 0x00000004ff077424 */ /* 0x000fc600078e00ff */
[----:B------:R-:W-:Y:S01]  /*0410*/  ULOP3.LUT UR4, UR4, 0xfffffffc, URZ, 0xc0, !UPT ;  /* 0xfffffffc04047892 */ /* 0x000fe2000f8ec03f */
[----:B-1----:R-:W2:Y:S05]  /*0420*/  MUFU.RCP R10, R8 ;  /* 0x00000008000a7308 */ /* 0x002eaa0000001000 */
[----:B------:R-:W-:Y:S02]  /*0430*/  IMAD R6, R6, UR4, R0 ;  /* 0x0000000406067c24 */ /* 0x000fe4000f8e0200 */
[----:B------:R-:W-:Y:S02]  /*0440*/  @!P0 IMAD.MOV.U32 R0, RZ, RZ, 0x501502f9 ;  /* 0x501502f9ff008424 */ /* 0x000fe400078e00ff */
[----:B0-----:R-:W-:-:S02]  /*0450*/  IMAD.WIDE R4, R6, R7, c[0x0][0x178] ;  /* 0x00005e0006047625 */ /* 0x001fc400078e0207 */
[----:B------:R-:W-:Y:S02]  /*0460*/  IMAD.WIDE R6, R6, R7, c[0x0][0x180] ;  /* 0x0000600006067625 */ /* 0x000fe400078e0207 */
[----:B--2---:R-:W-:-:S08]  /*0470*/  FMUL.FTZ R9, R9, R10 ;  /* 0x0000000a09097220 */ /* 0x004fd00000410000 */
[----:B------:R0:W-:Y:S04]  /*0480*/  STG.E.SYS [R4], R9 ;  /* 0x0000000904007386 */ /* 0x0001e8000010e900 */
[----:B------:R0:W-:Y:S01]  /*0490*/  @!P0 STG.E.SYS [R6], R0 ;  /* 0x0000000006008386 */ /* 0x0001e2000010e900 */
[----:B------:R-:W-:Y:S05]  /*04a0*/  @!P0 EXIT ;  /* 0x000000000000894d */ /* 0x000fea0003800000 */
[----:B0-----:R-:W-:Y:S01]  /*04b0*/  IMAD.MOV.U32 R5, RZ, RZ, c[0x0][0x174] ;  /* 0x00005d00ff057624 */ /* 0x001fe200078e00ff */
[----:B------:R-:W-:-:S04]  /*04c0*/  IADD3 R0, P0, R14, c[0x0][0x174], RZ ;  /* 0x00005d000e007a10 */ /* 0x000fc80007f1e0ff */
[----:B------:R-:W-:Y:S02]  /*04d0*/  LEA.HI.X.SX32 R5, R5, R16, 0x1, P0 ;  /* 0x0000001005057211 */ /* 0x000fe400000f0eff */
[----:B------:R-:W-:-:S04]  /*04e0*/  LEA R2, P0, R0, R2, 0x2 ;  /* 0x0000000200027211 */ /* 0x000fc800078010ff */
[----:B------:R-:W-:-:S08]  /*04f0*/  LEA.HI.X R3, R0, R3, R5, 0x2, P0 ;  /* 0x0000000300037211 */ /* 0x000fd000000f1405 */
[----:B------:R-:W2:Y:S01]  /*0500*/  LD.E.SYS R2, [R2] ;  /* 0x0000000002027980 */ /* 0x000ea2000010e900 */
[----:B------:R-:W-:Y:S01]  /*0510*/  IADD3 R0, R12, -0x1, RZ ;  /* 0xffffffff0c007810 */ /* 0x000fe20007ffe0ff */
[----:B------:R-:W-:-:S04]  /*0520*/  FMUL.FTZ R5, R9, R9 ;  /* 0x0000000909057220 */ /* 0x000fc80000410000 */
[----:B------:R-:W-:-:S06]  /*0530*/  IMAD R0, R0, c[0x0][0x160], RZ ;  /* 0x0000580000007a24 */ /* 0x000fcc00078e02ff */
[----:B------:R-:W0:Y:S02]  /*0540*/  I2F R0, R0 ;  /* 0x0000000000007306 */ /* 0x000e240000201400 */
[----:B0-----:R-:W0:Y:S01]  /*0550*/  MUFU.RCP R4, R0 ;  /* 0x0000000000047308 */ /* 0x001e220000001000 */
[----:B--2---:R-:W-:-:S04]  /*0560*/  FFMA.FTZ R5, -R8, R5, R2 ;  /* 0x0000000508057223 */ /* 0x004fc80000010102 */
[----:B0-----:R-:W-:-:S05]  /*0570*/  FMUL.FTZ R5, R5, R4 ;  /* 0x0000000405057220 */ /* 0x001fca0000410000 */
[----:B------:R-:W-:-:S08]  /*0580*/  FMNMX.FTZ R5, RZ, R5, !PT ;  /* 0x00000005ff057209 */ /* 0x000fd00007810000 */
[----:B------:R-:W-:Y:S01]  /*0590*/  STG.E.SYS [R6], R5 ;  /* 0x0000000506007386 */ /* 0x000fe2000010e900 */
[----:B------:R-:W-:Y:S05]  /*05a0*/  EXIT ;  /* 0x000000000000794d */ /* 0x000fea0003800000 */
.L_x_456:
[----:B------:R-:W-:-:S00]  /*05b0*/  BRA `(.L_x_456) ;  /* 0xfffffff000007947 */ /* 0x000fc0000383ffff */
[----:B------:R-:W-:-:S00]  /*05c0*/  NOP ;  /* 0x0000000000007918 */ /* 0x000fc00000000000 */
[----:B------:R-:W-:-:S00]  /*05d0*/  NOP ;  /* 0x0000000000007918 */ /* 0x000fc00000000000 */
[----:B------:R-:W-:-:S00]  /*05e0*/  NOP ;  /* 0x0000000000007918 */ /* 0x000fc00000000000 */
[----:B------:R-:W-:-:S00]  /*05f0*/  NOP ;  /* 0x0000000000007918 */ /* 0x000fc00000000000 */
.L_x_468:


//--------------------- .text.kernel_cuda_filter_divide_shadow --------------------------
	.section	.text.kernel_cuda_filter_divide_shadow,"ax",@progbits
	.sectioninfo	@"SHI_REGISTERS=19"
	.align	128
        .global         kernel_cuda_filter_divide_shadow
        .type           kernel_cuda_filter_divide_shadow,@function
        .size           kernel_cuda_filter_divide_shadow,(.L_x_469 - kernel_cuda_filter_divide_shadow)
        .other          kernel_cuda_filter_divide_shadow,@"STO_CUDA_ENTRY STV_DEFAULT"
kernel_cuda_filter_divide_shadow:
.text.kernel_cuda_filter_divide_shadow:
[----:B------:R-:W-:-:S08]  /*0000*/  MOV R1, c[0x0][0x28] ;  /* 0x00000a0000017a02 */ /* 0x000fd00000000f00 */
[----:B------:R0:W0:Y:S01]  /*0010*/  S2UR UR4, SR_CTAID.Y ;  /* 0x00000000000479c3 */ /* 0x0000220000002600 */
[----:B------:R-:W1:Y:S01]  /*0020*/  S2R R9, SR_CTAID.X ;  /* 0x0000000000097919 */ /* 0x000e620000002500 */
[----:B------:R-:W2:Y:S01]  /*0030*/  S2R R8, SR_TID.Y ;  /* 0x0000000000087919 */ /* 0x000ea20000002200 */
[----:B------:R-:W3:Y:S01]  /*0040*/  S2R R10, SR_TID.X ;  /* 0x00000000000a7919 */ /* 0x000ee20000002100 */
[----:B------:R-:W-:Y:S01]  /*0050*/  ULDC UR5, c[0x0][0x4] ;  /* 0x0000010000057ab9 */ /* 0x000fe20000000800 */
[----:B------:R-:W-:Y:S01]  /*0060*/  ULDC UR6, c[0x0][0x1a4] ;  /* 0x0000690000067ab9 */ /* 0x000fe20000000800 */
[----:B------:R-:W-:Y:S01]  /*0070*/  MOV R0, c[0x0][0x0] ;  /* 0x0000000000007a02 */ /* 0x000fe20000000f00 */
[----:B0-----:R-:W-:-:S04]  /*0080*/  UIMAD UR4, UR4, UR5, UR6 ;  /* 0x00000005040472a4 */ /* 0x001fc8000f8e0206 */
[----:B-1----:R-:W-:Y:S02]  /*0090*/  IMAD R0, R9, R0, c[0x0][0x1a0] ;  /* 0x0000680009007624 */ /* 0x002fe400078e0200 */
[----:B--2---:R-:W-:-:S03]  /*00a0*/  IADD3 R8, R8, UR4, RZ ;  /* 0x0000000408087c10 */ /* 0x004fc6000fffe0ff */
[----:B---3--:R-:W-:Y:S02]  /*00b0*/  IADD3 R2, R0, R10, RZ ;  /* 0x0000000a00027210 */ /* 0x008fe40007ffe0ff */
[----:B------:R-:W-:-:S04]  /*00c0*/  ISETP.GE.AND P0, PT, R8, c[0x0][0x1ac], PT ;  /* 0x00006b0008007a0c */ /* 0x000fc80003f06270 */
[----:B------:R-:W-:-:S12]  /*00d0*/  ISETP.GE.OR P0, PT, R2, c[0x0][0x1a8], P0 ;  /* 0x00006a0002007a0c */ /* 0x000fd80000706670 */
[----:B------:R-:W-:Y:S05]  /*00e0*/  @P0 EXIT ;  /* 0x000000000000094d */ /* 0x000fea0003800000 */
[----:B------:R-:W-:Y:S01]  /*00f0*/  ULDC UR4, c[0x0][0x168] ;  /* 0x00005a0000047ab9 */ /* 0x000fe20000000800 */
[----:B------:R-:W-:Y:S01]  /*0100*/  ULDC UR5, c[0x0][0x16c] ;  /* 0x00005b0000057ab9 */ /* 0x000fe20000000800 */
[----:B------:R-:W-:-:S04]  /*0110*/  UIADD3 UR4, UP0, UR4, 0x4c, URZ ;  /* 0x0000004c04047890 */ /* 0x000fc8000ff1e03f */
[----:B------:R-:W-:-:S09]  /*0120*/  UIADD3.X UR5, URZ, UR5, URZ, UP0, !UPT ;  /* 0x000000053f057290 */ /* 0x000fd200087fe43f */
[----:B------:R-:W2:Y:S04]  /*0130*/  LDG.E.SYS R5, [UR4+0x10] ;  /* 0x00001004ff057981 */ /* 0x000ea8000c1ee900 */
[----:B------:R-:W3:Y:S01]  /*0140*/  LDG.E.SYS R3, [UR4] ;  /* 0x00000004ff037981 */ /* 0x000ee2000c1ee900 */
[----:B--2---:R-:W-:Y:S02]  /*0150*/  ISETP.GE.AND P2, PT, R8, R5, PT ;  /* 0x000000050800720c */ /* 0x004fe40003f46270 */
[----:B---3--:R-:W-:-:S10]  /*0160*/  ISETP.GE.AND P0, PT, R2, R3, PT ;  /* 0x000000030200720c */ /* 0x008fd40003f06270 */
[----:B------:R-:W2:Y:S04]  /*0170*/  @P2 LDG.E.SYS R5, [UR4+0x14] ;  /* 0x00001404ff052981 */ /* 0x000ea8000c1ee900 */
[----:B------:R-:W3:Y:S01]  /*0180*/  @P0 LDG.E.SYS R3, [UR4+0x4] ;  /* 0x00000404ff030981 */ /* 0x000ee2000c1ee900 */
[----:B--2---:R-:W-:Y:S02]  /*0190*/  @P2 ISETP.GE.AND P3, PT, R8, R5, PT ;  /* 0x000000050800220c */ /* 0x004fe40003f66270 */
[----:B------:R-:W-:Y:S01]  /*01a0*/  CS2R R4, SRZ ;  /* 0x0000000000047805 */ /* 0x000fe2000001ff00 */
[----:B---3--:R-:W-:Y:S02]  /*01b0*/  @P0 ISETP.GE.AND P1, PT, R2, R3, PT ;  /* 0x000000030200020c */ /* 0x008fe40003f26270 */
[----:B------:R-:W-:-:S02]  /*01c0*/  @P0 MOV R2, 0x1 ;  /* 0x0000000100020802 */ /* 0x000fc40000000f00 */
[----:B------:R-:W-:Y:S02]  /*01d0*/  @P2 MOV R3, 0x3 ;  /* 0x0000000300032802 */ /* 0x000fe40000000f00 */
[----:B------:R-:W-:Y:S02]  /*01e0*/  @P0 SEL R4, R2, 0x2, !P1 ;  /* 0x0000000202040807 */ /* 0x000fe40004800000 */
[----:B------:R-:W-:-:S04]  /*01f0*/  @P2 SEL R5, R3, 0x6, !P3 ;  /* 0x0000000603052807 */ /* 0x000fc80005800000 */
[----:B------:R-:W-:-:S04]  /*0200*/  IADD3 R5, R4, R5, RZ ;  /* 0x0000000504057210 */ /* 0x000fc80007ffe0ff */
[----:B------:R-:W-:-:S04]  /*0210*/  LEA R2, P0, R5, c[0x0][0x168], 0x2 ;  /* 0x00005a0005027a11 */ /* 0x000fc800078010ff */
[----:B------:R-:W-:-:S08]  /*0220*/  LEA.HI.X R3, R5, c[0x0][0x16c], RZ, 0x2, P0 ;  /* 0x00005b0005037a11 */ /* 0x000fd000000f14ff */
[----:B------:R-:W2:Y:S01]  /*0230*/  LDG.E.SYS R7, [R2] ;  /* 0x0000000002077381 */ /* 0x000ea200001ee900 */
[----:B------:R-:W-:-:S03]  /*0240*/  LEA R4, P0, R5, c[0x0][0x168], 0x3 ;  /* 0x00005a0005047a11 */ /* 0x000fc600078018ff */
[----:B------:R-:W3:Y:S01]  /*0250*/  LDG.E.SYS R6, [R2+0x24] ;  /* 0x0000240002067381 */ /* 0x000ee200001ee900 */
[----:B------:R-:W-:-:S08]  /*0260*/  LEA.HI.X R5, R5, c[0x0][0x16c], RZ, 0x3, P0 ;  /* 0x00005b0005057a11 */ /* 0x000fd000000f1cff */
[----:B------:R-:W4:Y:S01]  /*0270*/  LDG.E.64.SYS R4, [R4+0x68] ;  /* 0x0000680004047381 */ /* 0x000f2200001eeb00 */
[----:B------:R-:W-:Y:S02]  /*0280*/  ULDC UR4, c[0x0][0x1b4] ;  /* 0x00006d0000047ab9 */ /* 0x000fe40000000800 */
[----:B------:R-:W-:Y:S01]  /*0290*/  USHF.R.S32.HI UR4, URZ, 0x1f, UR4 ;  /* 0x0000001f3f047899 */ /* 0x000fe20008011404 */
[----:B--2---:R-:W-:-:S05]  /*02a0*/  IADD3 R7, R7, R0, R10 ;  /* 0x0000000007077210 */ /* 0x004fca0007ffe00a */
[----:B---3--:R-:W-:-:S04]  /*02b0*/  IMAD R6, R8, R6, R7 ;  /* 0x0000000608067224 */ /* 0x008fc800078e0207 */
[----:B------:R-:W-:-:S05]  /*02c0*/  IMAD R6, R6, c[0x0][0x1b0], RZ ;  /* 0x00006c0006067a24 */ /* 0x000fca00078e02ff */
[----:B------:R-:W-:-:S04]  /*02d0*/  IADD3 R7, P0, R6, c[0x0][0x1b4], RZ ;  /* 0x00006d0006077a10 */ /* 0x000fc80007f1e0ff */
[----:B------:R-:W-:Y:S02]  /*02e0*/  LEA.HI.X.SX32 R13, R6, UR4, 0x1, P0 ;  /* 0x00000004060d7c11 */ /* 0x000fe400080f0eff */
[----:B----4-:R-:W-:-:S04]  /*02f0*/  LEA R6, P0, R7, R4, 0x2 ;  /* 0x0000000407067211 */ /* 0x010fc800078010ff */
[----:B------:R-:W-:-:S08]  /*0300*/  LEA.HI.X R7, R7, R5, R13, 0x2, P0 ;  /* 0x0000000507077211 */ /* 0x000fd000000f140d */
[----:B------:R-:W2:Y:S04]  /*0310*/  LD.E.SYS R0, [R6+0x38] ;  /* 0x0000003806007980 */ /* 0x000ea8000010e900 */
[----:B------:R-:W3:Y:S01]  /*0320*/  LD.E.SYS R4, [R6+0x3c] ;  /* 0x0000003c06047980 */ /* 0x000ee2000010e900 */
[----:B------:R-:W-:Y:S01]  /*0330*/  UMOV UR4, 0x3 ;  /* 0x0000000300047882 */ /* 0x000fe20000000000 */
[----:B------:R-:W-:Y:S02]  /*0340*/  ULDC UR5, c[0x0][0x1a0] ;  /* 0x0000680000057ab9 */ /* 0x000fe40000000800 */
[----:B------:R-:W-:-:S03]  /*0350*/  UIADD3 UR4, UR4, -UR5, URZ ;  /* 0x8000000504047290 */ /* 0x000fc6000fffe03f */
[----:B------:R-:W-:Y:S02]  /*0360*/  ULDC UR5, c[0x0][0x1a8] ;  /* 0x00006a0000057ab9 */ /* 0x000fe40000000800 */
[----:B------:R-:W-:Y:S01]  /*0370*/  UIADD3 UR4, UR4, UR5, URZ ;  /* 0x0000000504047290 */ /* 0x000fe2000fffe03f */
[----:B------:R-:W-:Y:S01]  /*0380*/  IADD3 R8, R8, -c[0x0][0x1a4], RZ ;  /* 0x8000690008087a10 */ /* 0x000fe20007ffe0ff */
[----:B------:R-:W-:Y:S02]  /*0390*/  IMAD R2, R9, c[0x0][0x0], R10 ;  /* 0x0000000009027a24 */ /* 0x000fe400078e020a */
[----:B------:R-:W-:Y:S01]  /*03a0*/  ULOP3.LUT UR4, UR4, 0xfffffffc, URZ, 0xc0, !UPT ;  /* 0xfffffffc04047892 */ /* 0x000fe2000f8ec03f */
[----:B------:R-:W-:-:S05]  /*03b0*/  MOV R16, 0x4 ;  /* 0x0000000400107802 */ /* 0x000fca0000000f00 */
[----:B------:R-:W-:-:S04]  /*03c0*/  IMAD R10, R8, UR4, R2 ;  /* 0x00000004080a7c24 */ /* 0x000fc8000f8e0202 */
[----:B------:R-:W-:Y:S01]  /*03d0*/  IMAD.WIDE R2, R10, R16, c[0x0][0x170] ;  /* 0x00005c000a027625 */ /* 0x000fe200078e0210 */
[----:B--2---:R-:W-:-:S06]  /*03e0*/  FMNMX.FTZ R0, R0, 1.0000000116860974231e-07, !PT ;  /* 0x33d6bf9500007809 */ /* 0x004fcc0007810000 */
[----:B------:R-:W3:Y:S02]  /*03f0*/  MUFU.RCP R5, R0 ;  /* 0x0000000000057308 */ /* 0x000ee40000001000 */
[----:B---3--:R-:W-:-:S08]  /*0400*/  FMUL.FTZ R8, R4, R5 ;  /* 0x0000000504087220 */ /* 0x008fd00000410000 */
[----:B------:R0:W-:Y:S04]  /*0410*/  STG.E.SYS [R2], R8 ;  /* 0x0000000802007386 */ /* 0x0001e8000010e900 */
[----:B------:R-:W2:Y:S04]  /*0420*/  LD.E.SYS R4, [R6+0x44] ;  /* 0x0000004406047980 */ /* 0x000ea8000010e900 */
[----:B------:R-:W3:Y:S01]  /*0430*/  LD.E.SYS R9, [R6+0x48] ;  /* 0x0000004806097980 */ /* 0x000ee2000010e900 */
[----:B------:R-:W-:Y:S01]  /*0440*/  ULDC UR6, c[0x0][0x160] ;  /* 0x0000580000067ab9 */ /* 0x000fe20000000800 */
[----:B------:R-:W-:Y:S01]  /*0450*/  ULDC UR5, c[0x0][0x160] ;  /* 0x0000580000057ab9 */ /* 0x000fe20000000800 */
[----:B------:R-:W-:Y:S01]  /*0460*/  UMOV UR4, 0x1 ;  /* 0x0000000100047882 */ /* 0x000fe20000000000 */
[----:B------:R-:W-:Y:S01]  /*0470*/  ULEA.HI UR7, UR5, UR6, URZ, 0x1 ;  /* 0x0000000605077291 */ /* 0x000fe2000f8f083f */
[----:B------:R-:W-:-:S03]  /*0480*/  UIADD3 UR4, UR4, UR6, URZ ;  /* 0x0000000604047290 */ /* 0x000fc6000fffe03f */
[----:B------:R-:W-:Y:S01]  /*0490*/  USHF.R.S32.HI UR7, URZ, 0x1, UR7 ;  /* 0x000000013f077899 */ /* 0x000fe20008011407 */
[----:B--2---:R-:W-:-:S06]  /*04a0*/  FMNMX.FTZ R0, R4, 1.0000000116860974231e-07, !PT ;  /* 0x33d6bf9504007809 */ /* 0x004fcc0007810000 */
[----:B------:R-:W3:Y:S01]  /*04b0*/  MUFU.RCP R0, R0 ;  /* 0x0000000000007308 */ /* 0x000ee20000001000 */
[----:B------:R-:W-:Y:S02]  /*04c0*/  IMAD.WIDE R4, R10, R16, c[0x0][0x178] ;  /* 0x00005e000a047625 */ /* 0x000fe400078e0210 */
[----:B---3--:R-:W-:-:S08]  /*04d0*/  FMUL.FTZ R9, R9, R0 ;  /* 0x0000000009097220 */ /* 0x008fd00000410000 */
[----:B------:R1:W-:Y:S04]  /*04e0*/  STG.E.SYS [R4], R9 ;  /* 0x0000000904007386 */ /* 0x0003e8000010e900 */
[----:B------:R2:W3:Y:S04]  /*04f0*/  LD.E.SYS R12, [R6+0x4c] ;  /* 0x0000004c060c7980 */ /* 0x0004e8000010e900 */
[----:B------:R-:W4:Y:S04]  /*0500*/  LDG.E.SYS R11, [R2] ;  /* 0x00000000020b7381 */ /* 0x000f2800001ee900 */
[----:B------:R2:W5:Y:S01]  /*0510*/  LD.E.SYS R13, [R6+0x40] ;  /* 0x00000040060d7980 */ /* 0x000562000010e900 */
[----:B------:R-:W-:Y:S01]  /*0520*/  ULEA.HI UR4, UR4, UR4, URZ, 0x1 ;  /* 0x0000000404047291 */ /* 0x000fe2000f8f083f */
[----:B------:R-:W-:-:S03]  /*0530*/  UIADD3 UR9, UR7, -0x1, URZ ;  /* 0xffffffff07097890 */ /* 0x000fc6000fffe03f */
[----:B------:R-:W-:Y:S01]  /*0540*/  USHF.R.S32.HI UR4, URZ, 0x1, UR4 ;  /* 0x000000013f047899 */ /* 0x000fe20008011404 */
[----:B------:R-:W-:-:S03]  /*0550*/  UISETP.LT.AND UP0, UPT, UR9, 0x1, UPT ;  /* 0x000000010900788c */ /* 0x000fc6000bf01270 */
[----:B------:R-:W-:Y:S01]  /*0560*/  UIADD3 UR8, UR4, -0x1, URZ ;  /* 0xffffffff04087890 */ /* 0x000fe2000fffe03f */
[----:B------:R-:W-:-:S03]  /*0570*/  USEL UR9, UR9, 0x1, !UP0 ;  /* 0x0000000109097887 */ /* 0x000fc6000c000000 */
[----:B------:R-:W-:-:S04]  /*0580*/  UISETP.LT.AND UP0, UPT, UR8, 0x1, UPT ;  /* 0x000000010800788c */ /* 0x000fc8000bf01270 */
[----:B------:R-:W-:Y:S02]  /*0590*/  USEL UR8, UR8, 0x1, !UP0 ;  /* 0x0000000108087887 */ /* 0x000fe4000c000000 */
[----:B0-----:R-:W0:Y:S01]  /*05a0*/  I2F R8, UR9 ;  /* 0x0000000900087d06 */ /* 0x001e220008201400 */
[----:B--2---:R-:W3:Y:S01]  /*05b0*/  I2F R6, UR7 ;  /* 0x0000000700067d06 */ /* 0x004ee20008201400 */
[----:B------:R-:W-:-:S05]  /*05c0*/  UIMAD UR5, UR5, UR6, URZ ;  /* 0x00000006050572a4 */ /* 0x000fca000f8e023f */
[----:B------:R-:W2:Y:S01]  /*05d0*/  I2F R7, UR8 ;  /* 0x0000000800077d06 */ /* 0x000ea20008201400 */
[----:B------:R-:W5:Y:S01]  /*05e0*/  I2F R0, UR4 ;  /* 0x0000000400007d06 */ /* 0x000f620008201400 */
[----:B------:R-:W3:Y:S02]  /*05f0*/  I2F R14, c[0x0][0x160] ;  /* 0x00005800000e7b06 */ /* 0x000ee40000201400 */
[----:B------:R-:W3:Y:S01]  /*0600*/  I2F R15, UR5 ;  /* 0x00000005000f7d06 */ /* 0x000ee20008201400 */
[----:B-1----:R-:W-:Y:S01]  /*0610*/  FMUL.FTZ R9, R9, R9 ;  /* 0x0000000909097220 */ /* 0x002fe20000410000 */
[----:B0-----:R-:W0:Y:S01]  /*0620*/  MUFU.RCP R8, R8 ;  /* 0x0000000800087308 */ /* 0x001e220000001000 */
[----:B--2---:R-:W1:Y:S02]  /*0630*/  MUFU.RCP R7, R7 ;  /* 0x0000000700077308 */ /* 0x004e640000001000 */
[----:B---3--:R-:W-:Y:S02]  /*0640*/  FFMA.FTZ R6, R9, -R6, R12 ;  /* 0x8000000609067223 */ /* 0x008fe4000001000c */
[----:B----4-:R-:W-:-:S03]  /*0650*/  FMUL.FTZ R11, R11, R11 ;  /* 0x0000000b0b0b7220 */ /* 0x010fc60000410000 */
[----:B------:R-:W-:Y:S01]  /*0660*/  FMNMX.FTZ R6, RZ, R6, !PT ;  /* 0x00000006ff067209 */ /* 0x000fe20007810000 */
[----:B-----5:R-:W-:Y:S01]  /*0670*/  FFMA.FTZ R0, R11, -R0, R13 ;  /* 0x800000000b007223 */ /* 0x020fe2000001000d */
[----:B------:R-:W2:Y:S03]  /*0680*/  MUFU.RCP R14, R14 ;  /* 0x0000000e000e7308 */ /* 0x000ea60000001000 */
[----:B0-----:R-:W-:Y:S01]  /*0690*/  FMUL.FTZ R6, R6, R8 ;  /* 0x0000000806067220 */ /* 0x001fe20000410000 */
[----:B------:R-:W0:Y:S01]  /*06a0*/  MUFU.RCP R13, R15 ;  /* 0x0000000f000d7308 */ /* 0x000e220000001000 */
[----:B------:R-:W-:-:S05]  /*06b0*/  FMNMX.FTZ R0, RZ, R0, !PT ;  /* 0x00000000ff007209 */ /* 0x000fca0007810000 */
[CCC-:B-1----:R-:W-:Y:S02]  /*06c0*/  FFMA.FTZ R8, R0.reuse, R7.reuse, -R6.reuse ;  /* 0x0000000700087223 */ /* 0x1c2fe40000010806 */
[----:B------:R-:W-:Y:S02]  /*06d0*/  FFMA.FTZ R0, R0, R7, R6 ;  /* 0x0000000700007223 */ /* 0x000fe40000010006 */
[----:B------:R-:W-:Y:S02]  /*06e0*/  FMUL.FTZ R6, R8, 0.5 ;  /* 0x3f00000008067820 */ /* 0x000fe40000410000 */
[----:B------:R-:W-:Y:S02]  /*06f0*/  FMUL.FTZ R0, R0, 0.5 ;  /* 0x3f00000000007820 */ /* 0x000fe40000410000 */
[----:B------:R-:W-:Y:S02]  /*0700*/  FMUL.FTZ R11, R8, R6 ;  /* 0x00000006080b7220 */ /* 0x000fe40000410000 */
[----:B------:R-:W-:-:S02]  /*0710*/  IMAD.WIDE R6, R10, R16, c[0x0][0x180] ;  /* 0x000060000a067625 */ /* 0x000fc400078e0210 */
[----:B------:R-:W-:Y:S02]  /*0720*/  IMAD.WIDE R8, R10, R16, c[0x0][0x188] ;  /* 0x000062000a087625 */ /* 0x000fe400078e0210 */
[----:B--2---:R-:W-:Y:S02]  /*0730*/  FMUL.FTZ R0, R0, R14 ;  /* 0x0000000e00007220 */ /* 0x004fe40000410000 */
[----:B0-----:R-:W-:-:S06]  /*0740*/  FMUL.FTZ R13, R11, R13 ;  /* 0x0000000d0b0d7220 */ /* 0x001fcc0000410000 */
[----:B------:R-:W-:Y:S04]  /*0750*/  STG.E.SYS [R6], R0 ;  /* 0x0000000006007386 */ /* 0x000fe8000010e900 */
[----:B------:R-:W-:Y:S04]  /*0760*/  STG.E.SYS [R8], R13 ;  /* 0x0000000d08007386 */ /* 0x000fe8000010e900 */
[----:B------:R-:W2:Y:S04]  /*0770*/  LDG.E.SYS R4, [R4] ;  /* 0x0000000004047381 */ /* 0x000ea800001ee900 */
[----:B------:R-:W2:Y:S01]  /*0780*/  LDG.E.SYS R2, [R2] ;  /* 0x0000000002027381 */ /* 0x000ea200001ee900 */
[----:B------:R-:W-:-:S02]  /*0790*/  IMAD.WIDE R10, R10, R16, c[0x0][0x190] ;  /* 0x000064000a0a7625 */ /* 0x000fc400078e0210 */
[----:B--2---:R-:W-:-:S04]  /*07a0*/  FADD.FTZ R12, -R4, R2 ;  /* 0x00000002040c7221 */ /* 0x004fc80000010100 */
[----:B------:R-:W-:-:S04]  /*07b0*/  FMUL.FTZ R14, R12, 0.5 ;  /* 0x3f0000000c0e7820 */ /* 0x000fc80000410000 */
[----:B------:R-:W-:-:S08]  /*07c0*/  FMUL.FTZ R12, R12, R14 ;  /* 0x0000000e0c0c7220 */ /* 0x000fd00000410000 */
[----:B------:R-:W-:Y:S01]  /*07d0*/  STG.E.SYS [R10], R12 ;  /* 0x0000000c0a007386 */ /* 0x000fe2000010e900 */
[----:B------:R-:W-:Y:S05]  /*07e0*/  EXIT ;  /* 0x000000000000794d */ /* 0x000fea0003800000 */
.L_x_457:
[----:B------:R-:W-:-:S00]  /*07f0*/  BRA `(.L_x_457) ;  /* 0xfffffff000007947 */ /* 0x000fc0000383ffff */
.L_x_469:


//--------------------- .nv.shared.kernel_cuda_filter_nlm_construct_gramian --------------------------
	.section	.nv.shared.kernel_cuda_filter_nlm_construct_gramian,"aw",@nobits
	.align	4
.nv.shared.kernel_cuda_filter_nlm_construct_gramian:
	.zero		11264


//--------------------- .nv.shared.kernel_cuda_filter_construct_transform --------------------------
	.section	.nv.shared.kernel_cuda_filter_construct_transform,"aw",@nobits
	.align	4
.nv.shared.kernel_cuda_filter_construct_transform:
	.zero		10240
